	.target	sm_90a

	.elftype	@"ET_EXEC"


//--------------------- .note.nv.tkinfo           --------------------------
	.section	.note.nv.tkinfo,"",@"SHT_NOTE"
	.sectionflags	@"SHF_NOTE_NV_TKINFO"
	.tkinfo
        /*0018*/ 	.word	0x00000002
        /*0030*/ 	.string	""
        /*0030*/ 	.string	"ptxas"
        /*0030*/ 	.string	"Cuda compilation tools, release 13.0, V13.0.88"
        /*0030*/ 	.string	"Build cuda_13.0.r13.0/compiler.36424714_0"
        /*0030*/ 	.string	"-arch sm_90a -m 64 "



//--------------------- .note.nv.cuinfo           --------------------------
	.section	.note.nv.cuinfo,"",@"SHT_NOTE"
	.sectionflags	@"SHF_NOTE_NV_CUINFO"
        /*0018*/ 	.short	0x0002
        /*001a*/ 	.short	0x005a
        /*001c*/ 	.short	0x0082
	.zero		2


//--------------------- .nv.info                  --------------------------
	.section	.nv.info,"",@"SHT_CUDA_INFO"
	.align	4


	//----- nvinfo : EIATTR_REGCOUNT
	.align		4
        /*0000*/ 	.byte	0x04, 0x2f
        /*0002*/ 	.short	(.L_16 - .L_15)
	.align		4
.L_15:
        /*0004*/ 	.word	index@(_ZN7cutlass13device_kernelINS_4gemm6kernel13GemmUniversalIN4cute5tupleIJiiiiEEENS1_10collective13CollectiveMmaINS1_37MainloopSm90TmaGmmaWarpSpecializedFP8ILi10ENS5_IJNS4_1CILi1EEESB_SB_EEENS1_35KernelTmaWarpSpecializedCooperativeEEENS5_IJNSA_ILi256EEENSA_ILi64EEESG_EEENS_12float_e4m3_tENS5_IJlSB_lEEESI_SJ_NS4_8TiledMMAINS4_8MMA_AtomIJNS4_4SM904GMMA30MMA_64x64x32_F32E4M3E4M3_SS_TNILNSN_7ScaleInE1ELSP_1EEEEEENS4_6LayoutINS5_IJNSA_ILi2EEESB_SB_EEENS5_IJSB_NSA_ILi0EEESV_EEEEENS5_IJNS4_10UnderscoreESY_SY_EEEEENS4_13SM90_TMA_LOADENS4_14ComposedLayoutINS4_7SwizzleILi2ELi4ELi3EEENS4_18smem_ptr_flag_bitsILi8EEENSS_INS5_IJNSA_ILi8EEESG_EEENS5_IJSG_SB_EEEEEEEvNS4_8identityES11_S1B_vS1C_EENS_8epilogue10collective18CollectiveEpilogueINS1E_22Sm90TmaWarpSpecializedILi4ELi2ELi16ELb0ELb0EEEJSH_NS5_IJNSA_ILi128EEENSA_ILi32EEEEEESI_SJ_SI_SJ_NS1E_6fusion15FusionCallbacksIS1I_NS1M_13LinCombEltActINS1E_6thread4GELUESI_fSI_fLNS_15FloatRoundStyleE2EEESH_S1L_JEEES11_NS12_INS13_ILi1ELi4ELi3EEES16_NSS_INS5_IJS17_S1K_EEENS5_IJS1K_SB_EEEEEEENS4_39AutoVectorizingCopyWithAssumedAlignmentILi128EEENS4_14SM90_TMA_STOREES1Y_S20_NS4_9Copy_AtomIJNS4_17SM90_U32x4_STSM_NENS_6half_tEEEEvEEEvvEEEEvNT_6ParamsE)
        /*0008*/ 	.word	0x000000a8


	//----- nvinfo : EIATTR_FRAME_SIZE
	.align		4
.L_16:
        /*000c*/ 	.byte	0x04, 0x11
        /*000e*/ 	.short	(.L_18 - .L_17)
	.align		4
.L_17:
        /*0010*/ 	.word	index@(_ZN7cutlass13device_kernelINS_4gemm6kernel13GemmUniversalIN4cute5tupleIJiiiiEEENS1_10collective13CollectiveMmaINS1_37MainloopSm90TmaGmmaWarpSpecializedFP8ILi10ENS5_IJNS4_1CILi1EEESB_SB_EEENS1_35KernelTmaWarpSpecializedCooperativeEEENS5_IJNSA_ILi256EEENSA_ILi64EEESG_EEENS_12float_e4m3_tENS5_IJlSB_lEEESI_SJ_NS4_8TiledMMAINS4_8MMA_AtomIJNS4_4SM904GMMA30MMA_64x64x32_F32E4M3E4M3_SS_TNILNSN_7ScaleInE1ELSP_1EEEEEENS4_6LayoutINS5_IJNSA_ILi2EEESB_SB_EEENS5_IJSB_NSA_ILi0EEESV_EEEEENS5_IJNS4_10UnderscoreESY_SY_EEEEENS4_13SM90_TMA_LOADENS4_14ComposedLayoutINS4_7SwizzleILi2ELi4ELi3EEENS4_18smem_ptr_flag_bitsILi8EEENSS_INS5_IJNSA_ILi8EEESG_EEENS5_IJSG_SB_EEEEEEEvNS4_8identityES11_S1B_vS1C_EENS_8epilogue10collective18CollectiveEpilogueINS1E_22Sm90TmaWarpSpecializedILi4ELi2ELi16ELb0ELb0EEEJSH_NS5_IJNSA_ILi128EEENSA_ILi32EEEEEESI_SJ_SI_SJ_NS1E_6fusion15FusionCallbacksIS1I_NS1M_13LinCombEltActINS1E_6thread4GELUESI_fSI_fLNS_15FloatRoundStyleE2EEESH_S1L_JEEES11_NS12_INS13_ILi1ELi4ELi3EEES16_NSS_INS5_IJS17_S1K_EEENS5_IJS1K_SB_EEEEEEENS4_39AutoVectorizingCopyWithAssumedAlignmentILi128EEENS4_14SM90_TMA_STOREES1Y_S20_NS4_9Copy_AtomIJNS4_17SM90_U32x4_STSM_NENS_6half_tEEEEvEEEvvEEEEvNT_6ParamsE)
        /*0014*/ 	.word	0x00000000


	//----- nvinfo : EIATTR_MIN_STACK_SIZE
	.align		4
.L_18:
        /*0018*/ 	.byte	0x04, 0x12
        /*001a*/ 	.short	(.L_20 - .L_19)
	.align		4
.L_19:
        /*001c*/ 	.word	index@(_ZN7cutlass13device_kernelINS_4gemm6kernel13GemmUniversalIN4cute5tupleIJiiiiEEENS1_10collective13CollectiveMmaINS1_37MainloopSm90TmaGmmaWarpSpecializedFP8ILi10ENS5_IJNS4_1CILi1EEESB_SB_EEENS1_35KernelTmaWarpSpecializedCooperativeEEENS5_IJNSA_ILi256EEENSA_ILi64EEESG_EEENS_12float_e4m3_tENS5_IJlSB_lEEESI_SJ_NS4_8TiledMMAINS4_8MMA_AtomIJNS4_4SM904GMMA30MMA_64x64x32_F32E4M3E4M3_SS_TNILNSN_7ScaleInE1ELSP_1EEEEEENS4_6LayoutINS5_IJNSA_ILi2EEESB_SB_EEENS5_IJSB_NSA_ILi0EEESV_EEEEENS5_IJNS4_10UnderscoreESY_SY_EEEEENS4_13SM90_TMA_LOADENS4_14ComposedLayoutINS4_7SwizzleILi2ELi4ELi3EEENS4_18smem_ptr_flag_bitsILi8EEENSS_INS5_IJNSA_ILi8EEESG_EEENS5_IJSG_SB_EEEEEEEvNS4_8identityES11_S1B_vS1C_EENS_8epilogue10collective18CollectiveEpilogueINS1E_22Sm90TmaWarpSpecializedILi4ELi2ELi16ELb0ELb0EEEJSH_NS5_IJNSA_ILi128EEENSA_ILi32EEEEEESI_SJ_SI_SJ_NS1E_6fusion15FusionCallbacksIS1I_NS1M_13LinCombEltActINS1E_6thread4GELUESI_fSI_fLNS_15FloatRoundStyleE2EEESH_S1L_JEEES11_NS12_INS13_ILi1ELi4ELi3EEES16_NSS_INS5_IJS17_S1K_EEENS5_IJS1K_SB_EEEEEEENS4_39AutoVectorizingCopyWithAssumedAlignmentILi128EEENS4_14SM90_TMA_STOREES1Y_S20_NS4_9Copy_AtomIJNS4_17SM90_U32x4_STSM_NENS_6half_tEEEEvEEEvvEEEEvNT_6ParamsE)
        /*0020*/ 	.word	0x00000000
.L_20:


//--------------------- .nv.compat                --------------------------
	.section	.nv.compat,"",@"SHT_CUDA_COMPAT_INFO"
	.align	4
        /*0000*/ 	.byte	0x02, 0x09, 0x01, 0x00, 0x02, 0x02, 0x04, 0x00, 0x02, 0x05, 0x05, 0x00, 0x03, 0x07, 0x01, 0x01
        /*0010*/ 	.byte	0x02, 0x03, 0x01, 0x00, 0x02, 0x06, 0x01, 0x00, 0x04, 0x0b, 0x08, 0x00, 0x00, 0x00, 0x00, 0x00
        /*0020*/ 	.byte	0x00, 0x00, 0x00, 0x00


//--------------------- .nv.info._ZN7cutlass13device_kernelINS_4gemm6kernel13GemmUniversalIN4cute5tupleIJiiiiEEENS1_10collective13CollectiveMmaINS1_37MainloopSm90TmaGmmaWarpSpecializedFP8ILi10ENS5_IJNS4_1CILi1EEESB_SB_EEENS1_35KernelTmaWarpSpecializedCooperativeEEENS5_IJNSA_ILi256EEENSA_ILi64EEESG_EEENS_12float_e4m3_tENS5_IJlSB_lEEESI_SJ_NS4_8TiledMMAINS4_8MMA_AtomIJNS4_4SM904GMMA30MMA_64x64x32_F32E4M3E4M3_SS_TNILNSN_7ScaleInE1ELSP_1EEEEEENS4_6LayoutINS5_IJNSA_ILi2EEESB_SB_EEENS5_IJSB_NSA_ILi0EEESV_EEEEENS5_IJNS4_10UnderscoreESY_SY_EEEEENS4_13SM90_TMA_LOADENS4_14ComposedLayoutINS4_7SwizzleILi2ELi4ELi3EEENS4_18smem_ptr_flag_bitsILi8EEENSS_INS5_IJNSA_ILi8EEESG_EEENS5_IJSG_SB_EEEEEEEvNS4_8identityES11_S1B_vS1C_EENS_8epilogue10collective18CollectiveEpilogueINS1E_22Sm90TmaWarpSpecializedILi4ELi2ELi16ELb0ELb0EEEJSH_NS5_IJNSA_ILi128EEENSA_ILi32EEEEEESI_SJ_SI_SJ_NS1E_6fusion15FusionCallbacksIS1I_NS1M_13LinCombEltActINS1E_6thread4GELUESI_fSI_fLNS_15FloatRoundStyleE2EEESH_S1L_JEEES11_NS12_INS13_ILi1ELi4ELi3EEES16_NSS_INS5_IJS17_S1K_EEENS5_IJS1K_SB_EEEEEEENS4_39AutoVectorizingCopyWithAssumedAlignmentILi128EEENS4_14SM90_TMA_STOREES1Y_S20_NS4_9Copy_AtomIJNS4_17SM90_U32x4_STSM_NENS_6half_tEEEEvEEEvvEEEEvNT_6ParamsE --------------------------
	.section	.nv.info._ZN7cutlass13device_kernelINS_4gemm6kernel13GemmUniversalIN4cute5tupleIJiiiiEEENS1_10collective13CollectiveMmaINS1_37MainloopSm90TmaGmmaWarpSpecializedFP8ILi10ENS5_IJNS4_1CILi1EEESB_SB_EEENS1_35KernelTmaWarpSpecializedCooperativeEEENS5_IJNSA_ILi256EEENSA_ILi64EEESG_EEENS_12float_e4m3_tENS5_IJlSB_lEEESI_SJ_NS4_8TiledMMAINS4_8MMA_AtomIJNS4_4SM904GMMA30MMA_64x64x32_F32E4M3E4M3_SS_TNILNSN_7ScaleInE1ELSP_1EEEEEENS4_6LayoutINS5_IJNSA_ILi2EEESB_SB_EEENS5_IJSB_NSA_ILi0EEESV_EEEEENS5_IJNS4_10UnderscoreESY_SY_EEEEENS4_13SM90_TMA_LOADENS4_14ComposedLayoutINS4_7SwizzleILi2ELi4ELi3EEENS4_18smem_ptr_flag_bitsILi8EEENSS_INS5_IJNSA_ILi8EEESG_EEENS5_IJSG_SB_EEEEEEEvNS4_8identityES11_S1B_vS1C_EENS_8epilogue10collective18CollectiveEpilogueINS1E_22Sm90TmaWarpSpecializedILi4ELi2ELi16ELb0ELb0EEEJSH_NS5_IJNSA_ILi128EEENSA_ILi32EEEEEESI_SJ_SI_SJ_NS1E_6fusion15FusionCallbacksIS1I_NS1M_13LinCombEltActINS1E_6thread4GELUESI_fSI_fLNS_15FloatRoundStyleE2EEESH_S1L_JEEES11_NS12_INS13_ILi1ELi4ELi3EEES16_NSS_INS5_IJS17_S1K_EEENS5_IJS1K_SB_EEEEEEENS4_39AutoVectorizingCopyWithAssumedAlignmentILi128EEENS4_14SM90_TMA_STOREES1Y_S20_NS4_9Copy_AtomIJNS4_17SM90_U32x4_STSM_NENS_6half_tEEEEvEEEvvEEEEvNT_6ParamsE,"",@"SHT_CUDA_INFO"
	.sectionflags	@""
	.align	4


	//----- nvinfo : EIATTR_CUDA_API_VERSION
	.align		4
        /*0000*/ 	.byte	0x04, 0x37
        /*0002*/ 	.short	(.L_22 - .L_21)
.L_21:
        /*0004*/ 	.word	0x00000082


	//----- nvinfo : EIATTR_KPARAM_INFO
	.align		4
.L_22:
        /*0008*/ 	.byte	0x04, 0x17
        /*000a*/ 	.short	(.L_24 - .L_23)
.L_23:
        /*000c*/ 	.word	0x00000000
        /*0010*/ 	.short	0x0000
        /*0012*/ 	.short	0x0070
        /*0014*/ 	.byte	0x00, 0xf0, 0x01, 0x1c


	//----- nvinfo : EIATTR_SPARSE_MMA_MASK
	.align		4
.L_24:
        /*0018*/ 	.byte	0x03, 0x50
        /*001a*/ 	.short	0x0000


	//----- nvinfo : EIATTR_MAXREG_COUNT
	.align		4
        /*001c*/ 	.byte	0x03, 0x1b
        /*001e*/ 	.short	0x00a8


	//----- nvinfo : EIATTR_NUM_BARRIERS
	.align		4
        /*0020*/ 	.byte	0x02, 0x4c
        /*0022*/ 	.byte	0x02
	.zero		1


	//----- nvinfo : EIATTR_EXTERNS
	.align		4
        /*0024*/ 	.byte	0x04, 0x0f
        /*0026*/ 	.short	(.L_26 - .L_25)


	//   ....[0]....
	.align		4
.L_25:
        /*0028*/ 	.word	index@(__assertfail)


	//----- nvinfo : EIATTR_MERCURY_ISA_VERSION
	.align		4
.L_26:
        /*002c*/ 	.byte	0x03, 0x5f
        /*002e*/ 	.short	0x0101


	//----- nvinfo : EIATTR_INT_WARP_WIDE_INSTR_OFFSETS
	.align		4
        /*0030*/ 	.byte	0x04, 0x31
        /*0032*/ 	.short	(.L_28 - .L_27)


	//   ....[0]....
.L_27:
        /*0034*/ 	.word	0x000009a0


	//   ....[1]....
        /*0038*/ 	.word	0x000009b0


	//   ....[2]....
        /*003c*/ 	.word	0x00000a30


	//----- nvinfo : EIATTR_COOP_GROUP_MASK_REGIDS
	.align		4
.L_28:
        /*0040*/ 	.byte	0x04, 0x29
        /*0042*/ 	.short	(.L_30 - .L_29)


	//   ....[0]....
.L_29:
        /*0044*/ 	.word	0xffffffff


	//   ....[1]....
        /*0048*/ 	.word	0xffffffff


	//   ....[2]....
        /*004c*/ 	.word	0xffffffff


	//   ....[3]....
        /*0050*/ 	.word	0xffffffff


	//   ....[4]....
        /*0054*/ 	.word	0xffffffff


	//   ....[5]....
        /*0058*/ 	.word	0xffffffff


	//----- nvinfo : EIATTR_COOP_GROUP_INSTR_OFFSETS
	.align		4
.L_30:
        /*005c*/ 	.byte	0x04, 0x28
        /*005e*/ 	.short	(.L_32 - .L_31)


	//   ....[0]....
.L_31:
        /*0060*/ 	.word	0x00000070


	//   ....[1]....
        /*0064*/ 	.word	0x00000080


	//   ....[2]....
        /*0068*/ 	.word	0x00000440


	//   ....[3]....
        /*006c*/ 	.word	0x000006c0


	//   ....[4]....
        /*0070*/ 	.word	0x00000870


	//   ....[5]....
        /*0074*/ 	.word	0x00001550


	//----- nvinfo : EIATTR_REG_RECONFIG
	.align		4
.L_32:
        /*0078*/ 	.byte	0x01, 0x54
	.zero		2


	//----- nvinfo : EIATTR_SYSCALL_OFFSETS
	.align		4
        /*007c*/ 	.byte	0x04, 0x46
        /*007e*/ 	.short	(.L_34 - .L_33)


	//   ....[0]....
.L_33:
        /*0080*/ 	.word	0x000034a0


	//   ....[1]....
        /*0084*/ 	.word	0x000035e0


	//----- nvinfo : EIATTR_MBARRIER_INSTR_OFFSETS
	.align		4
.L_34:
        /*0088*/ 	.byte	0x04, 0x39
        /*008a*/ 	.short	(.L_36 - .L_35)


	//   ....[0]....
.L_35:
        /*008c*/ 	.word	0x00000560
        /*0090*/ 	.word	0x000000ff
        /*0094*/ 	.word	0x00000000
        /*0098*/ 	.short	0x0100
        /*009a*/ 	.byte	0x08
	.zero		1


	//   ....[1]....
        /*009c*/ 	.word	0x00000570
        /*00a0*/ 	.word	0x000000ff
        /*00a4*/ 	.word	0x00000050
        /*00a8*/ 	.short	0x0100
        /*00aa*/ 	.byte	0x08
	.zero		1


	//   ....[2]....
        /*00ac*/ 	.word	0x00000580
        /*00b0*/ 	.word	0x000000ff
        /*00b4*/ 	.word	0x00000008
        /*00b8*/ 	.short	0x0100
        /*00ba*/ 	.byte	0x08
	.zero		1


	//   ....[3]....
        /*00bc*/ 	.word	0x00000590
        /*00c0*/ 	.word	0x000000ff
        /*00c4*/ 	.word	0x00000058
        /*00c8*/ 	.short	0x0100
        /*00ca*/ 	.byte	0x08
	.zero		1


	//   ....[4]....
        /*00cc*/ 	.word	0x000005a0
        /*00d0*/ 	.word	0x000000ff
        /*00d4*/ 	.word	0x00000010
        /*00d8*/ 	.short	0x0100
        /*00da*/ 	.byte	0x08
	.zero		1


	//   ....[5]....
        /*00dc*/ 	.word	0x000005b0
        /*00e0*/ 	.word	0x000000ff
        /*00e4*/ 	.word	0x00000060
        /*00e8*/ 	.short	0x0100
        /*00ea*/ 	.byte	0x08
	.zero		1


	//   ....[6]....
        /*00ec*/ 	.word	0x000005c0
        /*00f0*/ 	.word	0x000000ff
        /*00f4*/ 	.word	0x00000018
        /*00f8*/ 	.short	0x0100
        /*00fa*/ 	.byte	0x08
	.zero		1


	//   ....[7]....
        /*00fc*/ 	.word	0x000005d0
        /*0100*/ 	.word	0x000000ff
        /*0104*/ 	.word	0x00000068
        /*0108*/ 	.short	0x0100
        /*010a*/ 	.byte	0x08
	.zero		1


	//   ....[8]....
        /*010c*/ 	.word	0x000005e0
        /*0110*/ 	.word	0x000000ff
        /*0114*/ 	.word	0x00000020
        /*0118*/ 	.short	0x0100
        /*011a*/ 	.byte	0x08
	.zero		1


	//   ....[9]....
        /*011c*/ 	.word	0x000005f0
        /*0120*/ 	.word	0x000000ff
        /*0124*/ 	.word	0x00000070
        /*0128*/ 	.short	0x0100
        /*012a*/ 	.byte	0x08
	.zero		1


	//   ....[10]....
        /*012c*/ 	.word	0x00000600
        /*0130*/ 	.word	0x000000ff
        /*0134*/ 	.word	0x00000028
        /*0138*/ 	.short	0x0100
        /*013a*/ 	.byte	0x08
	.zero		1


	//   ....[11]....
        /*013c*/ 	.word	0x00000610
        /*0140*/ 	.word	0x000000ff
        /*0144*/ 	.word	0x00000078
        /*0148*/ 	.short	0x0100
        /*014a*/ 	.byte	0x08
	.zero		1


	//   ....[12]....
        /*014c*/ 	.word	0x00000620
        /*0150*/ 	.word	0x000000ff
        /*0154*/ 	.word	0x00000030
        /*0158*/ 	.short	0x0100
        /*015a*/ 	.byte	0x08
	.zero		1


	//   ....[13]....
        /*015c*/ 	.word	0x00000630
        /*0160*/ 	.word	0x000000ff
        /*0164*/ 	.word	0x00000080
        /*0168*/ 	.short	0x0100
        /*016a*/ 	.byte	0x08
	.zero		1


	//   ....[14]....
        /*016c*/ 	.word	0x00000640
        /*0170*/ 	.word	0x000000ff
        /*0174*/ 	.word	0x00000038
        /*0178*/ 	.short	0x0100
        /*017a*/ 	.byte	0x08
	.zero		1


	//   ....[15]....
        /*017c*/ 	.word	0x00000650
        /*0180*/ 	.word	0x000000ff
        /*0184*/ 	.word	0x00000088
        /*0188*/ 	.short	0x0100
        /*018a*/ 	.byte	0x08
	.zero		1


	//   ....[16]....
        /*018c*/ 	.word	0x00000660
        /*0190*/ 	.word	0x000000ff
        /*0194*/ 	.word	0x00000040
        /*0198*/ 	.short	0x0100
        /*019a*/ 	.byte	0x08
	.zero		1


	//   ....[17]....
        /*019c*/ 	.word	0x00000670
        /*01a0*/ 	.word	0x000000ff
        /*01a4*/ 	.word	0x00000090
        /*01a8*/ 	.short	0x0100
        /*01aa*/ 	.byte	0x08
	.zero		1


	//   ....[18]....
        /*01ac*/ 	.word	0x00000680
        /*01b0*/ 	.word	0x000000ff
        /*01b4*/ 	.word	0x00000048
        /*01b8*/ 	.short	0x0100
        /*01ba*/ 	.byte	0x08
	.zero		1


	//   ....[19]....
        /*01bc*/ 	.word	0x00000690
        /*01c0*/ 	.word	0x000000ff
        /*01c4*/ 	.word	0x00000098
        /*01c8*/ 	.short	0x0100
        /*01ca*/ 	.byte	0x08
	.zero		1


	//   ....[20]....
        /*01cc*/ 	.word	0x000007e0
        /*01d0*/ 	.word	0x000000ff
        /*01d4*/ 	.word	0x000000a0
        /*01d8*/ 	.short	0x0100
        /*01da*/ 	.byte	0x08
	.zero		1


	//   ....[21]....
        /*01dc*/ 	.word	0x000007f0
        /*01e0*/ 	.word	0x000000ff
        /*01e4*/ 	.word	0x000000c0
        /*01e8*/ 	.short	0x0100
        /*01ea*/ 	.byte	0x08
	.zero		1


	//   ....[22]....
        /*01ec*/ 	.word	0x00000800
        /*01f0*/ 	.word	0x000000ff
        /*01f4*/ 	.word	0x000000a8
        /*01f8*/ 	.short	0x0100
        /*01fa*/ 	.byte	0x08
	.zero		1


	//   ....[23]....
        /*01fc*/ 	.word	0x00000810
        /*0200*/ 	.word	0x000000ff
        /*0204*/ 	.word	0x000000c8
        /*0208*/ 	.short	0x0100
        /*020a*/ 	.byte	0x08
	.zero		1


	//   ....[24]....
        /*020c*/ 	.word	0x00000820
        /*0210*/ 	.word	0x000000ff
        /*0214*/ 	.word	0x000000b0
        /*0218*/ 	.short	0x0100
        /*021a*/ 	.byte	0x08
	.zero		1


	//   ....[25]....
        /*021c*/ 	.word	0x00000830
        /*0220*/ 	.word	0x000000ff
        /*0224*/ 	.word	0x000000d0
        /*0228*/ 	.short	0x0100
        /*022a*/ 	.byte	0x08
	.zero		1


	//   ....[26]....
        /*022c*/ 	.word	0x00000840
        /*0230*/ 	.word	0x000000ff
        /*0234*/ 	.word	0x000000b8
        /*0238*/ 	.short	0x0100
        /*023a*/ 	.byte	0x08
	.zero		1


	//   ....[27]....
        /*023c*/ 	.word	0x00000850
        /*0240*/ 	.word	0x000000ff
        /*0244*/ 	.word	0x000000d8
        /*0248*/ 	.short	0x0100
        /*024a*/ 	.byte	0x08
	.zero		1


	//   ....[28]....
        /*024c*/ 	.word	0x00000ad0
        /*0250*/ 	.word	0x000000ff
        /*0254*/ 	.word	0x000000e0
        /*0258*/ 	.short	0x0100
        /*025a*/ 	.byte	0x08
	.zero		1


	//   ....[29]....
        /*025c*/ 	.word	0x00000b30
        /*0260*/ 	.word	0x000000ff
        /*0264*/ 	.word	0x000000e8
        /*0268*/ 	.short	0x0100
        /*026a*/ 	.byte	0x08
	.zero		1


	//   ....[30]....
        /*026c*/ 	.word	0x00001a90
        /*0270*/ 	.word	0x000000ff
        /*0274*/ 	.word	0x00000000
        /*0278*/ 	.short	0x010a
        /*027a*/ 	.byte	0x05
	.zero		1


	//   ....[31]....
        /*027c*/ 	.word	0x00001ad0
        /*0280*/ 	.word	0x000000ff
        /*0284*/ 	.word	0x00000000
        /*0288*/ 	.short	0x010a
        /*028a*/ 	.byte	0x05
	.zero		1


	//   ....[32]....
        /*028c*/ 	.word	0x000024e0
        /*0290*/ 	.word	0x000000ff
        /*0294*/ 	.word	0x00000000
        /*0298*/ 	.short	0x010a
        /*029a*/ 	.byte	0x08
	.zero		1


	//   ....[33]....
        /*029c*/ 	.word	0x00002520
        /*02a0*/ 	.word	0x000000ff
        /*02a4*/ 	.word	0x00000000
        /*02a8*/ 	.short	0x010a
        /*02aa*/ 	.byte	0x08
	.zero		1


	//   ....[34]....
        /*02ac*/ 	.word	0x00002c40
        /*02b0*/ 	.word	0x000000ff
        /*02b4*/ 	.word	0x00000000
        /*02b8*/ 	.short	0x0101
        /*02ba*/ 	.byte	0x07
	.zero		1


	//   ....[35]....
        /*02bc*/ 	.word	0x00003270
        /*02c0*/ 	.word	0x000000ff
        /*02c4*/ 	.word	0x00000000
        /*02c8*/ 	.short	0x0101
        /*02ca*/ 	.byte	0x05
	.zero		1


	//   ....[36]....
        /*02cc*/ 	.word	0x00003a80
        /*02d0*/ 	.word	0x0000000d
        /*02d4*/ 	.word	0x000000a0
        /*02d8*/ 	.short	0x010a
        /*02da*/ 	.byte	0x3f
	.zero		1


	//   ....[37]....
        /*02dc*/ 	.word	0x00003d90
        /*02e0*/ 	.word	0x00000006
        /*02e4*/ 	.word	0x00000000
        /*02e8*/ 	.short	0x0101
        /*02ea*/ 	.byte	0x3f
	.zero		1


	//   ....[38]....
        /*02ec*/ 	.word	0x00005e90
        /*02f0*/ 	.word	0x0000001a
        /*02f4*/ 	.word	0x000000a0
        /*02f8*/ 	.short	0x010a
        /*02fa*/ 	.byte	0x3f
	.zero		1


	//   ....[39]....
        /*02fc*/ 	.word	0x000060d0
        /*0300*/ 	.word	0x0000000f
        /*0304*/ 	.word	0x00000000
        /*0308*/ 	.short	0x0101
        /*030a*/ 	.byte	0x3f
	.zero		1


	//   ....[40]....
        /*030c*/ 	.word	0x00008060
        /*0310*/ 	.word	0x00000019
        /*0314*/ 	.word	0x000000a0
        /*0318*/ 	.short	0x010a
        /*031a*/ 	.byte	0x3f
	.zero		1


	//   ....[41]....
        /*031c*/ 	.word	0x000082a0
        /*0320*/ 	.word	0x0000000f
        /*0324*/ 	.word	0x00000000
        /*0328*/ 	.short	0x0101
        /*032a*/ 	.byte	0x3f
	.zero		1


	//   ....[42]....
        /*032c*/ 	.word	0x0000a230
        /*0330*/ 	.word	0x00000014
        /*0334*/ 	.word	0x000000a0
        /*0338*/ 	.short	0x010a
        /*033a*/ 	.byte	0x3f
	.zero		1


	//   ....[43]....
        /*033c*/ 	.word	0x0000a470
        /*0340*/ 	.word	0x0000000e
        /*0344*/ 	.word	0x00000000
        /*0348*/ 	.short	0x0101
        /*034a*/ 	.byte	0x3f
	.zero		1


	//   ....[44]....
        /*034c*/ 	.word	0x0000d100
        /*0350*/ 	.word	0x000000ff
        /*0354*/ 	.word	0x000000e8
        /*0358*/ 	.short	0x010a
        /*035a*/ 	.byte	0x04
	.zero		1


	//   ....[45]....
        /*035c*/ 	.word	0x0000d510
        /*0360*/ 	.word	0x000000ff
        /*0364*/ 	.word	0x000000c0
        /*0368*/ 	.short	0x010a
        /*036a*/ 	.byte	0x05
	.zero		1


	//   ....[46]....
        /*036c*/ 	.word	0x0000d600
        /*0370*/ 	.word	0x000000ff
        /*0374*/ 	.word	0x000000a0
        /*0378*/ 	.short	0x010b
        /*037a*/ 	.byte	0x05
	.zero		1


	//   ....[47]....
        /*037c*/ 	.word	0x0000d660
        /*0380*/ 	.word	0x000000ff
        /*0384*/ 	.word	0x00000000
        /*0388*/ 	.short	0x0101
        /*038a*/ 	.byte	0x04
	.zero		1


	//   ....[48]....
        /*038c*/ 	.word	0x0000d690
        /*0390*/ 	.word	0x000000ff
        /*0394*/ 	.word	0x000000c8
        /*0398*/ 	.short	0x010a
        /*039a*/ 	.byte	0x05
	.zero		1


	//   ....[49]....
        /*039c*/ 	.word	0x0000d7a0
        /*03a0*/ 	.word	0x000000ff
        /*03a4*/ 	.word	0x000000a8
        /*03a8*/ 	.short	0x010b
        /*03aa*/ 	.byte	0x05
	.zero		1


	//   ....[50]....
        /*03ac*/ 	.word	0x0000d810
        /*03b0*/ 	.word	0x000000ff
        /*03b4*/ 	.word	0x00000000
        /*03b8*/ 	.short	0x0101
        /*03ba*/ 	.byte	0x04
	.zero		1


	//   ....[51]....
        /*03bc*/ 	.word	0x0000d840
        /*03c0*/ 	.word	0x000000ff
        /*03c4*/ 	.word	0x000000d0
        /*03c8*/ 	.short	0x010a
        /*03ca*/ 	.byte	0x05
	.zero		1


	//   ....[52]....
        /*03cc*/ 	.word	0x0000d930
        /*03d0*/ 	.word	0x000000ff
        /*03d4*/ 	.word	0x000000b0
        /*03d8*/ 	.short	0x010b
        /*03da*/ 	.byte	0x05
	.zero		1


	//   ....[53]....
        /*03dc*/ 	.word	0x0000d990
        /*03e0*/ 	.word	0x000000ff
        /*03e4*/ 	.word	0x00000000
        /*03e8*/ 	.short	0x0101
        /*03ea*/ 	.byte	0x04
	.zero		1


	//   ....[54]....
        /*03ec*/ 	.word	0x0000d9c0
        /*03f0*/ 	.word	0x000000ff
        /*03f4*/ 	.word	0x000000d8
        /*03f8*/ 	.short	0x010a
        /*03fa*/ 	.byte	0x05
	.zero		1


	//   ....[55]....
        /*03fc*/ 	.word	0x0000dad0
        /*0400*/ 	.word	0x000000ff
        /*0404*/ 	.word	0x000000b8
        /*0408*/ 	.short	0x010b
        /*040a*/ 	.byte	0x05
	.zero		1


	//   ....[56]....
        /*040c*/ 	.word	0x0000dbc0
        /*0410*/ 	.word	0x000000ff
        /*0414*/ 	.word	0x00000000
        /*0418*/ 	.short	0x0101
        /*041a*/ 	.byte	0x04
	.zero		1


	//   ....[57]....
        /*041c*/ 	.word	0x0000e210
        /*0420*/ 	.word	0x00000003
        /*0424*/ 	.word	0x000000c0
        /*0428*/ 	.short	0x010a
        /*042a*/ 	.byte	0x3f
	.zero		1


	//   ....[58]....
        /*042c*/ 	.word	0x0000e250
        /*0430*/ 	.word	0x00000003
        /*0434*/ 	.word	0x000000c8
        /*0438*/ 	.short	0x010a
        /*043a*/ 	.byte	0x3f
	.zero		1


	//   ....[59]....
        /*043c*/ 	.word	0x0000e290
        /*0440*/ 	.word	0x00000003
        /*0444*/ 	.word	0x000000d0
        /*0448*/ 	.short	0x010a
        /*044a*/ 	.byte	0x3f
	.zero		1


	//   ....[60]....
        /*044c*/ 	.word	0x0000e2e0
        /*0450*/ 	.word	0x00000003
        /*0454*/ 	.word	0x000000d8
        /*0458*/ 	.short	0x010a
        /*045a*/ 	.byte	0x3f
	.zero		1


	//   ....[61]....
        /*045c*/ 	.word	0x0000e620
        /*0460*/ 	.word	0x00000015
        /*0464*/ 	.word	0x00000050
        /*0468*/ 	.short	0x010a
        /*046a*/ 	.byte	0x3f
	.zero		1


	//   ....[62]....
        /*046c*/ 	.word	0x0000e980
        /*0470*/ 	.word	0x00000006
        /*0474*/ 	.word	0x000000e8
        /*0478*/ 	.short	0x0101
        /*047a*/ 	.byte	0x3f
	.zero		1


	//   ....[63]....
        /*047c*/ 	.word	0x0000f0e0
        /*0480*/ 	.word	0x00000007
        /*0484*/ 	.word	0x00000000
        /*0488*/ 	.short	0x010a
        /*048a*/ 	.byte	0x3f
	.zero		1


	//   ....[64]....
        /*048c*/ 	.word	0x0000f160
        /*0490*/ 	.word	0x00000009
        /*0494*/ 	.word	0x00000000
        /*0498*/ 	.short	0x010a
        /*049a*/ 	.byte	0x3f
	.zero		1


	//   ....[65]....
        /*049c*/ 	.word	0x0000f1f0
        /*04a0*/ 	.word	0x00000006
        /*04a4*/ 	.word	0x00000000
        /*04a8*/ 	.short	0x010a
        /*04aa*/ 	.byte	0x3f
	.zero		1


	//   ....[66]....
        /*04ac*/ 	.word	0x0000f280
        /*04b0*/ 	.word	0x00000009
        /*04b4*/ 	.word	0x00000000
        /*04b8*/ 	.short	0x010a
        /*04ba*/ 	.byte	0x3f
	.zero		1


	//   ....[67]....
        /*04bc*/ 	.word	0x0000f310
        /*04c0*/ 	.word	0x00000006
        /*04c4*/ 	.word	0x00000000
        /*04c8*/ 	.short	0x010a
        /*04ca*/ 	.byte	0x3f
	.zero		1


	//   ....[68]....
        /*04cc*/ 	.word	0x0000f3a0
        /*04d0*/ 	.word	0x00000009
        /*04d4*/ 	.word	0x00000000
        /*04d8*/ 	.short	0x010a
        /*04da*/ 	.byte	0x3f
	.zero		1


	//   ....[69]....
        /*04dc*/ 	.word	0x0000f430
        /*04e0*/ 	.word	0x00000006
        /*04e4*/ 	.word	0x00000000
        /*04e8*/ 	.short	0x010a
        /*04ea*/ 	.byte	0x3f
	.zero		1


	//   ....[70]....
        /*04ec*/ 	.word	0x0000f4c0
        /*04f0*/ 	.word	0x00000009
        /*04f4*/ 	.word	0x00000000
        /*04f8*/ 	.short	0x010a
        /*04fa*/ 	.byte	0x3f
	.zero		1


	//   ....[71]....
        /*04fc*/ 	.word	0x0000f550
        /*0500*/ 	.word	0x00000006
        /*0504*/ 	.word	0x00000000
        /*0508*/ 	.short	0x010a
        /*050a*/ 	.byte	0x3f
	.zero		1


	//   ....[72]....
        /*050c*/ 	.word	0x0000f5e0
        /*0510*/ 	.word	0x00000003
        /*0514*/ 	.word	0x00000000
        /*0518*/ 	.short	0x010a
        /*051a*/ 	.byte	0x3f
	.zero		1


	//   ....[73]....
        /*051c*/ 	.word	0x0000f650
        /*0520*/ 	.word	0x00000005
        /*0524*/ 	.word	0x00000000
        /*0528*/ 	.short	0x010a
        /*052a*/ 	.byte	0x3f
	.zero		1


	//   ....[74]....
        /*052c*/ 	.word	0x0000f6b0
        /*0530*/ 	.word	0x00000005
        /*0534*/ 	.word	0x00000000
        /*0538*/ 	.short	0x010a
        /*053a*/ 	.byte	0x3f
	.zero		1


	//   ....[75]....
        /*053c*/ 	.word	0x0000f700
        /*0540*/ 	.word	0x0000000d
        /*0544*/ 	.word	0x000000a0
        /*0548*/ 	.short	0x010a
        /*054a*/ 	.byte	0x3f
	.zero		1


	//   ....[76]....
        /*054c*/ 	.word	0x0000f750
        /*0550*/ 	.word	0x0000001a
        /*0554*/ 	.word	0x000000a0
        /*0558*/ 	.short	0x010a
        /*055a*/ 	.byte	0x3f
	.zero		1


	//   ....[77]....
        /*055c*/ 	.word	0x0000f7a0
        /*0560*/ 	.word	0x00000019
        /*0564*/ 	.word	0x000000a0
        /*0568*/ 	.short	0x010a
        /*056a*/ 	.byte	0x3f
	.zero		1


	//   ....[78]....
        /*056c*/ 	.word	0x0000f7f0
        /*0570*/ 	.word	0x00000014
        /*0574*/ 	.word	0x000000a0
        /*0578*/ 	.short	0x010a
        /*057a*/ 	.byte	0x3f
	.zero		1


	//   ....[79]....
        /*057c*/ 	.word	0x0000f850
        /*0580*/ 	.word	0x0000000a
        /*0584*/ 	.word	0x000000e8
        /*0588*/ 	.short	0x010a
        /*058a*/ 	.byte	0x3f
	.zero		1


	//   ....[80]....
        /*058c*/ 	.word	0x0000f8b0
        /*0590*/ 	.word	0x00000005
        /*0594*/ 	.word	0x000000c0
        /*0598*/ 	.short	0x010a
        /*059a*/ 	.byte	0x3f
	.zero		1


	//   ....[81]....
        /*059c*/ 	.word	0x0000f910
        /*05a0*/ 	.word	0x00000005
        /*05a4*/ 	.word	0x000000c8
        /*05a8*/ 	.short	0x010a
        /*05aa*/ 	.byte	0x3f
	.zero		1


	//   ....[82]....
        /*05ac*/ 	.word	0x0000f970
        /*05b0*/ 	.word	0x00000005
        /*05b4*/ 	.word	0x000000d0
        /*05b8*/ 	.short	0x010a
        /*05ba*/ 	.byte	0x3f
	.zero		1


	//   ....[83]....
        /*05bc*/ 	.word	0x0000f9d0
        /*05c0*/ 	.word	0x00000005
        /*05c4*/ 	.word	0x000000d8
        /*05c8*/ 	.short	0x010a
        /*05ca*/ 	.byte	0x3f
	.zero		1


	//   ....[84]....
        /*05cc*/ 	.word	0x0000fa20
        /*05d0*/ 	.word	0x00000003
        /*05d4*/ 	.word	0x000000c0
        /*05d8*/ 	.short	0x010a
        /*05da*/ 	.byte	0x3f
	.zero		1


	//   ....[85]....
        /*05dc*/ 	.word	0x0000fa70
        /*05e0*/ 	.word	0x00000003
        /*05e4*/ 	.word	0x000000c8
        /*05e8*/ 	.short	0x010a
        /*05ea*/ 	.byte	0x3f
	.zero		1


	//   ....[86]....
        /*05ec*/ 	.word	0x0000fac0
        /*05f0*/ 	.word	0x00000003
        /*05f4*/ 	.word	0x000000d0
        /*05f8*/ 	.short	0x010a
        /*05fa*/ 	.byte	0x3f
	.zero		1


	//   ....[87]....
        /*05fc*/ 	.word	0x0000fb90
        /*0600*/ 	.word	0x00000015
        /*0604*/ 	.word	0x00000050
        /*0608*/ 	.short	0x010a
        /*060a*/ 	.byte	0x3f
	.zero		1


	//   ....[88]....
        /*060c*/ 	.word	0x0000fc60
        /*0610*/ 	.word	0x00000007
        /*0614*/ 	.word	0x00000000
        /*0618*/ 	.short	0x010a
        /*061a*/ 	.byte	0x3f
	.zero		1


	//   ....[89]....
        /*061c*/ 	.word	0x0000fcb0
        /*0620*/ 	.word	0x00000009
        /*0624*/ 	.word	0x00000000
        /*0628*/ 	.short	0x010a
        /*062a*/ 	.byte	0x3f
	.zero		1


	//   ....[90]....
        /*062c*/ 	.word	0x0000fd00
        /*0630*/ 	.word	0x00000006
        /*0634*/ 	.word	0x00000000
        /*0638*/ 	.short	0x010a
        /*063a*/ 	.byte	0x3f
	.zero		1


	//   ....[91]....
        /*063c*/ 	.word	0x0000fd50
        /*0640*/ 	.word	0x00000009
        /*0644*/ 	.word	0x00000000
        /*0648*/ 	.short	0x010a
        /*064a*/ 	.byte	0x3f
	.zero		1


	//   ....[92]....
        /*064c*/ 	.word	0x0000fda0
        /*0650*/ 	.word	0x00000006
        /*0654*/ 	.word	0x00000000
        /*0658*/ 	.short	0x010a
        /*065a*/ 	.byte	0x3f
	.zero		1


	//   ....[93]....
        /*065c*/ 	.word	0x0000fdf0
        /*0660*/ 	.word	0x00000009
        /*0664*/ 	.word	0x00000000
        /*0668*/ 	.short	0x010a
        /*066a*/ 	.byte	0x3f
	.zero		1


	//   ....[94]....
        /*066c*/ 	.word	0x0000fe40
        /*0670*/ 	.word	0x00000006
        /*0674*/ 	.word	0x00000000
        /*0678*/ 	.short	0x010a
        /*067a*/ 	.byte	0x3f
	.zero		1


	//   ....[95]....
        /*067c*/ 	.word	0x0000fe90
        /*0680*/ 	.word	0x00000009
        /*0684*/ 	.word	0x00000000
        /*0688*/ 	.short	0x010a
        /*068a*/ 	.byte	0x3f
	.zero		1


	//   ....[96]....
        /*068c*/ 	.word	0x0000fee0
        /*0690*/ 	.word	0x00000006
        /*0694*/ 	.word	0x00000000
        /*0698*/ 	.short	0x010a
        /*069a*/ 	.byte	0x3f
	.zero		1


	//----- nvinfo : EIATTR_NUM_MBARRIERS
	.align		4
.L_36:
        /*069c*/ 	.byte	0x03, 0x38
        /*069e*/ 	.short	0x001e


	//----- nvinfo : EIATTR_EXIT_INSTR_OFFSETS
	.align		4
        /*06a0*/ 	.byte	0x04, 0x1c
        /*06a2*/ 	.short	(.L_38 - .L_37)


	//   ....[0]....
.L_37:
        /*06a4*/ 	.word	0x00000bd0


	//   ....[1]....
        /*06a8*/ 	.word	0x000013e0


	//   ....[2]....
        /*06ac*/ 	.word	0x0000ca30


	//   ....[3]....
        /*06b0*/ 	.word	0x0000d060


	//   ....[4]....
        /*06b4*/ 	.word	0x0000d090


	//   ....[5]....
        /*06b8*/ 	.word	0x0000e330


	//   ....[6]....
        /*06bc*/ 	.word	0x0000f630


	//----- nvinfo : EIATTR_MAX_THREADS
	.align		4
.L_38:
        /*06c0*/ 	.byte	0x04, 0x05
        /*06c2*/ 	.short	(.L_40 - .L_39)
.L_39:
        /*06c4*/ 	.word	0x00000180
        /*06c8*/ 	.word	0x00000001
        /*06cc*/ 	.word	0x00000001


	//----- nvinfo : EIATTR_CRS_STACK_SIZE
	.align		4
.L_40:
        /*06d0*/ 	.byte	0x04, 0x1e
        /*06d2*/ 	.short	(.L_42 - .L_41)
.L_41:
        /*06d4*/ 	.word	0x00000000


	//----- nvinfo : EIATTR_CBANK_PARAM_SIZE
	.align		4
.L_42:
        /*06d8*/ 	.byte	0x03, 0x19
        /*06da*/ 	.short	0x0770


	//----- nvinfo : EIATTR_PARAM_CBANK
	.align		4
        /*06dc*/ 	.byte	0x04, 0x0a
        /*06de*/ 	.short	(.L_44 - .L_43)
	.align		4
.L_43:
        /*06e0*/ 	.word	index@(.nv.constant0._ZN7cutlass13device_kernelINS_4gemm6kernel13GemmUniversalIN4cute5tupleIJiiiiEEENS1_10collective13CollectiveMmaINS1_37MainloopSm90TmaGmmaWarpSpecializedFP8ILi10ENS5_IJNS4_1CILi1EEESB_SB_EEENS1_35KernelTmaWarpSpecializedCooperativeEEENS5_IJNSA_ILi256EEENSA_ILi64EEESG_EEENS_12float_e4m3_tENS5_IJlSB_lEEESI_SJ_NS4_8TiledMMAINS4_8MMA_AtomIJNS4_4SM904GMMA30MMA_64x64x32_F32E4M3E4M3_SS_TNILNSN_7ScaleInE1ELSP_1EEEEEENS4_6LayoutINS5_IJNSA_ILi2EEESB_SB_EEENS5_IJSB_NSA_ILi0EEESV_EEEEENS5_IJNS4_10UnderscoreESY_SY_EEEEENS4_13SM90_TMA_LOADENS4_14ComposedLayoutINS4_7SwizzleILi2ELi4ELi3EEENS4_18smem_ptr_flag_bitsILi8EEENSS_INS5_IJNSA_ILi8EEESG_EEENS5_IJSG_SB_EEEEEEEvNS4_8identityES11_S1B_vS1C_EENS_8epilogue10collective18CollectiveEpilogueINS1E_22Sm90TmaWarpSpecializedILi4ELi2ELi16ELb0ELb0EEEJSH_NS5_IJNSA_ILi128EEENSA_ILi32EEEEEESI_SJ_SI_SJ_NS1E_6fusion15FusionCallbacksIS1I_NS1M_13LinCombEltActINS1E_6thread4GELUESI_fSI_fLNS_15FloatRoundStyleE2EEESH_S1L_JEEES11_NS12_INS13_ILi1ELi4ELi3EEES16_NSS_INS5_IJS17_S1K_EEENS5_IJS1K_SB_EEEEEEENS4_39AutoVectorizingCopyWithAssumedAlignmentILi128EEENS4_14SM90_TMA_STOREES1Y_S20_NS4_9Copy_AtomIJNS4_17SM90_U32x4_STSM_NENS_6half_tEEEEvEEEvvEEEEvNT_6ParamsE)
        /*06e4*/ 	.short	0x0210
        /*06e6*/ 	.short	0x0770


	//----- nvinfo : EIATTR_SW_WAR
	.align		4
.L_44:
        /*06e8*/ 	.byte	0x04, 0x36
        /*06ea*/ 	.short	(.L_46 - .L_45)
.L_45:
        /*06ec*/ 	.word	0x00000008
.L_46:


//--------------------- .nv.callgraph             --------------------------
	.section	.nv.callgraph,"",@"SHT_CUDA_CALLGRAPH"
	.align	4
	.sectionentsize	8
	.align		4
        /*0000*/ 	.word	0x00000000
	.align		4
        /*0004*/ 	.word	0xffffffff
	.align		4
        /*0008*/ 	.word	index@(_ZN7cutlass13device_kernelINS_4gemm6kernel13GemmUniversalIN4cute5tupleIJiiiiEEENS1_10collective13CollectiveMmaINS1_37MainloopSm90TmaGmmaWarpSpecializedFP8ILi10ENS5_IJNS4_1CILi1EEESB_SB_EEENS1_35KernelTmaWarpSpecializedCooperativeEEENS5_IJNSA_ILi256EEENSA_ILi64EEESG_EEENS_12float_e4m3_tENS5_IJlSB_lEEESI_SJ_NS4_8TiledMMAINS4_8MMA_AtomIJNS4_4SM904GMMA30MMA_64x64x32_F32E4M3E4M3_SS_TNILNSN_7ScaleInE1ELSP_1EEEEEENS4_6LayoutINS5_IJNSA_ILi2EEESB_SB_EEENS5_IJSB_NSA_ILi0EEESV_EEEEENS5_IJNS4_10UnderscoreESY_SY_EEEEENS4_13SM90_TMA_LOADENS4_14ComposedLayoutINS4_7SwizzleILi2ELi4ELi3EEENS4_18smem_ptr_flag_bitsILi8EEENSS_INS5_IJNSA_ILi8EEESG_EEENS5_IJSG_SB_EEEEEEEvNS4_8identityES11_S1B_vS1C_EENS_8epilogue10collective18CollectiveEpilogueINS1E_22Sm90TmaWarpSpecializedILi4ELi2ELi16ELb0ELb0EEEJSH_NS5_IJNSA_ILi128EEENSA_ILi32EEEEEESI_SJ_SI_SJ_NS1E_6fusion15FusionCallbacksIS1I_NS1M_13LinCombEltActINS1E_6thread4GELUESI_fSI_fLNS_15FloatRoundStyleE2EEESH_S1L_JEEES11_NS12_INS13_ILi1ELi4ELi3EEES16_NSS_INS5_IJS17_S1K_EEENS5_IJS1K_SB_EEEEEEENS4_39AutoVectorizingCopyWithAssumedAlignmentILi128EEENS4_14SM90_TMA_STOREES1Y_S20_NS4_9Copy_AtomIJNS4_17SM90_U32x4_STSM_NENS_6half_tEEEEvEEEvvEEEEvNT_6ParamsE)
	.align		4
        /*000c*/ 	.word	index@(__assertfail)
	.align		4
        /*0010*/ 	.word	0x00000000
	.align		4
        /*0014*/ 	.word	0xfffffffe
	.align		4
        /*0018*/ 	.word	0x00000000
	.align		4
        /*001c*/ 	.word	0xfffffffd
	.align		4
        /*0020*/ 	.word	0x00000000
	.align		4
        /*0024*/ 	.word	0xfffffffc


//--------------------- .nv.constant4             --------------------------
	.section	.nv.constant4,"a",@progbits
	.align	8
	.align		8
.nv.constant4:
        /*0000*/ 	.dword	__assertfail
	.align		8
        /*0008*/ 	.dword	__unnamed_1
	.align		8
        /*0010*/ 	.dword	__unnamed_2
	.align		8
        /*0018*/ 	.dword	_ZN39_INTERNAL_0a5c69b5_4_k_cu_23f93c3e_28014cuda3std3__45__cpo5beginE
	.align		8
        /*0020*/ 	.dword	_ZN39_INTERNAL_0a5c69b5_4_k_cu_23f93c3e_28014cuda3std3__45__cpo3endE
	.align		8
        /*0028*/ 	.dword	_ZN39_INTERNAL_0a5c69b5_4_k_cu_23f93c3e_28014cuda3std3__45__cpo6cbeginE
	.align		8
        /*0030*/ 	.dword	_ZN39_INTERNAL_0a5c69b5_4_k_cu_23f93c3e_28014cuda3std3__45__cpo4cendE
	.align		8
        /*0038*/ 	.dword	_ZN39_INTERNAL_0a5c69b5_4_k_cu_23f93c3e_28014cuda3std3__441_GLOBAL__N__0a5c69b5_4_k_cu_23f93c3e_28016ignoreE
	.align		8
        /*0040*/ 	.dword	_ZN39_INTERNAL_0a5c69b5_4_k_cu_23f93c3e_28014cuda3std3__419piecewise_constructE
	.align		8
        /*0048*/ 	.dword	_ZN39_INTERNAL_0a5c69b5_4_k_cu_23f93c3e_28014cuda3std3__48in_placeE
	.align		8
        /*0050*/ 	.dword	_ZN39_INTERNAL_0a5c69b5_4_k_cu_23f93c3e_28014cuda3std6ranges3__45__cpo4swapE
	.align		8
        /*0058*/ 	.dword	_ZN39_INTERNAL_0a5c69b5_4_k_cu_23f93c3e_28014cuda3std6ranges3__45__cpo9iter_moveE
	.align		8
        /*0060*/ 	.dword	_ZN39_INTERNAL_0a5c69b5_4_k_cu_23f93c3e_28014cute7productE
	.align		8
        /*0068*/ 	.dword	_ZN39_INTERNAL_0a5c69b5_4_k_cu_23f93c3e_28014cute1_E
	.align		8
        /*0070*/ 	.dword	$str$24
	.align		8
        /*0078*/ 	.dword	$str$25


//--------------------- .text._ZN7cutlass13device_kernelINS_4gemm6kernel13GemmUniversalIN4cute5tupleIJiiiiEEENS1_10collective13CollectiveMmaINS1_37MainloopSm90TmaGmmaWarpSpecializedFP8ILi10ENS5_IJNS4_1CILi1EEESB_SB_EEENS1_35KernelTmaWarpSpecializedCooperativeEEENS5_IJNSA_ILi256EEENSA_ILi64EEESG_EEENS_12float_e4m3_tENS5_IJlSB_lEEESI_SJ_NS4_8TiledMMAINS4_8MMA_AtomIJNS4_4SM904GMMA30MMA_64x64x32_F32E4M3E4M3_SS_TNILNSN_7ScaleInE1ELSP_1EEEEEENS4_6LayoutINS5_IJNSA_ILi2EEESB_SB_EEENS5_IJSB_NSA_ILi0EEESV_EEEEENS5_IJNS4_10UnderscoreESY_SY_EEEEENS4_13SM90_TMA_LOADENS4_14ComposedLayoutINS4_7SwizzleILi2ELi4ELi3EEENS4_18smem_ptr_flag_bitsILi8EEENSS_INS5_IJNSA_ILi8EEESG_EEENS5_IJSG_SB_EEEEEEEvNS4_8identityES11_S1B_vS1C_EENS_8epilogue10collective18CollectiveEpilogueINS1E_22Sm90TmaWarpSpecializedILi4ELi2ELi16ELb0ELb0EEEJSH_NS5_IJNSA_ILi128EEENSA_ILi32EEEEEESI_SJ_SI_SJ_NS1E_6fusion15FusionCallbacksIS1I_NS1M_13LinCombEltActINS1E_6thread4GELUESI_fSI_fLNS_15FloatRoundStyleE2EEESH_S1L_JEEES11_NS12_INS13_ILi1ELi4ELi3EEES16_NSS_INS5_IJS17_S1K_EEENS5_IJS1K_SB_EEEEEEENS4_39AutoVectorizingCopyWithAssumedAlignmentILi128EEENS4_14SM90_TMA_STOREES1Y_S20_NS4_9Copy_AtomIJNS4_17SM90_U32x4_STSM_NENS_6half_tEEEEvEEEvvEEEEvNT_6ParamsE --------------------------
	.section	.text._ZN7cutlass13device_kernelINS_4gemm6kernel13GemmUniversalIN4cute5tupleIJiiiiEEENS1_10collective13CollectiveMmaINS1_37MainloopSm90TmaGmmaWarpSpecializedFP8ILi10ENS5_IJNS4_1CILi1EEESB_SB_EEENS1_35KernelTmaWarpSpecializedCooperativeEEENS5_IJNSA_ILi256EEENSA_ILi64EEESG_EEENS_12float_e4m3_tENS5_IJlSB_lEEESI_SJ_NS4_8TiledMMAINS4_8MMA_AtomIJNS4_4SM904GMMA30MMA_64x64x32_F32E4M3E4M3_SS_TNILNSN_7ScaleInE1ELSP_1EEEEEENS4_6LayoutINS5_IJNSA_ILi2EEESB_SB_EEENS5_IJSB_NSA_ILi0EEESV_EEEEENS5_IJNS4_10UnderscoreESY_SY_EEEEENS4_13SM90_TMA_LOADENS4_14ComposedLayoutINS4_7SwizzleILi2ELi4ELi3EEENS4_18smem_ptr_flag_bitsILi8EEENSS_INS5_IJNSA_ILi8EEESG_EEENS5_IJSG_SB_EEEEEEEvNS4_8identityES11_S1B_vS1C_EENS_8epilogue10collective18CollectiveEpilogueINS1E_22Sm90TmaWarpSpecializedILi4ELi2ELi16ELb0ELb0EEEJSH_NS5_IJNSA_ILi128EEENSA_ILi32EEEEEESI_SJ_SI_SJ_NS1E_6fusion15FusionCallbacksIS1I_NS1M_13LinCombEltActINS1E_6thread4GELUESI_fSI_fLNS_15FloatRoundStyleE2EEESH_S1L_JEEES11_NS12_INS13_ILi1ELi4ELi3EEES16_NSS_INS5_IJS17_S1K_EEENS5_IJS1K_SB_EEEEEEENS4_39AutoVectorizingCopyWithAssumedAlignmentILi128EEENS4_14SM90_TMA_STOREES1Y_S20_NS4_9Copy_AtomIJNS4_17SM90_U32x4_STSM_NENS_6half_tEEEEvEEEvvEEEEvNT_6ParamsE,"ax",@progbits
	.align	128
.text._ZN7cutlass13device_kernelINS_4gemm6kernel13GemmUniversalIN4cute5tupleIJiiiiEEENS1_10collective13CollectiveMmaINS1_37MainloopSm90TmaGmmaWarpSpecializedFP8ILi10ENS5_IJNS4_1CILi1EEESB_SB_EEENS1_35KernelTmaWarpSpecializedCooperativeEEENS5_IJNSA_ILi256EEENSA_ILi64EEESG_EEENS_12float_e4m3_tENS5_IJlSB_lEEESI_SJ_NS4_8TiledMMAINS4_8MMA_AtomIJNS4_4SM904GMMA30MMA_64x64x32_F32E4M3E4M3_SS_TNILNSN_7ScaleInE1ELSP_1EEEEEENS4_6LayoutINS5_IJNSA_ILi2EEESB_SB_EEENS5_IJSB_NSA_ILi0EEESV_EEEEENS5_IJNS4_10UnderscoreESY_SY_EEEEENS4_13SM90_TMA_LOADENS4_14ComposedLayoutINS4_7SwizzleILi2ELi4ELi3EEENS4_18smem_ptr_flag_bitsILi8EEENSS_INS5_IJNSA_ILi8EEESG_EEENS5_IJSG_SB_EEEEEEEvNS4_8identityES11_S1B_vS1C_EENS_8epilogue10collective18CollectiveEpilogueINS1E_22Sm90TmaWarpSpecializedILi4ELi2ELi16ELb0ELb0EEEJSH_NS5_IJNSA_ILi128EEENSA_ILi32EEEEEESI_SJ_SI_SJ_NS1E_6fusion15FusionCallbacksIS1I_NS1M_13LinCombEltActINS1E_6thread4GELUESI_fSI_fLNS_15FloatRoundStyleE2EEESH_S1L_JEEES11_NS12_INS13_ILi1ELi4ELi3EEES16_NSS_INS5_IJS17_S1K_EEENS5_IJS1K_SB_EEEEEEENS4_39AutoVectorizingCopyWithAssumedAlignmentILi128EEENS4_14SM90_TMA_STOREES1Y_S20_NS4_9Copy_AtomIJNS4_17SM90_U32x4_STSM_NENS_6half_tEEEEvEEEvvEEEEvNT_6ParamsE:
        .type           _ZN7cutlass13device_kernelINS_4gemm6kernel13GemmUniversalIN4cute5tupleIJiiiiEEENS1_10collective13CollectiveMmaINS1_37MainloopSm90TmaGmmaWarpSpecializedFP8ILi10ENS5_IJNS4_1CILi1EEESB_SB_EEENS1_35KernelTmaWarpSpecializedCooperativeEEENS5_IJNSA_ILi256EEENSA_ILi64EEESG_EEENS_12float_e4m3_tENS5_IJlSB_lEEESI_SJ_NS4_8TiledMMAINS4_8MMA_AtomIJNS4_4SM904GMMA30MMA_64x64x32_F32E4M3E4M3_SS_TNILNSN_7ScaleInE1ELSP_1EEEEEENS4_6LayoutINS5_IJNSA_ILi2EEESB_SB_EEENS5_IJSB_NSA_ILi0EEESV_EEEEENS5_IJNS4_10UnderscoreESY_SY_EEEEENS4_13SM90_TMA_LOADENS4_14ComposedLayoutINS4_7SwizzleILi2ELi4ELi3EEENS4_18smem_ptr_flag_bitsILi8EEENSS_INS5_IJNSA_ILi8EEESG_EEENS5_IJSG_SB_EEEEEEEvNS4_8identityES11_S1B_vS1C_EENS_8epilogue10collective18CollectiveEpilogueINS1E_22Sm90TmaWarpSpecializedILi4ELi2ELi16ELb0ELb0EEEJSH_NS5_IJNSA_ILi128EEENSA_ILi32EEEEEESI_SJ_SI_SJ_NS1E_6fusion15FusionCallbacksIS1I_NS1M_13LinCombEltActINS1E_6thread4GELUESI_fSI_fLNS_15FloatRoundStyleE2EEESH_S1L_JEEES11_NS12_INS13_ILi1ELi4ELi3EEES16_NSS_INS5_IJS17_S1K_EEENS5_IJS1K_SB_EEEEEEENS4_39AutoVectorizingCopyWithAssumedAlignmentILi128EEENS4_14SM90_TMA_STOREES1Y_S20_NS4_9Copy_AtomIJNS4_17SM90_U32x4_STSM_NENS_6half_tEEEEvEEEvvEEEEvNT_6ParamsE,@function
        .size           _ZN7cutlass13device_kernelINS_4gemm6kernel13GemmUniversalIN4cute5tupleIJiiiiEEENS1_10collective13CollectiveMmaINS1_37MainloopSm90TmaGmmaWarpSpecializedFP8ILi10ENS5_IJNS4_1CILi1EEESB_SB_EEENS1_35KernelTmaWarpSpecializedCooperativeEEENS5_IJNSA_ILi256EEENSA_ILi64EEESG_EEENS_12float_e4m3_tENS5_IJlSB_lEEESI_SJ_NS4_8TiledMMAINS4_8MMA_AtomIJNS4_4SM904GMMA30MMA_64x64x32_F32E4M3E4M3_SS_TNILNSN_7ScaleInE1ELSP_1EEEEEENS4_6LayoutINS5_IJNSA_ILi2EEESB_SB_EEENS5_IJSB_NSA_ILi0EEESV_EEEEENS5_IJNS4_10UnderscoreESY_SY_EEEEENS4_13SM90_TMA_LOADENS4_14ComposedLayoutINS4_7SwizzleILi2ELi4ELi3EEENS4_18smem_ptr_flag_bitsILi8EEENSS_INS5_IJNSA_ILi8EEESG_EEENS5_IJSG_SB_EEEEEEEvNS4_8identityES11_S1B_vS1C_EENS_8epilogue10collective18CollectiveEpilogueINS1E_22Sm90TmaWarpSpecializedILi4ELi2ELi16ELb0ELb0EEEJSH_NS5_IJNSA_ILi128EEENSA_ILi32EEEEEESI_SJ_SI_SJ_NS1E_6fusion15FusionCallbacksIS1I_NS1M_13LinCombEltActINS1E_6thread4GELUESI_fSI_fLNS_15FloatRoundStyleE2EEESH_S1L_JEEES11_NS12_INS13_ILi1ELi4ELi3EEES16_NSS_INS5_IJS17_S1K_EEENS5_IJS1K_SB_EEEEEEENS4_39AutoVectorizingCopyWithAssumedAlignmentILi128EEENS4_14SM90_TMA_STOREES1Y_S20_NS4_9Copy_AtomIJNS4_17SM90_U32x4_STSM_NENS_6half_tEEEEvEEEvvEEEEvNT_6ParamsE,(.L_x_201 - _ZN7cutlass13device_kernelINS_4gemm6kernel13GemmUniversalIN4cute5tupleIJiiiiEEENS1_10collective13CollectiveMmaINS1_37MainloopSm90TmaGmmaWarpSpecializedFP8ILi10ENS5_IJNS4_1CILi1EEESB_SB_EEENS1_35KernelTmaWarpSpecializedCooperativeEEENS5_IJNSA_ILi256EEENSA_ILi64EEESG_EEENS_12float_e4m3_tENS5_IJlSB_lEEESI_SJ_NS4_8TiledMMAINS4_8MMA_AtomIJNS4_4SM904GMMA30MMA_64x64x32_F32E4M3E4M3_SS_TNILNSN_7ScaleInE1ELSP_1EEEEEENS4_6LayoutINS5_IJNSA_ILi2EEESB_SB_EEENS5_IJSB_NSA_ILi0EEESV_EEEEENS5_IJNS4_10UnderscoreESY_SY_EEEEENS4_13SM90_TMA_LOADENS4_14ComposedLayoutINS4_7SwizzleILi2ELi4ELi3EEENS4_18smem_ptr_flag_bitsILi8EEENSS_INS5_IJNSA_ILi8EEESG_EEENS5_IJSG_SB_EEEEEEEvNS4_8identityES11_S1B_vS1C_EENS_8epilogue10collective18CollectiveEpilogueINS1E_22Sm90TmaWarpSpecializedILi4ELi2ELi16ELb0ELb0EEEJSH_NS5_IJNSA_ILi128EEENSA_ILi32EEEEEESI_SJ_SI_SJ_NS1E_6fusion15FusionCallbacksIS1I_NS1M_13LinCombEltActINS1E_6thread4GELUESI_fSI_fLNS_15FloatRoundStyleE2EEESH_S1L_JEEES11_NS12_INS13_ILi1ELi4ELi3EEES16_NSS_INS5_IJS17_S1K_EEENS5_IJS1K_SB_EEEEEEENS4_39AutoVectorizingCopyWithAssumedAlignmentILi128EEENS4_14SM90_TMA_STOREES1Y_S20_NS4_9Copy_AtomIJNS4_17SM90_U32x4_STSM_NENS_6half_tEEEEvEEEvvEEEEvNT_6ParamsE)
        .other          _ZN7cutlass13device_kernelINS_4gemm6kernel13GemmUniversalIN4cute5tupleIJiiiiEEENS1_10collective13CollectiveMmaINS1_37MainloopSm90TmaGmmaWarpSpecializedFP8ILi10ENS5_IJNS4_1CILi1EEESB_SB_EEENS1_35KernelTmaWarpSpecializedCooperativeEEENS5_IJNSA_ILi256EEENSA_ILi64EEESG_EEENS_12float_e4m3_tENS5_IJlSB_lEEESI_SJ_NS4_8TiledMMAINS4_8MMA_AtomIJNS4_4SM904GMMA30MMA_64x64x32_F32E4M3E4M3_SS_TNILNSN_7ScaleInE1ELSP_1EEEEEENS4_6LayoutINS5_IJNSA_ILi2EEESB_SB_EEENS5_IJSB_NSA_ILi0EEESV_EEEEENS5_IJNS4_10UnderscoreESY_SY_EEEEENS4_13SM90_TMA_LOADENS4_14ComposedLayoutINS4_7SwizzleILi2ELi4ELi3EEENS4_18smem_ptr_flag_bitsILi8EEENSS_INS5_IJNSA_ILi8EEESG_EEENS5_IJSG_SB_EEEEEEEvNS4_8identityES11_S1B_vS1C_EENS_8epilogue10collective18CollectiveEpilogueINS1E_22Sm90TmaWarpSpecializedILi4ELi2ELi16ELb0ELb0EEEJSH_NS5_IJNSA_ILi128EEENSA_ILi32EEEEEESI_SJ_SI_SJ_NS1E_6fusion15FusionCallbacksIS1I_NS1M_13LinCombEltActINS1E_6thread4GELUESI_fSI_fLNS_15FloatRoundStyleE2EEESH_S1L_JEEES11_NS12_INS13_ILi1ELi4ELi3EEES16_NSS_INS5_IJS17_S1K_EEENS5_IJS1K_SB_EEEEEEENS4_39AutoVectorizingCopyWithAssumedAlignmentILi128EEENS4_14SM90_TMA_STOREES1Y_S20_NS4_9Copy_AtomIJNS4_17SM90_U32x4_STSM_NENS_6half_tEEEEvEEEvvEEEEvNT_6ParamsE,@"STO_CUDA_ENTRY STV_DEFAULT"
_ZN7cutlass13device_kernelINS_4gemm6kernel13GemmUniversalIN4cute5tupleIJiiiiEEENS1_10collective13CollectiveMmaINS1_37MainloopSm90TmaGmmaWarpSpecializedFP8ILi10ENS5_IJNS4_1CILi1EEESB_SB_EEENS1_35KernelTmaWarpSpecializedCooperativeEEENS5_IJNSA_ILi256EEENSA_ILi64EEESG_EEENS_12float_e4m3_tENS5_IJlSB_lEEESI_SJ_NS4_8TiledMMAINS4_8MMA_AtomIJNS4_4SM904GMMA30MMA_64x64x32_F32E4M3E4M3_SS_TNILNSN_7ScaleInE1ELSP_1EEEEEENS4_6LayoutINS5_IJNSA_ILi2EEESB_SB_EEENS5_IJSB_NSA_ILi0EEESV_EEEEENS5_IJNS4_10UnderscoreESY_SY_EEEEENS4_13SM90_TMA_LOADENS4_14ComposedLayoutINS4_7SwizzleILi2ELi4ELi3EEENS4_18smem_ptr_flag_bitsILi8EEENSS_INS5_IJNSA_ILi8EEESG_EEENS5_IJSG_SB_EEEEEEEvNS4_8identityES11_S1B_vS1C_EENS_8epilogue10collective18CollectiveEpilogueINS1E_22Sm90TmaWarpSpecializedILi4ELi2ELi16ELb0ELb0EEEJSH_NS5_IJNSA_ILi128EEENSA_ILi32EEEEEESI_SJ_SI_SJ_NS1E_6fusion15FusionCallbacksIS1I_NS1M_13LinCombEltActINS1E_6thread4GELUESI_fSI_fLNS_15FloatRoundStyleE2EEESH_S1L_JEEES11_NS12_INS13_ILi1ELi4ELi3EEES16_NSS_INS5_IJS17_S1K_EEENS5_IJS1K_SB_EEEEEEENS4_39AutoVectorizingCopyWithAssumedAlignmentILi128EEENS4_14SM90_TMA_STOREES1Y_S20_NS4_9Copy_AtomIJNS4_17SM90_U32x4_STSM_NENS_6half_tEEEEvEEEvvEEEEvNT_6ParamsE:
[----:B------:R-:W1:Y:S01]  /*0000*/  LDC R1, c[0x0][0x28] ;  /* 0x00000a00ff017b82 */ /* 0x000e620000000800 */
[----:B------:R-:W2:Y:S07]  /*0010*/  S2R R18, SR_TID.X ;  /* 0x0000000000127919 */ /* 0x000eae0000002100 */
[----:B------:R-:W3:Y:S01]  /*0020*/  LDC.64 R8, c[0x0][0x588] ;  /* 0x00016200ff087b82 */ /* 0x000ee20000000a00 */
[----:B------:R-:W-:Y:S01]  /*0030*/  ELECT P0, URZ, PT ;  /* 0x00000000003f782f */ /* 0x000fe20003800000 */
[----:B------:R-:W-:Y:S01]  /*0040*/  BSSY B0, `(.L_x_0) ;  /* 0x0000016000007945 */ /* 0x000fe20003800000 */
[----:B--2---:R-:W-:-:S02]  /*0050*/  SHF.R.U32.HI R0, RZ, 0x5, R18 ;  /* 0x00000005ff007819 */ /* 0x004fc40000011612 */
[----:B------:R-:W-:-:S03]  /*0060*/  SHF.R.U32.HI R4, RZ, 0x7, R18 ;  /* 0x00000007ff047819 */ /* 0x000fc60000011612 */
[----:B------:R-:W2:Y:S04]  /*0070*/  SHFL.IDX PT, R3, R0, RZ, 0x1f ;  /* 0x00001fff00037589 */ /* 0x000ea800000e0000 */
[----:B------:R4:W1:Y:S01]  /*0080*/  SHFL.IDX PT, R6, R4, RZ, 0x1f ;  /* 0x00001fff04067589 */ /* 0x00086200000e0000 */
[----:B--2---:R-:W-:Y:S02]  /*0090*/  ISETP.NE.OR P0, PT, R3, RZ, !P0 ;  /* 0x000000ff0300720c */ /* 0x004fe40004705670 */
[----:B------:R-:W-:-:S11]  /*00a0*/  SHF.R.S32.HI R2, RZ, 0x1f, R3 ;  /* 0x0000001fff027819 */ /* 0x000fd60000011403 */
[----:B-1-34-:R-:W-:Y:S05]  /*00b0*/  @P0 BRA `(.L_x_1) ;  /* 0x0000000000380947 */ /* 0x01afea0003800000 */
[----:B------:R-:W-:Y:S02]  /*00c0*/  ULDC.64 UR4, c[0x0][0x198] ;  /* 0x0000660000047ab9 */ /* 0x000fe40000000a00 */
[----:B------:R-:W-:Y:S02]  /*00d0*/  UIADD3 UR6, UP0, UR4, 0xf0, URZ ;  /* 0x000000f004067890 */ /* 0x000fe4000ff1e03f */
[----:B------:R-:W-:Y:S02]  /*00e0*/  UIADD3 UR8, UP1, UR4, 0x1f0, URZ ;  /* 0x000001f004087890 */ /* 0x000fe4000ff3e03f */
[----:B------:R-:W-:Y:S02]  /*00f0*/  UIADD3 UR10, UP2, UR4, 0x3f0, URZ ;  /* 0x000003f0040a7890 */ /* 0x000fe4000ff5e03f */
[----:B------:R-:W-:Y:S02]  /*0100*/  UIADD3 UR4, UP3, UR4, 0x4f0, URZ ;  /* 0x000004f004047890 */ /* 0x000fe4000ff7e03f */
[----:B------:R-:W-:-:S02]  /*0110*/  UIADD3.X UR7, URZ, UR5, URZ, UP0, !UPT ;  /* 0x000000053f077290 */ /* 0x000fc400087fe43f */
[----:B------:R-:W-:Y:S02]  /*0120*/  UIADD3.X UR9, URZ, UR5, URZ, UP1, !UPT ;  /* 0x000000053f097290 */ /* 0x000fe40008ffe43f */
[----:B------:R-:W-:Y:S02]  /*0130*/  UIADD3.X UR11, URZ, UR5, URZ, UP2, !UPT ;  /* 0x000000053f0b7290 */ /* 0x000fe400097fe43f */
[----:B------:R-:W-:-:S03]  /*0140*/  UIADD3.X UR5, URZ, UR5, URZ, UP3, !UPT ;  /* 0x000000053f057290 */ /* 0x000fc60009ffe43f */
[----:B------:R1:W-:Y:S02]  /*0150*/  UTMACCTL.PF [UR6] ;  /* 0x00000000060079b9 */ /* 0x0003e40008040000 */
[----:B------:R1:W-:Y:S02]  /*0160*/  UTMACCTL.PF [UR8] ;  /* 0x00000000080079b9 */ /* 0x0003e40008040000 */
[----:B------:R1:W-:Y:S02]  /*0170*/  UTMACCTL.PF [UR10] ;  /* 0x000000000a0079b9 */ /* 0x0003e40008040000 */
[----:B------:R1:W-:Y:S02]  /*0180*/  UTMACCTL.PF [UR4] ;  /* 0x00000000040079b9 */ /* 0x0003e40008040000 */
[----:B-1----:R-:W-:Y:S01]  /*0190*/  NOP ;  /* 0x0000000000007918 */ /* 0x002fe20000000000 */
.L_x_1:
[----:B------:R-:W-:Y:S05]  /*01a0*/  BSYNC B0 ;  /* 0x0000000000007941 */ /* 0x000fea0003800000 */
.L_x_0:
[----:B------:R-:W-:Y:S01]  /*01b0*/  ULDC.64 UR4, c[0x0][0x590] ;  /* 0x0001640000047ab9 */ /* 0x000fe20000000a00 */
[----:B------:R-:W-:Y:S01]  /*01c0*/  LEA.HI R2, R2, R3, RZ, 0x2 ;  /* 0x0000000302027211 */ /* 0x000fe200078f10ff */
[----:B------:R-:W-:Y:S01]  /*01d0*/  ULDC.64 UR40, c[0x0][0x208] ;  /* 0x0000820000287ab9 */ /* 0x000fe20000000a00 */
[----:B------:R-:W-:Y:S01]  /*01e0*/  ISETP.NE.U32.AND P2, PT, RZ, UR4, PT ;  /* 0x00000004ff007c0c */ /* 0x000fe2000bf45070 */
[----:B------:R-:W-:Y:S01]  /*01f0*/  IMAD.MOV.U32 R4, RZ, RZ, R8 ;  /* 0x000000ffff047224 */ /* 0x000fe200078e0008 */
[----:B------:R-:W-:Y:S02]  /*0200*/  LOP3.LUT R2, R2, 0xfffffffc, RZ, 0xc0, !PT ;  /* 0xfffffffc02027812 */ /* 0x000fe400078ec0ff */
[----:B------:R-:W-:Y:S02]  /*0210*/  ISETP.NE.AND.EX P3, PT, RZ, UR5, PT, P2 ;  /* 0x00000005ff007c0c */ /* 0x000fe4000bf65320 */
[----:B------:R-:W-:Y:S01]  /*0220*/  MOV R5, R9 ;  /* 0x0000000900057202 */ /* 0x000fe20000000f00 */
[--C-:B------:R-:W-:Y:S01]  /*0230*/  IMAD.IADD R3, R3, 0x1, -R2.reuse ;  /* 0x0000000103037824 */ /* 0x100fe200078e0a02 */
[----:B------:R-:W-:-:S09]  /*0240*/  PRMT R2, RZ, 0x7610, R2 ;  /* 0x00007610ff027816 */ /* 0x000fd20000000002 */
[----:B------:R-:W-:Y:S05]  /*0250*/  @P3 BRA `(.L_x_2) ;  /* 0x0000000000303947 */ /* 0x000fea0003800000 */
[----:B------:R-:W-:Y:S02]  /*0260*/  ULDC.64 UR6, c[0x0][0x588] ;  /* 0x0001620000067ab9 */ /* 0x000fe40000000a00 */
[----:B------:R-:W-:-:S04]  /*0270*/  ISETP.NE.U32.AND P0, PT, RZ, UR6, PT ;  /* 0x00000006ff007c0c */ /* 0x000fc8000bf05070 */
[----:B------:R-:W-:-:S13]  /*0280*/  ISETP.NE.AND.EX P0, PT, RZ, UR7, PT, P0 ;  /* 0x00000007ff007c0c */ /* 0x000fda000bf05300 */
[----:B------:R-:W-:Y:S05]  /*0290*/  @!P0 BRA `(.L_x_3) ;  /* 0x0000000000108947 */ /* 0x000fea0003800000 */
[----:B------:R-:W2:Y:S02]  /*02a0*/  LDG.E R2, desc[UR40][R4.64] ;  /* 0x0000002804027981 */ /* 0x000ea4000c1e1900 */
[----:B--2---:R-:W-:Y:S01]  /*02b0*/  FSETP.NEU.AND P1, PT, R2, RZ, PT ;  /* 0x000000ff0200720b */ /* 0x004fe20003f2d000 */
[----:B------:R-:W-:Y:S01]  /*02c0*/  IMAD.MOV.U32 R2, RZ, RZ, 0x1 ;  /* 0x00000001ff027424 */ /* 0x000fe200078e00ff */
[----:B------:R-:W-:Y:S11]  /*02d0*/  BRA `(.L_x_2) ;  /* 0x0000000000107947 */ /* 0x000ff60003800000 */
.L_x_3:
[----:B------:R-:W-:Y:S01]  /*02e0*/  ULDC UR6, c[0x0][0x580] ;  /* 0x0001600000067ab9 */ /* 0x000fe20000000800 */
[----:B------:R-:W-:Y:S01]  /*02f0*/  IMAD.MOV.U32 R2, RZ, RZ, 0x1 ;  /* 0x00000001ff027424 */ /* 0x000fe200078e00ff */
[----:B------:R-:W-:Y:S02]  /*0300*/  FSETP.NEU.AND P1, PT, RZ, UR6, PT ;  /* 0x00000006ff007c0b */ /* 0x000fe4000bf2d000 */
[----:B------:R-:W-:-:S11]  /*0310*/  CS2R R4, SRZ ;  /* 0x0000000000047805 */ /* 0x000fd6000001ff00 */
.L_x_2:
[----:B------:R-:W-:Y:S02]  /*0320*/  ISETP.NE.U32.AND P4, PT, R4, RZ, PT ;  /* 0x000000ff0400720c */ /* 0x000fe40003f85070 */
[----:B------:R-:W-:Y:S02]  /*0330*/  ISETP.NE.AND.EX P5, PT, RZ, UR5, PT, P2 ;  /* 0x00000005ff007c0c */ /* 0x000fe4000bfa5320 */
[----:B------:R-:W-:Y:S02]  /*0340*/  ISETP.NE.AND.EX P2, PT, R5, RZ, PT, P4 ;  /* 0x000000ff0500720c */ /* 0x000fe40003f45340 */
[----:B------:R-:W-:-:S11]  /*0350*/  PLOP3.LUT P0, PT, PT, PT, PT, 0x8, 0x0 ;  /* 0x000000000000781c */ /* 0x000fd60003f0e170 */
[----:B------:R-:W-:Y:S05]  /*0360*/  @P2 BRA P5, `(.L_x_4) ;  /* 0x0000000000342947 */ /* 0x000fea0002800000 */
[----:B------:R-:W-:-:S04]  /*0370*/  ISETP.NE.U32.AND P0, PT, RZ, UR4, PT ;  /* 0x00000004ff007c0c */ /* 0x000fc8000bf05070 */
[----:B------:R-:W-:-:S13]  /*0380*/  ISETP.NE.AND.EX P0, PT, RZ, UR5, PT, P0 ;  /* 0x00000005ff007c0c */ /* 0x000fda000bf05300 */
[----:B------:R-:W-:Y:S05]  /*0390*/  @!P0 BRA `(.L_x_5) ;  /* 0x0000000000248947 */ /* 0x000fea0003800000 */
[----:B------:R-:W-:Y:S02]  /*03a0*/  PRMT R2, R2, 0x9910, RZ ;  /* 0x0000991002027816 */ /* 0x000fe400000000ff */
[----:B------:R-:W-:Y:S02]  /*03b0*/  ISETP.NE.U32.AND P0, PT, R4, RZ, PT ;  /* 0x000000ff0400720c */ /* 0x000fe40003f05070 */
[----:B------:R-:W-:Y:S02]  /*03c0*/  ISETP.NE.AND P2, PT, R2, RZ, PT ;  /* 0x000000ff0200720c */ /* 0x000fe40003f45270 */
[----:B------:R-:W-:Y:S02]  /*03d0*/  ISETP.NE.AND.EX P0, PT, R5, RZ, PT, P0 ;  /* 0x000000ff0500720c */ /* 0x000fe40003f05300 */
[----:B------:R-:W-:-:S09]  /*03e0*/  SEL R2, RZ, 0xffffffff, P1 ;  /* 0xffffffffff027807 */ /* 0x000fd20000800000 */
[----:B------:R-:W-:-:S04]  /*03f0*/  @!P2 SEL R2, RZ, 0xffffffff, P0 ;  /* 0xffffffffff02a807 */ /* 0x000fc80000000000 */
[----:B------:R-:W-:-:S04]  /*0400*/  LOP3.LUT R2, R2, 0x1, RZ, 0xc0, !PT ;  /* 0x0000000102027812 */ /* 0x000fc800078ec0ff */
[----:B------:R-:W-:Y:S01]  /*0410*/  ISETP.EQ.U32.AND P0, PT, R2, 0x1, PT ;  /* 0x000000010200780c */ /* 0x000fe20003f02070 */
[----:B------:R-:W-:-:S12]  /*0420*/  BRA `(.L_x_4) ;  /* 0x0000000000047947 */ /* 0x000fd80003800000 */
.L_x_5:
[----:B------:R-:W-:-:S13]  /*0430*/  PLOP3.LUT P0, PT, P1, PT, PT, 0x8, 0x0 ;  /* 0x000000000000781c */ /* 0x000fda0000f0e170 */
.L_x_4:
[----:B------:R-:W1:Y:S02]  /*0440*/  SHFL.IDX PT, R2, R0, RZ, 0x1f ;  /* 0x00001fff00027589 */ /* 0x000e6400000e0000 */
[----:B-1----:R-:W-:-:S13]  /*0450*/  ISETP.NE.AND P1, PT, R2, RZ, PT ;  /* 0x000000ff0200720c */ /* 0x002fda0003f25270 */
[----:B------:R-:W-:Y:S05]  /*0460*/  @P1 BRA `(.L_x_6) ;  /* 0x0000000000941947 */ /* 0x000fea0003800000 */
[----:B------:R-:W-:Y:S01]  /*0470*/  ELECT P1, URZ, PT ;  /* 0x00000000003f782f */ /* 0x000fe20003820000 */
[----:B------:R-:W-:-:S12]  /*0480*/  BSSY B0, `(.L_x_6) ;  /* 0x0000023000007945 */ /* 0x000fd80003800000 */
[----:B------:R-:W-:Y:S05]  /*0490*/  @!P1 BRA `(.L_x_7) ;  /* 0x0000000000849947 */ /* 0x000fea0003800000 */
[----:B------:R-:W1:Y:S01]  /*04a0*/  S2UR UR8, SR_CgaCtaId ;  /* 0x00000000000879c3 */ /* 0x000e620000008800 */
[----:B------:R-:W-:Y:S01]  /*04b0*/  UMOV UR4, 0x400 ;  /* 0x0000040000047882 */ /* 0x000fe20000000000 */
[----:B------:R-:W-:Y:S01]  /*04c0*/  UMOV UR5, 0x1 ;  /* 0x0000000100057882 */ /* 0x000fe20000000000 */
[----:B------:R-:W-:Y:S02]  /*04d0*/  UMOV UR6, 0x100 ;  /* 0x0000010000067882 */ /* 0x000fe40000000000 */
[----:B------:R-:W-:-:S04]  /*04e0*/  UIADD3 UR6, -UR6, 0x100000, URZ ;  /* 0x0010000006067890 */ /* 0x000fc8000fffe13f */
[----:B------:R-:W-:Y:S02]  /*04f0*/  USHF.L.U32 UR7, UR6, 0xb, URZ ;  /* 0x0000000b06077899 */ /* 0x000fe4000800063f */
[----:B------:R-:W-:Y:S02]  /*0500*/  USHF.L.U32 UR6, UR6, 0x1, URZ ;  /* 0x0000000106067899 */ /* 0x000fe4000800063f */
[----:B-1----:R-:W-:Y:S02]  /*0510*/  ULEA UR8, UR8, UR4, 0x18 ;  /* 0x0000000408087291 */ /* 0x002fe4000f8ec03f */
[----:B------:R-:W-:-:S04]  /*0520*/  UIADD3 UR4, -UR5, 0x100000, URZ ;  /* 0x0010000005047890 */ /* 0x000fc8000fffe13f */
[----:B------:R-:W-:Y:S02]  /*0530*/  USHF.L.U32 UR5, UR4, 0xb, URZ ;  /* 0x0000000b04057899 */ /* 0x000fe4000800063f */
[----:B------:R-:W-:Y:S01]  /*0540*/  USHF.L.U32 UR4, UR4, 0x1, URZ ;  /* 0x0000000104047899 */ /* 0x000fe2000800063f */
[----:B------:R-:W1:Y:S11]  /*0550*/  FENCE.VIEW.ASYNC.S ;  /* 0x00000000000073c6 */ /* 0x000e760000000000 */
[----:B-1----:R1:W2:Y:S01]  /*0560*/  SYNCS.EXCH.64 URZ, [UR8], UR4 ;  /* 0x00000004083f75b2 */ /* 0x0022a20008000100 */
[----:B------:R1:W3:Y:S01]  /*0570*/  SYNCS.EXCH.64 URZ, [UR8+0x50], UR6 ;  /* 0x00005006083f75b2 */ /* 0x0002e20008000100 */
[----:B------:R1:W4:Y:S01]  /*0580*/  SYNCS.EXCH.64 URZ, [UR8+0x8], UR4 ;  /* 0x00000804083f75b2 */ /* 0x0003220008000100 */
[----:B------:R1:W1:Y:S01]  /*0590*/  SYNCS.EXCH.64 URZ, [UR8+0x58], UR6 ;  /* 0x00005806083f75b2 */ /* 0x0002620008000100 */
        /* <DEDUP_REMOVED lines=16> */
[----:B------:R-:W-:Y:S01]  /*06a0*/  NOP ;  /* 0x0000000000007918 */ /* 0x000fe20000000000 */
.L_x_7:
[----:B-1----:R-:W-:Y:S05]  /*06b0*/  BSYNC B0 ;  /* 0x0000000000007941 */ /* 0x002fea0003800000 */
.L_x_6:
[----:B------:R-:W1:Y:S01]  /*06c0*/  SHFL.IDX PT, R4, R0, RZ, 0x1f ;  /* 0x00001fff00047589 */ /* 0x000e6200000e0000 */
[----:B------:R-:W2:Y:S01]  /*06d0*/  LDC R2, c[0x0][0x904] ;  /* 0x00024100ff027b82 */ /* 0x000ea20000000800 */
[----:B------:R-:W-:Y:S01]  /*06e0*/  NOP ;  /* 0x0000000000007918 */ /* 0x000fe20000000000 */
[----:B-1----:R-:W-:-:S13]  /*06f0*/  ISETP.NE.AND P1, PT, R4, RZ, PT ;  /* 0x000000ff0400720c */ /* 0x002fda0003f25270 */
[----:B------:R-:W-:Y:S05]  /*0700*/  @P1 BRA `(.L_x_8) ;  /* 0x0000000000581947 */ /* 0x000fea0003800000 */
[----:B------:R-:W1:Y:S01]  /*0710*/  S2UR UR5, SR_CgaCtaId ;  /* 0x00000000000579c3 */ /* 0x000e620000008800 */
[----:B------:R-:W-:Y:S01]  /*0720*/  UMOV UR4, 0x400 ;  /* 0x0000040000047882 */ /* 0x000fe20000000000 */
[----:B------:R-:W-:Y:S01]  /*0730*/  UMOV UR6, 0x20 ;  /* 0x0000002000067882 */ /* 0x000fe20000000000 */
[----:B------:R-:W-:Y:S01]  /*0740*/  UMOV UR7, 0x100 ;  /* 0x0000010000077882 */ /* 0x000fe20000000000 */
[----:B------:R-:W-:Y:S01]  /*0750*/  ELECT P1, URZ, PT ;  /* 0x00000000003f782f */ /* 0x000fe20003820000 */
[----:B-1----:R-:W-:Y:S02]  /*0760*/  ULEA UR8, UR5, UR4, 0x18 ;  /* 0x0000000405087291 */ /* 0x002fe4000f8ec03f */
[----:B------:R-:W-:-:S04]  /*0770*/  UIADD3 UR4, -UR6, 0x100000, URZ ;  /* 0x0010000006047890 */ /* 0x000fc8000fffe13f */
[----:B------:R-:W-:Y:S02]  /*0780*/  USHF.L.U32 UR5, UR4, 0xb, URZ ;  /* 0x0000000b04057899 */ /* 0x000fe4000800063f */
[----:B------:R-:W-:Y:S02]  /*0790*/  USHF.L.U32 UR4, UR4, 0x1, URZ ;  /* 0x0000000104047899 */ /* 0x000fe4000800063f */
[----:B------:R-:W-:-:S04]  /*07a0*/  UIADD3 UR6, -UR7, 0x100000, URZ ;  /* 0x0010000007067890 */ /* 0x000fc8000fffe13f */
[----:B------:R-:W-:Y:S02]  /*07b0*/  USHF.L.U32 UR7, UR6, 0xb, URZ ;  /* 0x0000000b06077899 */ /* 0x000fe4000800063f */
[----:B------:R-:W-:Y:S01]  /*07c0*/  USHF.L.U32 UR6, UR6, 0x1, URZ ;  /* 0x0000000106067899 */ /* 0x000fe2000800063f */
[----:B------:R-:W1:Y:S03]  /*07d0*/  FENCE.VIEW.ASYNC.S ;  /* 0x00000000000073c6 */ /* 0x000e660000000000 */
[----:B-1----:R1:W1:Y:S08]  /*07e0*/  SYNCS.EXCH.64 URZ, [UR8+0xa0], UR4 ;  /* 0x0000a004083f75b2 */ /* 0x0022700008000100 */
        /* <DEDUP_REMOVED lines=8> */
.L_x_8:
[----:B------:R-:W5:Y:S01]  /*0870*/  SHFL.IDX PT, R0, R0, RZ, 0x1f ;  /* 0x00001fff00007589 */ /* 0x000f6200000e0000 */
[----:B--2---:R-:W-:Y:S02]  /*0880*/  ISETP.NE.AND P6, PT, R2, 0x1, PT ;  /* 0x000000010200780c */ /* 0x004fe40003fc5270 */
[----:B------:R-:W-:Y:S01]  /*0890*/  ELECT P1, URZ, PT ;  /* 0x00000000003f782f */ /* 0x000fe20003820000 */
[----:B------:R-:W2:Y:S01]  /*08a0*/  S2UR UR36, SR_CgaCtaId ;  /* 0x00000000002479c3 */ /* 0x000ea20000008800 */
[----:B------:R-:W3:Y:S01]  /*08b0*/  S2R R7, SR_CTAID.Y ;  /* 0x0000000000077919 */ /* 0x000ee20000002600 */
[----:B-1----:R-:W-:Y:S01]  /*08c0*/  UMOV UR4, 0x20 ;  /* 0x0000002000047882 */ /* 0x002fe20000000000 */
[----:B------:R-:W-:Y:S01]  /*08d0*/  P2R R4, PR, RZ, 0x40 ;  /* 0x00000040ff047803 */ /* 0x000fe20000000000 */
[----:B------:R-:W-:Y:S01]  /*08e0*/  NOP ;  /* 0x0000000000007918 */ /* 0x000fe20000000000 */
[----:B------:R-:W1:Y:S01]  /*08f0*/  S2R R10, SR_CTAID.X ;  /* 0x00000000000a7919 */ /* 0x000e620000002500 */
[----:B------:R-:W-:Y:S01]  /*0900*/  ISETP.NE.AND P4, PT, R3, RZ, PT ;  /* 0x000000ff0300720c */ /* 0x000fe20003f85270 */
[----:B------:R-:W-:-:S03]  /*0910*/  IMAD.MOV.U32 R11, RZ, RZ, RZ ;  /* 0x000000ffff0b7224 */ /* 0x000fc600078e00ff */
[----:B------:R-:W1:Y:S01]  /*0920*/  @P6 LDC R17, c[0x0][0x10] ;  /* 0x00000400ff116b82 */ /* 0x000e620000000800 */
[----:B------:R-:W-:-:S07]  /*0930*/  @P6 IMAD.MOV.U32 R5, RZ, RZ, RZ ;  /* 0x000000ffff056224 */ /* 0x000fce00078e00ff */
[----:B------:R-:W4:Y:S01]  /*0940*/  @!P6 LDC R12, c[0x0][0xc] ;  /* 0x00000300ff0ceb82 */ /* 0x000f220000000800 */
[----:B-----5:R-:W-:Y:S02]  /*0950*/  ISETP.NE.OR P2, PT, R0, RZ, !P1 ;  /* 0x000000ff0000720c */ /* 0x020fe40004f45670 */
[----:B------:R-:W-:-:S04]  /*0960*/  ISETP.EQ.OR P1, PT, R3, 0x3, !P4 ;  /* 0x000000030300780c */ /* 0x000fc80006722670 */
[----:B------:R-:W-:-:S04]  /*0970*/  ISETP.EQ.AND P1, PT, R6, RZ, P1 ;  /* 0x000000ff0600720c */ /* 0x000fc80000f22270 */
[----:B------:R-:W-:Y:S02]  /*0980*/  SEL R19, RZ, 0x1, !P1 ;  /* 0x00000001ff137807 */ /* 0x000fe40004800000 */
[----:B---3--:R-:W-:Y:S01]  /*0990*/  @P6 MOV R4, R7 ;  /* 0x0000000700046202 */ /* 0x008fe20000000f00 */
[----:B------:R-:W-:Y:S01]  /*09a0*/  VOTEU.ALL UP0, P2 ;  /* 0x00000000003f7886 */ /* 0x000fe20001000000 */
[----:B------:R-:W-:-:S03]  /*09b0*/  VOTEU.ALL UP1, P2 ;  /* 0x00000000003f7886 */ /* 0x000fc60001020000 */
[----:B-1----:R-:W-:Y:S01]  /*09c0*/  @P6 IMAD.WIDE.U32 R16, R10, R17, R4 ;  /* 0x000000110a106225 */ /* 0x002fe200078e0004 */
[----:B------:R-:W-:Y:S01]  /*09d0*/  @!UP0 UMOV UR6, 0x400 ;  /* 0x0000040000068882 */ /* 0x000fe20000000000 */
[----:B------:R-:W-:-:S04]  /*09e0*/  @!UP0 UIADD3 UR4, -UR4, 0x100000, URZ ;  /* 0x0010000004048890 */ /* 0x000fc8000fffe13f */
[----:B------:R-:W-:Y:S02]  /*09f0*/  @!UP0 USHF.L.U32 UR5, UR4, 0xb, URZ ;  /* 0x0000000b04058899 */ /* 0x000fe4000800063f */
[----:B------:R-:W-:Y:S02]  /*0a00*/  @!UP0 USHF.L.U32 UR4, UR4, 0x1, URZ ;  /* 0x0000000104048899 */ /* 0x000fe4000800063f */
[----:B--2---:R-:W-:Y:S01]  /*0a10*/  @!UP0 ULEA UR8, UR36, UR6, 0x18 ;  /* 0x0000000624088291 */ /* 0x004fe2000f8ec03f */
[----:B------:R-:W-:Y:S01]  /*0a20*/  @P6 IMAD.MOV.U32 R5, RZ, RZ, RZ ;  /* 0x000000ffff056224 */ /* 0x000fe200078e00ff */
[----:B------:R-:W-:Y:S01]  /*0a30*/  VOTEU.ALL UP0, P2 ;  /* 0x00000000003f7886 */ /* 0x000fe20001000000 */
[C---:B------:R-:W-:Y:S01]  /*0a40*/  ISETP.NE.AND P2, PT, R6.reuse, RZ, PT ;  /* 0x000000ff0600720c */ /* 0x040fe20003f45270 */
[----:B------:R-:W-:Y:S01]  /*0a50*/  ULDC UR6, c[0x0][0xc] ;  /* 0x0000030000067ab9 */ /* 0x000fe20000000800 */
[----:B------:R-:W-:Y:S01]  /*0a60*/  ULDC UR7, c[0x0][0x10] ;  /* 0x0000040000077ab9 */ /* 0x000fe20000000800 */
[----:B------:R-:W-:Y:S01]  /*0a70*/  VIADD R6, R6, 0xffffffff ;  /* 0xffffffff06067836 */ /* 0x000fe20000000000 */
[----:B------:R-:W-:-:S02]  /*0a80*/  ISETP.EQ.AND P5, PT, R3, 0x2, !P2 ;  /* 0x000000020300780c */ /* 0x000fc400057a2270 */
[----:B------:R-:W-:Y:S01]  /*0a90*/  @P6 IADD3 R17, R17, R5, RZ ;  /* 0x0000000511116210 */ /* 0x000fe20007ffe0ff */
[----:B----4-:R-:W-:Y:S01]  /*0aa0*/  @!P6 IMAD.WIDE.U32 R4, R12, R7, R10 ;  /* 0x000000070c04e225 */ /* 0x010fe200078e000a */
[----:B------:R-:W-:Y:S01]  /*0ab0*/  ISETP.GE.U32.AND P1, PT, R6, 0x2, PT ;  /* 0x000000020600780c */ /* 0x000fe20003f26070 */
[----:B------:R-:W1:Y:S02]  /*0ac0*/  FENCE.VIEW.ASYNC.S ;  /* 0x00000000000073c6 */ /* 0x000e640000000000 */
[----:B-1----:R-:W1:Y:S01]  /*0ad0*/  @!UP0 SYNCS.EXCH.64 URZ, [UR8+0xe0], UR4 ;  /* 0x0000e004083f85b2 */ /* 0x002e620008000100 */
[----:B------:R-:W-:Y:S01]  /*0ae0*/  SEL R0, RZ, 0x1, !P5 ;  /* 0x00000001ff007807 */ /* 0x000fe20006800000 */
[----:B------:R-:W-:Y:S01]  /*0af0*/  @!P6 IMAD.MOV.U32 R17, RZ, RZ, R5 ;  /* 0x000000ffff11e224 */ /* 0x000fe200078e0005 */
[----:B------:R-:W-:Y:S02]  /*0b00*/  @!P6 MOV R16, R4 ;  /* 0x000000040010e202 */ /* 0x000fe40000000f00 */
[----:B------:R-:W-:-:S02]  /*0b10*/  SEL R0, R0, 0x2, P1 ;  /* 0x0000000200007807 */ /* 0x000fc40000800000 */
[----:B------:R-:W-:Y:S01]  /*0b20*/  SEL R19, R19, 0x2, P1 ;  /* 0x0000000213137807 */ /* 0x000fe20000800000 */
[----:B------:R2:W1:Y:S01]  /*0b30*/  @!UP1 SYNCS.EXCH.64 URZ, [UR8+0xe8], UR4 ;  /* 0x0000e804083f95b2 */ /* 0x0004620008000100 */
[----:B------:R-:W-:Y:S01]  /*0b40*/  NOP ;  /* 0x0000000000007918 */ /* 0x000fe20000000000 */
[----:B--2---:R-:W-:-:S03]  /*0b50*/  UIMAD.WIDE.U32 UR4, UR6, UR7, URZ ;  /* 0x00000007060472a5 */ /* 0x004fc6000f8e003f */
[----:B------:R-:W-:Y:S02]  /*0b60*/  ULDC UR6, c[0x0][0x14] ;  /* 0x0000050000067ab9 */ /* 0x000fe40000000800 */
[----:B------:R-:W-:Y:S02]  /*0b70*/  UIMAD.WIDE.U32 UR38, UR4, UR6, URZ ;  /* 0x00000006042672a5 */ /* 0x000fe4000f8e003f */
[----:B------:R-:W-:-:S04]  /*0b80*/  UIMAD UR37, UR5, UR6, URZ ;  /* 0x00000006052572a4 */ /* 0x000fc8000f8e023f */
[----:B------:R-:W-:Y:S01]  /*0b90*/  UIADD3 UR37, UR39, UR37, URZ ;  /* 0x0000002527257290 */ /* 0x000fe2000fffe03f */
[----:B-1----:R-:W-:Y:S06]  /*0ba0*/  BAR.SYNC.DEFER_BLOCKING 0x0 ;  /* 0x0000000000007b1d */ /* 0x002fec0000010000 */
[----:B------:R-:W-:Y:S05]  /*0bb0*/  @!P2 BRA `(.L_x_9) ;  /* 0x000000bc00a0a947 */ /* 0x000fea0003800000 */
[----:B------:R-:W-:-:S13]  /*0bc0*/  ISETP.GT.U32.AND P0, PT, R6, 0x1, PT ;  /* 0x000000010600780c */ /* 0x000fda0003f04070 */
[----:B------:R-:W-:Y:S05]  /*0bd0*/  @P0 EXIT ;  /* 0x000000000000094d */ /* 0x000fea0003800000 */
[----:B------:R-:W-:Y:S01]  /*0be0*/  ULDC.64 UR4, c[0x0][0x8f8] ;  /* 0x00023e0000047ab9 */ /* 0x000fe20000000a00 */
[----:B------:R-:W-:Y:S01]  /*0bf0*/  UMOV UR47, 0xffffffff ;  /* 0xffffffff002f7882 */ /* 0x000fe20000000000 */
[----:B------:R-:W-:Y:S01]  /*0c00*/  ISETP.GE.U32.AND P0, PT, R16, UR4, PT ;  /* 0x0000000410007c0c */ /* 0x000fe2000bf06070 */
[----:B------:R-:W-:Y:S01]  /*0c10*/  IMAD.MOV.U32 R3, RZ, RZ, -0x1 ;  /* 0xffffffffff037424 */ /* 0x000fe200078e00ff */
[----:B------:R-:W-:Y:S02]  /*0c20*/  PRMT R22, RZ, 0x7610, R22 ;  /* 0x00007610ff167816 */ /* 0x000fe40000000016 */
[----:B------:R-:W-:Y:S02]  /*0c30*/  ISETP.GE.U32.AND.EX P0, PT, R17, UR5, PT, P0 ;  /* 0x0000000511007c0c */ /* 0x000fe4000bf06100 */
[----:B------:R-:W-:Y:S02]  /*0c40*/  MOV R8, 0xffffffff ;  /* 0xffffffff00087802 */ /* 0x000fe40000000f00 */
[----:B------:R-:W-:-:S09]  /*0c50*/  PRMT R6, RZ, 0x7610, R6 ;  /* 0x00007610ff067816 */ /* 0x000fd20000000006 */
[----:B------:R-:W-:Y:S05]  /*0c60*/  @P0 BRA `(.L_x_10) ;  /* 0x0000000400580947 */ /* 0x000fea0003800000 */
[----:B------:R-:W1:Y:S01]  /*0c70*/  LDC.64 R20, c[0x0][0x8d0] ;  /* 0x00023400ff147b82 */ /* 0x000e620000000a00 */
[----:B------:R-:W-:Y:S02]  /*0c80*/  IMAD.MOV.U32 R4, RZ, RZ, R16 ;  /* 0x000000ffff047224 */ /* 0x000fe400078e0010 */
[----:B------:R-:W-:-:S05]  /*0c90*/  IMAD.MOV.U32 R5, RZ, RZ, R17 ;  /* 0x000000ffff057224 */ /* 0x000fca00078e0011 */
[----:B------:R-:W2:Y:S08]  /*0ca0*/  LDC R6, c[0x0][0x8d8] ;  /* 0x00023600ff067b82 */ /* 0x000eb00000000800 */
[----:B------:R-:W3:Y:S01]  /*0cb0*/  LDC.64 R24, c[0x0][0x8c8] ;  /* 0x00023200ff187b82 */ /* 0x000ee20000000a00 */
[----:B-1----:R-:W-:-:S04]  /*0cc0*/  ISETP.NE.U32.AND P0, PT, R20, RZ, PT ;  /* 0x000000ff1400720c */ /* 0x002fc80003f05070 */
[----:B------:R-:W-:-:S13]  /*0cd0*/  ISETP.NE.AND.EX P0, PT, R21, RZ, PT, P0 ;  /* 0x000000ff1500720c */ /* 0x000fda0003f05300 */
[----:B--23--:R-:W-:Y:S05]  /*0ce0*/  @!P0 BRA `(.L_x_11) ;  /* 0x0000000000288947 */ /* 0x00cfea0003800000 */
[----:B------:R-:W1:Y:S02]  /*0cf0*/  LDC R3, c[0x0][0x8dc] ;  /* 0x00023700ff037b82 */ /* 0x000e640000000800 */
[----:B-1----:R-:W-:-:S04]  /*0d00*/  IADD3 R3, P0, R16, R3, RZ ;  /* 0x0000000310037210 */ /* 0x002fc80007f1e0ff */
[----:B------:R-:W-:-:S05]  /*0d10*/  IADD3.X R15, RZ, R17, RZ, P0, !PT ;  /* 0x00000011ff0f7210 */ /* 0x000fca00007fe4ff */
[----:B------:R-:W-:-:S04]  /*0d20*/  IMAD.WIDE.U32 R4, R15, R20, RZ ;  /* 0x000000140f047225 */ /* 0x000fc800078e00ff */
[----:B------:R-:W-:-:S04]  /*0d30*/  IMAD.WIDE.U32 R8, P0, R3, R21, R4 ;  /* 0x0000001503087225 */ /* 0x000fc80007800004 */
[----:B------:R-:W-:-:S04]  /*0d40*/  IMAD.WIDE.U32 R4, R3, R20, RZ ;  /* 0x0000001403047225 */ /* 0x000fc800078e00ff */
[----:B------:R-:W-:Y:S01]  /*0d50*/  IMAD.X R13, RZ, RZ, RZ, P0 ;  /* 0x000000ffff0d7224 */ /* 0x000fe200000e06ff */
[----:B------:R-:W-:Y:S01]  /*0d60*/  IADD3 RZ, P0, R5, R8, RZ ;  /* 0x0000000805ff7210 */ /* 0x000fe20007f1e0ff */
[----:B------:R-:W-:-:S04]  /*0d70*/  IMAD.MOV.U32 R12, RZ, RZ, R9 ;  /* 0x000000ffff0c7224 */ /* 0x000fc800078e0009 */
[----:B------:R-:W-:-:S08]  /*0d80*/  IMAD.WIDE.U32.X R4, R15, R21, R12, P0 ;  /* 0x000000150f047225 */ /* 0x000fd000000e040c */
.L_x_11:
[-CC-:B------:R-:W-:Y:S01]  /*0d90*/  SHF.R.U64 R30, R4, R6.reuse, R5.reuse ;  /* 0x00000006041e7219 */ /* 0x180fe20000001205 */
[----:B------:R-:W1:Y:S01]  /*0da0*/  LDC.64 R26, c[0x0][0x8e8] ;  /* 0x00023a00ff1a7b82 */ /* 0x000e620000000a00 */
[----:B------:R-:W-:Y:S01]  /*0db0*/  SHF.R.U32.HI R4, RZ, R6, R5 ;  /* 0x00000006ff047219 */ /* 0x000fe20000011605 */
[----:B------:R-:W-:Y:S01]  /*0dc0*/  ULDC UR4, c[0x0][0x150] ;  /* 0x0000540000047ab9 */ /* 0x000fe20000000800 */
[----:B------:R-:W-:Y:S02]  /*0dd0*/  IADD3 R11, P0, RZ, -R30, RZ ;  /* 0x8000001eff0b7210 */ /* 0x000fe40007f1e0ff */
[----:B------:R-:W-:Y:S02]  /*0de0*/  I2FP.F32.U32 R3, R10 ;  /* 0x0000000a00037245 */ /* 0x000fe40000201000 */
[----:B------:R-:W-:Y:S01]  /*0df0*/  IADD3.X R13, RZ, ~R4, RZ, P0, !PT ;  /* 0x80000004ff0d7210 */ /* 0x000fe200007fe4ff */
[----:B------:R-:W2:Y:S01]  /*0e00*/  LDC R8, c[0x0][0x8c0] ;  /* 0x00023000ff087b82 */ /* 0x000ea20000000800 */
[----:B------:R-:W-:-:S04]  /*0e10*/  IMAD.WIDE.U32 R4, R11, R24, R16 ;  /* 0x000000180b047225 */ /* 0x000fc800078e0010 */
[----:B------:R-:W-:Y:S01]  /*0e20*/  FMUL R3, R3, UR4 ;  /* 0x0000000403037c20 */ /* 0x000fe20008400000 */
[----:B------:R-:W-:Y:S01]  /*0e30*/  ULDC UR4, c[0x0][0x154] ;  /* 0x0000550000047ab9 */ /* 0x000fe20000000800 */
[----:B------:R-:W-:Y:S02]  /*0e40*/  IMAD R6, R13, R24, RZ ;  /* 0x000000180d067224 */ /* 0x000fe400078e02ff */
[----:B------:R-:W3:Y:S02]  /*0e50*/  LDC R13, c[0x0][0x8b0] ;  /* 0x00022c00ff0d7b82 */ /* 0x000ee40000000800 */
[----:B------:R-:W-:Y:S01]  /*0e60*/  IMAD R11, R11, R25, R6 ;  /* 0x000000190b0b7224 */ /* 0x000fe200078e0206 */
[----:B------:R-:W4:Y:S03]  /*0e70*/  F2I.U32.TRUNC.NTZ R3, R3 ;  /* 0x0000000300037305 */ /* 0x000f26000020f000 */
[----:B------:R-:W-:-:S02]  /*0e80*/  IMAD.IADD R5, R5, 0x1, R11 ;  /* 0x0000000105057824 */ /* 0x000fc400078e020b */
[----:B------:R-:W5:Y:S01]  /*0e90*/  LDC R15, c[0x0][0x900] ;  /* 0x00024000ff0f7b82 */ /* 0x000f620000000800 */
[----:B-1----:R-:W-:-:S04]  /*0ea0*/  ISETP.NE.U32.AND P0, PT, R26, RZ, PT ;  /* 0x000000ff1a00720c */ /* 0x002fc80003f05070 */
[----:B------:R-:W-:-:S03]  /*0eb0*/  ISETP.NE.AND.EX P0, PT, R27, RZ, PT, P0 ;  /* 0x000000ff1b00720c */ /* 0x000fc60003f05300 */
[----:B------:R-:W1:Y:S01]  /*0ec0*/  LDC R9, c[0x0][0x144] ;  /* 0x00005100ff097b82 */ /* 0x000e620000000800 */
[-CC-:B--2---:R-:W-:Y:S02]  /*0ed0*/  SHF.R.U64 R21, R4, R8.reuse, R5.reuse ;  /* 0x0000000804157219 */ /* 0x184fe40000001205 */
[----:B------:R-:W-:Y:S02]  /*0ee0*/  I2FP.F32.U32 R4, R7 ;  /* 0x0000000700047245 */ /* 0x000fe40000201000 */
[----:B------:R-:W-:Y:S02]  /*0ef0*/  SHF.R.U32.HI R6, RZ, R8, R5 ;  /* 0x00000008ff067219 */ /* 0x000fe40000011605 */
[----:B----4-:R-:W-:Y:S01]  /*0f00*/  IADD3 R11, -R3, RZ, RZ ;  /* 0x000000ff030b7210 */ /* 0x010fe20007ffe1ff */
[----:B------:R-:W2:Y:S01]  /*0f10*/  LDC R14, c[0x0][0x148] ;  /* 0x00005200ff0e7b82 */ /* 0x000ea20000000800 */
[----:B------:R-:W-:Y:S01]  /*0f20*/  FMUL R5, R4, UR4 ;  /* 0x0000000404057c20 */ /* 0x000fe20008400000 */
[-CC-:B---3--:R-:W-:Y:S01]  /*0f30*/  SHF.R.U64 R29, R21, R13.reuse, R6.reuse ;  /* 0x0000000d151d7219 */ /* 0x188fe20000001206 */
[----:B------:R-:W-:Y:S01]  /*0f40*/  IMAD.MOV.U32 R4, RZ, RZ, -0x1 ;  /* 0xffffffffff047424 */ /* 0x000fe200078e00ff */
[----:B------:R-:W-:-:S02]  /*0f50*/  SHF.R.U32.HI R6, RZ, R13, R6 ;  /* 0x0000000dff067219 */ /* 0x000fc40000011606 */
[----:B------:R-:W-:Y:S01]  /*0f60*/  MOV R8, 0x1 ;  /* 0x0000000100087802 */ /* 0x000fe20000000f00 */
[----:B------:R3:W4:Y:S01]  /*0f70*/  F2I.U32.TRUNC.NTZ R13, R5 ;  /* 0x00000005000d7305 */ /* 0x000722000020f000 */
[----:B------:R-:W2:Y:S01]  /*0f80*/  LDC R23, c[0x0][0x8a8] ;  /* 0x00022a00ff177b82 */ /* 0x000ea20000000800 */
[-C--:B-----5:R-:W-:Y:S02]  /*0f90*/  SHF.L.U32 R4, R4, R15.reuse, RZ ;  /* 0x0000000f04047219 */ /* 0x0a0fe400000006ff */
[----:B------:R-:W-:Y:S02]  /*0fa0*/  SHF.R.U64 R28, R29, R15, R6 ;  /* 0x0000000f1d1c7219 */ /* 0x000fe40000001206 */
[----:B------:R-:W-:-:S03]  /*0fb0*/  LOP3.LUT R12, RZ, R4, RZ, 0x33, !PT ;  /* 0x00000004ff0c7212 */ /* 0x000fc600078e33ff */
[----:B------:R-:W2:Y:S01]  /*0fc0*/  LDC R20, c[0x0][0x8f0] ;  /* 0x00023c00ff147b82 */ /* 0x000ea20000000800 */
[----:B---3--:R-:W-:Y:S01]  /*0fd0*/  SHF.R.U32.HI R5, RZ, R15, R6 ;  /* 0x0000000fff057219 */ /* 0x008fe20000011606 */
[----:B-1----:R-:W-:Y:S01]  /*0fe0*/  IMAD R3, R9, R11, R10 ;  /* 0x0000000b09037224 */ /* 0x002fe200078e020a */
[----:B------:R-:W-:Y:S01]  /*0ff0*/  SHF.L.U32 R6, R8, R15, RZ ;  /* 0x0000000f08067219 */ /* 0x000fe200000006ff */
[----:B------:R-:W-:-:S04]  /*1000*/  IMAD.MOV.U32 R4, RZ, RZ, R28 ;  /* 0x000000ffff047224 */ /* 0x000fc800078e001c */
[----:B------:R-:W1:Y:S08]  /*1010*/  LDC R24, c[0x0][0x8e0] ;  /* 0x00023800ff187b82 */ /* 0x000e700000000800 */
[----:B------:R-:W3:Y:S01]  /*1020*/  LDC R25, c[0x0][0x8b8] ;  /* 0x00022e00ff197b82 */ /* 0x000ee20000000800 */
[----:B----4-:R-:W-:Y:S05]  /*1030*/  @!P0 BRA `(.L_x_12) ;  /* 0x0000000000288947 */ /* 0x010fea0003800000 */
[----:B------:R-:W4:Y:S02]  /*1040*/  LDC R11, c[0x0][0x8f4] ;  /* 0x00023d00ff0b7b82 */ /* 0x000f240000000800 */
[----:B----4-:R-:W-:-:S04]  /*1050*/  IADD3 R11, P0, R28, R11, RZ ;  /* 0x0000000b1c0b7210 */ /* 0x010fc80007f1e0ff */
[----:B------:R-:W-:-:S05]  /*1060*/  IADD3.X R15, RZ, R5, RZ, P0, !PT ;  /* 0x00000005ff0f7210 */ /* 0x000fca00007fe4ff */
[----:B------:R-:W-:-:S04]  /*1070*/  IMAD.WIDE.U32 R4, R15, R26, RZ ;  /* 0x0000001a0f047225 */ /* 0x000fc800078e00ff */
[----:B------:R-:W-:-:S04]  /*1080*/  IMAD.WIDE.U32 R8, P0, R11, R27, R4 ;  /* 0x0000001b0b087225 */ /* 0x000fc80007800004 */
[----:B------:R-:W-:Y:S01]  /*1090*/  IMAD.WIDE.U32 R4, R11, R26, RZ ;  /* 0x0000001a0b047225 */ /* 0x000fe200078e00ff */
[----:B------:R-:W-:-:S03]  /*10a0*/  MOV R10, R9 ;  /* 0x00000009000a7202 */ /* 0x000fc60000000f00 */
[----:B------:R-:W-:Y:S01]  /*10b0*/  IMAD.X R11, RZ, RZ, RZ, P0 ;  /* 0x000000ffff0b7224 */ /* 0x000fe200000e06ff */
[----:B------:R-:W-:-:S05]  /*10c0*/  IADD3 RZ, P0, R5, R8, RZ ;  /* 0x0000000805ff7210 */ /* 0x000fca0007f1e0ff */
[----:B------:R-:W-:-:S08]  /*10d0*/  IMAD.WIDE.U32.X R4, R15, R27, R10, P0 ;  /* 0x0000001b0f047225 */ /* 0x000fd000000e040a */
.L_x_12:
[----:B--2---:R-:W-:Y:S01]  /*10e0*/  SHF.R.U64 R4, R4, R20, R5 ;  /* 0x0000001404047219 */ /* 0x004fe20000001205 */
[----:B------:R-:W-:Y:S01]  /*10f0*/  IMAD.MOV R13, RZ, RZ, -R13 ;  /* 0x000000ffff0d7224 */ /* 0x000fe200078e0a0d */
[----:B------:R-:W-:Y:S02]  /*1100*/  LOP3.LUT R5, R29, R12, RZ, 0xc0, !PT ;  /* 0x0000000c1d057212 */ /* 0x000fe400078ec0ff */
[----:B------:R-:W-:Y:S01]  /*1110*/  IADD3 R8, R23, -0x1, RZ ;  /* 0xffffffff17087810 */ /* 0x000fe20007ffe0ff */
[----:B------:R-:W-:Y:S01]  /*1120*/  IMAD.MOV R9, RZ, RZ, -R4 ;  /* 0x000000ffff097224 */ /* 0x000fe200078e0a04 */
[----:B------:R-:W-:Y:S01]  /*1130*/  R2UR UR47, R30 ;  /* 0x000000001e2f72ca */ /* 0x000fe200000e0000 */
[----:B------:R-:W-:Y:S01]  /*1140*/  IMAD R6, R6, R4, R5 ;  /* 0x0000000406067224 */ /* 0x000fe200078e0205 */
[----:B------:R-:W-:Y:S01]  /*1150*/  LOP3.LUT R8, R21, R8, RZ, 0xc0, !PT ;  /* 0x0000000815087212 */ /* 0x000fe200078ec0ff */
[----:B------:R-:W-:Y:S02]  /*1160*/  @P6 IMAD R3, R14, R13, R7 ;  /* 0x0000000d0e036224 */ /* 0x000fe400078e0207 */
[----:B-1----:R-:W-:-:S02]  /*1170*/  IMAD R4, R9, R24, R28 ;  /* 0x0000001809047224 */ /* 0x002fc400078e021c */
[----:B---3--:R-:W-:Y:S01]  /*1180*/  IMAD R3, R6, R25, R3 ;  /* 0x0000001906037224 */ /* 0x008fe200078e0203 */
[----:B------:R-:W-:Y:S01]  /*1190*/  MOV R6, 0x1 ;  /* 0x0000000100067802 */ /* 0x000fe20000000f00 */
[----:B------:R-:W-:-:S05]  /*11a0*/  IMAD R4, R4, R23, R8 ;  /* 0x0000001704047224 */ /* 0x000fca00078e0208 */
[----:B------:R-:W-:Y:S02]  /*11b0*/  SEL R8, R4, R3, !P6 ;  /* 0x0000000304087207 */ /* 0x000fe40007000000 */
[----:B------:R-:W-:-:S07]  /*11c0*/  SEL R3, R3, R4, !P6 ;  /* 0x0000000403037207 */ /* 0x000fce0007000000 */
.L_x_10:
[----:B------:R-:W-:-:S08]  /*11d0*/  NOP ;  /* 0x0000000000007918 */ /* 0x000fd00000000000 */
[----:B------:R-:W1:Y:S02]  /*11e0*/  USETMAXREG.TRY_ALLOC.CTAPOOL UP0, 0xe8 ;  /* 0x000000e8000079c8 */ /* 0x000e640008000600 */
[----:B-1----:R-:W-:-:S13]  /*11f0*/  PLOP3.LUT P0, PT, PT, PT, UP0, 0x80, 0x0 ;  /* 0x000000000000781c */ /* 0x002fda0003f0f008 */
[----:B------:R-:W-:Y:S05]  /*1200*/  @!P0 BRA `(.L_x_10) ;  /* 0xfffffffc00f08947 */ /* 0x000fea000383ffff */
[----:B------:R-:W-:Y:S02]  /*1210*/  ULDC.64 UR4, c[0x0][0x590] ;  /* 0x0001640000047ab9 */ /* 0x000fe40000000a00 */
[----:B------:R-:W-:-:S04]  /*1220*/  ISETP.NE.U32.AND P0, PT, RZ, UR4, PT ;  /* 0x00000004ff007c0c */ /* 0x000fc8000bf05070 */
[----:B------:R-:W-:-:S13]  /*1230*/  ISETP.NE.AND.EX P0, PT, RZ, UR5, PT, P0 ;  /* 0x00000005ff007c0c */ /* 0x000fda000bf05300 */
[----:B------:R-:W-:Y:S05]  /*1240*/  @P0 BRA `(.L_x_13) ;  /* 0x00000000002c0947 */ /* 0x000fea0003800000 */
[----:B------:R-:W-:Y:S02]  /*1250*/  ULDC.64 UR4, c[0x0][0x588] ;  /* 0x0001620000047ab9 */ /* 0x000fe40000000a00 */
[----:B------:R-:W-:-:S04]  /*1260*/  ISETP.NE.U32.AND P0, PT, RZ, UR4, PT ;  /* 0x00000004ff007c0c */ /* 0x000fc8000bf05070 */
[----:B------:R-:W-:-:S13]  /*1270*/  ISETP.NE.AND.EX P0, PT, RZ, UR5, PT, P0 ;  /* 0x00000005ff007c0c */ /* 0x000fda000bf05300 */
[----:B------:R-:W-:Y:S05]  /*1280*/  @!P0 BRA `(.L_x_14) ;  /* 0x0000000000108947 */ /* 0x000fea0003800000 */
[----:B------:R-:W1:Y:S02]  /*1290*/  LDC.64 R88, c[0x0][0x588] ;  /* 0x00016200ff587b82 */ /* 0x000e640000000a00 */
[----:B-1----:R1:W5:Y:S01]  /*12a0*/  LDG.E R88, desc[UR40][R88.64] ;  /* 0x0000002858587981 */ /* 0x002362000c1e1900 */
[----:B------:R-:W-:Y:S01]  /*12b0*/  IMAD.MOV.U32 R22, RZ, RZ, 0x1 ;  /* 0x00000001ff167424 */ /* 0x000fe200078e00ff */
[----:B------:R-:W-:Y:S06]  /*12c0*/  BRA `(.L_x_13) ;  /* 0x00000000000c7947 */ /* 0x000fec0003800000 */
.L_x_14:
[----:B------:R-:W-:Y:S01]  /*12d0*/  ULDC UR4, c[0x0][0x580] ;  /* 0x0001600000047ab9 */ /* 0x000fe20000000800 */
[----:B------:R-:W-:Y:S01]  /*12e0*/  MOV R22, 0x1 ;  /* 0x0000000100167802 */ /* 0x000fe20000000f00 */
[----:B------:R-:W-:-:S07]  /*12f0*/  IMAD.U32 R88, RZ, RZ, UR4 ;  /* 0x00000004ff587e24 */ /* 0x000fce000f8e00ff */
.L_x_13:
        /* <DEDUP_REMOVED lines=8> */
[----:B------:R-:W2:Y:S02]  /*1380*/  LDC.64 R4, c[0x0][0x5a8] ;  /* 0x00016a00ff047b82 */ /* 0x000ea40000000a00 */
[----:B--2---:R2:W5:Y:S01]  /*1390*/  LDG.E R23, desc[UR40][R4.64] ;  /* 0x0000002804177981 */ /* 0x004562000c1e1900 */
[----:B------:R-:W-:Y:S05]  /*13a0*/  BRA `(.L_x_15) ;  /* 0x0000000000087947 */ /* 0x000fea0003800000 */
.L_x_16:
[----:B------:R-:W-:Y:S02]  /*13b0*/  ULDC UR4, c[0x0][0x5a0] ;  /* 0x0001680000047ab9 */ /* 0x000fe40000000800 */
[----:B------:R-:W-:-:S07]  /*13c0*/  MOV R23, UR4 ;  /* 0x0000000400177c02 */ /* 0x000fce0008000f00 */
.L_x_15:
[----:B------:R-:W-:-:S13]  /*13d0*/  LOP3.LUT P0, RZ, R6, 0xff, RZ, 0xc0, !PT ;  /* 0x000000ff06ff7812 */ /* 0x000fda000780c0ff */
[----:B------:R-:W-:Y:S05]  /*13e0*/  @!P0 EXIT ;  /* 0x000000000000894d */ /* 0x000fea0003800000 */
[----:B------:R-:W-:Y:S01]  /*13f0*/  ULDC UR4, c[0x0][0x28c] ;  /* 0x0000a30000047ab9 */ /* 0x000fe20000000800 */
[----:B-1----:R-:W-:Y:S01]  /*1400*/  LOP3.LUT R89, R0, 0x1, RZ, 0xfc, !PT ;  /* 0x0000000100597812 */ /* 0x002fe200078efcff */
[----:B------:R-:W-:Y:S01]  /*1410*/  UIADD3 UR4, UR4, 0x3f, URZ ;  /* 0x0000003f04047890 */ /* 0x000fe2000fffe03f */
[----:B------:R-:W-:Y:S01]  /*1420*/  LOP3.LUT R152, R19, 0x1, RZ, 0xfc, !PT ;  /* 0x0000000113987812 */ /* 0x000fe200078efcff */
[----:B------:R-:W-:Y:S01]  /*1430*/  IMAD.MOV.U32 R115, RZ, RZ, RZ ;  /* 0x000000ffff737224 */ /* 0x000fe200078e00ff */
[----:B------:R-:W-:Y:S01]  /*1440*/  MOV R116, RZ ;  /* 0x000000ff00747202 */ /* 0x000fe20000000f00 */
[----:B------:R-:W-:Y:S01]  /*1450*/  USHF.R.S32.HI UR5, URZ, 0x1f, UR4 ;  /* 0x0000001f3f057899 */ /* 0x000fe20008011404 */
[----:B------:R-:W-:Y:S01]  /*1460*/  ULDC.64 UR42, c[0x0][0x198] ;  /* 0x00006600002a7ab9 */ /* 0x000fe20000000a00 */
[----:B------:R-:W-:Y:S02]  /*1470*/  UMOV UR48, URZ ;  /* 0x0000003f00307c82 */ /* 0x000fe40008000000 */
[----:B------:R-:W-:-:S03]  /*1480*/  ULEA.HI UR5, UR5, UR4, URZ, 0x6 ;  /* 0x0000000405057291 */ /* 0x000fc6000f8f303f */
[----:B------:R-:W-:Y:S01]  /*1490*/  UMOV UR4, URZ ;  /* 0x0000003f00047c82 */ /* 0x000fe20008000000 */
[----:B------:R-:W-:-:S12]  /*14a0*/  USHF.R.S32.HI UR49, URZ, 0x6, UR5 ;  /* 0x000000063f317899 */ /* 0x000fd80008011405 */
.L_x_94:
[----:B------:R-:W-:Y:S01]  /*14b0*/  LOP3.LUT R0, R18, 0x80, RZ, 0xc0, !PT ;  /* 0x0000008012007812 */ /* 0x000fe200078ec0ff */
[----:B------:R-:W1:Y:S01]  /*14c0*/  S2UR UR9, SR_CgaCtaId ;  /* 0x00000000000979c3 */ /* 0x000e620000008800 */
[----:B------:R-:W-:Y:S01]  /*14d0*/  UMOV UR50, 0x400 ;  /* 0x0000040000327882 */ /* 0x000fe20000000000 */
[----:B------:R-:W-:Y:S01]  /*14e0*/  UMOV UR6, URZ ;  /* 0x0000003f00067c82 */ /* 0x000fe20008000000 */
[----:B------:R-:W-:Y:S01]  /*14f0*/  SHF.R.U32.HI R0, RZ, 0x7, R0 ;  /* 0x00000007ff007819 */ /* 0x000fe20000011600 */
[----:B------:R-:W-:Y:S01]  /*1500*/  UMOV UR5, URZ ;  /* 0x0000003f00057c82 */ /* 0x000fe20008000000 */
[----:B------:R-:W-:Y:S01]  /*1510*/  UMOV UR13, UR4 ;  /* 0x00000004000d7c82 */ /* 0x000fe20008000000 */
[----:B------:R-:W-:Y:S02]  /*1520*/  CS2R R90, SRZ ;  /* 0x00000000005a7805 */ /* 0x000fe4000001ff00 */
[----:B------:R-:W-:Y:S01]  /*1530*/  CS2R R92, SRZ ;  /* 0x00000000005c7805 */ /* 0x000fe2000001ff00 */
[----:B--2---:R-:W2:Y:S01]  /*1540*/  LDC R4, c[0x0][0x28c] ;  /* 0x0000a300ff047b82 */ /* 0x004ea20000000800 */
[----:B------:R-:W3:Y:S01]  /*1550*/  SHFL.IDX PT, R0, R0, RZ, 0x1f ;  /* 0x00001fff00007589 */ /* 0x000ee200000e0000 */
[----:B------:R-:W-:-:S02]  /*1560*/  CS2R R94, SRZ ;  /* 0x00000000005e7805 */ /* 0x000fc4000001ff00 */
[----:B------:R-:W-:Y:S02]  /*1570*/  CS2R R96, SRZ ;  /* 0x0000000000607805 */ /* 0x000fe4000001ff00 */
[----:B------:R-:W-:Y:S02]  /*1580*/  CS2R R98, SRZ ;  /* 0x0000000000627805 */ /* 0x000fe4000001ff00 */
[----:B------:R-:W-:Y:S02]  /*1590*/  CS2R R100, SRZ ;  /* 0x0000000000647805 */ /* 0x000fe4000001ff00 */
[----:B------:R-:W-:Y:S02]  /*15a0*/  CS2R R102, SRZ ;  /* 0x0000000000667805 */ /* 0x000fe4000001ff00 */
[----:B------:R-:W-:Y:S02]  /*15b0*/  CS2R R104, SRZ ;  /* 0x0000000000687805 */ /* 0x000fe4000001ff00 */
[----:B------:R-:W-:-:S02]  /*15c0*/  CS2R R124, SRZ ;  /* 0x00000000007c7805 */ /* 0x000fc4000001ff00 */
[----:B------:R-:W-:Y:S02]  /*15d0*/  CS2R R126, SRZ ;  /* 0x00000000007e7805 */ /* 0x000fe4000001ff00 */
[----:B------:R-:W-:Y:S02]  /*15e0*/  CS2R R128, SRZ ;  /* 0x0000000000807805 */ /* 0x000fe4000001ff00 */
[----:B------:R-:W-:Y:S02]  /*15f0*/  CS2R R132, SRZ ;  /* 0x0000000000847805 */ /* 0x000fe4000001ff00 */
[----:B------:R-:W-:Y:S02]  /*1600*/  CS2R R130, SRZ ;  /* 0x0000000000827805 */ /* 0x000fe4000001ff00 */
[----:B------:R-:W-:Y:S02]  /*1610*/  CS2R R134, SRZ ;  /* 0x0000000000867805 */ /* 0x000fe4000001ff00 */
[----:B------:R-:W-:-:S02]  /*1620*/  CS2R R136, SRZ ;  /* 0x0000000000887805 */ /* 0x000fc4000001ff00 */
[----:B------:R-:W-:Y:S01]  /*1630*/  CS2R R138, SRZ ;  /* 0x00000000008a7805 */ /* 0x000fe2000001ff00 */
[----:B-1----:R-:W-:Y:S01]  /*1640*/  ULEA UR50, UR9, UR50, 0x18 ;  /* 0x0000003209327291 */ /* 0x002fe2000f8ec03f */
[----:B------:R-:W-:Y:S02]  /*1650*/  CS2R R108, SRZ ;  /* 0x00000000006c7805 */ /* 0x000fe4000001ff00 */
[----:B------:R-:W-:Y:S02]  /*1660*/  CS2R R106, SRZ ;  /* 0x00000000006a7805 */ /* 0x000fe4000001ff00 */
[----:B------:R-:W-:Y:S01]  /*1670*/  CS2R R110, SRZ ;  /* 0x00000000006e7805 */ /* 0x000fe2000001ff00 */
[----:B------:R-:W-:Y:S01]  /*1680*/  IMAD.MOV.U32 R114, RZ, RZ, RZ ;  /* 0x000000ffff727224 */ /* 0x000fe200078e00ff */
[----:B------:R-:W-:Y:S02]  /*1690*/  CS2R R112, SRZ ;  /* 0x0000000000707805 */ /* 0x000fe4000001ff00 */
[----:B------:R-:W-:-:S02]  /*16a0*/  MOV R117, RZ ;  /* 0x000000ff00757202 */ /* 0x000fc40000000f00 */
[----:B------:R-:W-:Y:S02]  /*16b0*/  CS2R R118, SRZ ;  /* 0x0000000000767805 */ /* 0x000fe4000001ff00 */
[----:B--2---:R-:W-:Y:S02]  /*16c0*/  ISETP.GE.AND P0, PT, R4, 0x1, PT ;  /* 0x000000010400780c */ /* 0x004fe40003f06270 */
[----:B------:R-:W-:Y:S02]  /*16d0*/  CS2R R120, SRZ ;  /* 0x0000000000787805 */ /* 0x000fe4000001ff00 */
[----:B---3--:R-:W-:Y:S02]  /*16e0*/  R2UR UR7, R0 ;  /* 0x00000000000772ca */ /* 0x008fe400000e0000 */
[----:B------:R-:W-:Y:S02]  /*16f0*/  CS2R R122, SRZ ;  /* 0x00000000007a7805 */ /* 0x000fe4000001ff00 */
[----:B------:R-:W-:-:S02]  /*1700*/  CS2R R142, SRZ ;  /* 0x00000000008e7805 */ /* 0x000fc4000001ff00 */
[----:B------:R-:W-:Y:S02]  /*1710*/  CS2R R144, SRZ ;  /* 0x0000000000907805 */ /* 0x000fe4000001ff00 */
[----:B------:R-:W-:Y:S02]  /*1720*/  CS2R R146, SRZ ;  /* 0x0000000000927805 */ /* 0x000fe4000001ff00 */
[----:B------:R-:W-:Y:S02]  /*1730*/  CS2R R148, SRZ ;  /* 0x0000000000947805 */ /* 0x000fe4000001ff00 */
[----:B------:R-:W-:Y:S02]  /*1740*/  CS2R R150, SRZ ;  /* 0x0000000000967805 */ /* 0x000fe4000001ff00 */
[----:B------:R-:W-:Y:S01]  /*1750*/  CS2R R154, SRZ ;  /* 0x00000000009a7805 */ /* 0x000fe2000001ff00 */
[----:B------:R-:W-:Y:S01]  /*1760*/  IMAD.MOV.U32 R153, RZ, RZ, RZ ;  /* 0x000000ffff997224 */ /* 0x000fe200078e00ff */
[----:B------:R-:W-:-:S02]  /*1770*/  MOV R156, RZ ;  /* 0x000000ff009c7202 */ /* 0x000fc40000000f00 */
[----:B------:R-:W-:Y:S01]  /*1780*/  CS2R R140, SRZ ;  /* 0x00000000008c7805 */ /* 0x000fe2000001ff00 */
[----:B------:R-:W-:Y:S01]  /*1790*/  IMAD.U32 R6, RZ, RZ, UR48 ;  /* 0x00000030ff067e24 */ /* 0x000fe2000f8e00ff */
[----:B------:R-:W-:Y:S01]  /*17a0*/  CS2R R56, SRZ ;  /* 0x0000000000387805 */ /* 0x000fe2000001ff00 */
[----:B------:R-:W-:Y:S01]  /*17b0*/  ULEA.HI UR8, UR7, UR7, URZ, 0x1 ;  /* 0x0000000707087291 */ /* 0x000fe2000f8f083f */
[----:B------:R-:W-:Y:S02]  /*17c0*/  CS2R R58, SRZ ;  /* 0x00000000003a7805 */ /* 0x000fe4000001ff00 */
[----:B------:R-:W-:Y:S02]  /*17d0*/  CS2R R60, SRZ ;  /* 0x00000000003c7805 */ /* 0x000fe4000001ff00 */
[----:B------:R-:W-:Y:S01]  /*17e0*/  CS2R R62, SRZ ;  /* 0x00000000003e7805 */ /* 0x000fe2000001ff00 */
[----:B------:R-:W-:Y:S01]  /*17f0*/  ULOP3.LUT UR8, UR8, 0xffffe, URZ, 0xc0, !UPT ;  /* 0x000ffffe08087892 */ /* 0x000fe2000f8ec03f */
[----:B------:R-:W-:-:S02]  /*1800*/  CS2R R64, SRZ ;  /* 0x0000000000407805 */ /* 0x000fc4000001ff00 */
[----:B------:R-:W-:Y:S02]  /*1810*/  CS2R R66, SRZ ;  /* 0x0000000000427805 */ /* 0x000fe4000001ff00 */
[----:B------:R-:W-:Y:S01]  /*1820*/  CS2R R68, SRZ ;  /* 0x0000000000447805 */ /* 0x000fe2000001ff00 */
[----:B------:R-:W-:Y:S01]  /*1830*/  UIADD3 UR8, UR7, -UR8, URZ ;  /* 0x8000000807087290 */ /* 0x000fe2000fffe03f */
[----:B------:R-:W-:Y:S02]  /*1840*/  CS2R R70, SRZ ;  /* 0x0000000000467805 */ /* 0x000fe4000001ff00 */
[----:B------:R-:W-:Y:S01]  /*1850*/  CS2R R72, SRZ ;  /* 0x0000000000487805 */ /* 0x000fe2000001ff00 */
[----:B------:R-:W-:Y:S01]  /*1860*/  UMOV UR7, URZ ;  /* 0x0000003f00077c82 */ /* 0x000fe20008000000 */
[----:B------:R-:W-:Y:S01]  /*1870*/  ULEA UR8, UR8, UR50, 0xc ;  /* 0x0000003208087291 */ /* 0x000fe2000f8e603f */
[----:B------:R-:W-:Y:S02]  /*1880*/  CS2R R74, SRZ ;  /* 0x00000000004a7805 */ /* 0x000fe4000001ff00 */
[----:B------:R-:W-:-:S02]  /*1890*/  CS2R R76, SRZ ;  /* 0x00000000004c7805 */ /* 0x000fc4000001ff00 */
[----:B------:R-:W-:Y:S01]  /*18a0*/  CS2R R78, SRZ ;  /* 0x00000000004e7805 */ /* 0x000fe2000001ff00 */
[----:B------:R-:W-:Y:S01]  /*18b0*/  UIADD3 UR8, UR8, 0x6200, URZ ;  /* 0x0000620008087890 */ /* 0x000fe2000fffe03f */
[----:B------:R-:W-:Y:S02]  /*18c0*/  CS2R R80, SRZ ;  /* 0x0000000000507805 */ /* 0x000fe4000001ff00 */
[----:B------:R-:W-:Y:S02]  /*18d0*/  CS2R R82, SRZ ;  /* 0x0000000000527805 */ /* 0x000fe4000001ff00 */
[----:B------:R-:W-:Y:S01]  /*18e0*/  CS2R R84, SRZ ;  /* 0x0000000000547805 */ /* 0x000fe2000001ff00 */
[----:B------:R-:W-:Y:S01]  /*18f0*/  USHF.R.U32.HI UR8, URZ, 0x4, UR8 ;  /* 0x000000043f087899 */ /* 0x000fe20008011608 */
[----:B------:R-:W-:Y:S02]  /*1900*/  CS2R R86, SRZ ;  /* 0x0000000000567805 */ /* 0x000fe4000001ff00 */
[----:B------:R-:W-:-:S02]  /*1910*/  CS2R R24, SRZ ;  /* 0x0000000000187805 */ /* 0x000fc4000001ff00 */
[----:B------:R-:W-:Y:S01]  /*1920*/  CS2R R26, SRZ ;  /* 0x00000000001a7805 */ /* 0x000fe2000001ff00 */
[----:B------:R-:W-:Y:S01]  /*1930*/  ULOP3.LUT UR12, UR8, 0x3fff, URZ, 0xc0, !UPT ;  /* 0x00003fff080c7892 */ /* 0x000fe2000f8ec03f */
        /* <DEDUP_REMOVED lines=13> */
[----:B------:R-:W-:Y:S01]  /*1a10*/  CS2R R54, SRZ ;  /* 0x0000000000367805 */ /* 0x000fe2000001ff00 */
[----:B------:R-:W-:Y:S06]  /*1a20*/  @!P0 BRA `(.L_x_17) ;  /* 0x0000000800748947 */ /* 0x000fec0003800000 */
[----:B------:R-:W-:-:S13]  /*1a30*/  ISETP.NE.AND P1, PT, R152, 0x3, PT ;  /* 0x000000039800780c */ /* 0x000fda0003f25270 */
[----:B------:R-:W-:Y:S05]  /*1a40*/  @!P1 BRA `(.L_x_18) ;  /* 0x0000000000049947 */ /* 0x000fea0003800000 */
[----:B------:R-:W-:Y:S01]  /*1a50*/  BPT.TRAP 0x1 ;  /* 0x000000040000795c */ /* 0x000fe20000300000 */
.L_x_18:
[----:B------:R-:W-:Y:S01]  /*1a60*/  ULEA UR5, UR4, UR50, 0x3 ;  /* 0x0000003204057291 */ /* 0x000fe2000f8e183f */
[----:B------:R-:W-:-:S04]  /*1a70*/  MOV R0, UR48 ;  /* 0x0000003000007c02 */ /* 0x000fc80008000f00 */
[----:B------:R-:W-:-:S04]  /*1a80*/  SHF.L.U32 R0, R0, 0x1f, RZ ;  /* 0x0000001f00007819 */ /* 0x000fc800000006ff */
[----:B------:R1:W2:Y:S01]  /*1a90*/  SYNCS.PHASECHK.TRANS64.TRYWAIT P0, [UR5], R0 ;  /* 0x00000000ff0075a7 */ /* 0x0002a20008000145 */
[----:B------:R-:W-:Y:S05]  /*1aa0*/  @!P1 BRA `(.L_x_19) ;  /* 0x0000000000049947 */ /* 0x000fea0003800000 */
[----:B------:R-:W-:Y:S01]  /*1ab0*/  BPT.TRAP 0x1 ;  /* 0x000000040000795c */ /* 0x000fe20000300000 */
.L_x_19:
[----:B--2---:R-:W-:Y:S05]  /*1ac0*/  @P0 BRA `(.L_x_20) ;  /* 0x0000000000080947 */ /* 0x004fea0003800000 */
[----:B------:R-:W2:Y:S02]  /*1ad0*/  SYNCS.PHASECHK.TRANS64.TRYWAIT P0, [UR5], R0 ;  /* 0x00000000ff0075a7 */ /* 0x000ea40008000145 */
[----:B--2---:R-:W-:Y:S05]  /*1ae0*/  @!P0 BRA `(.L_x_21) ;  /* 0x000000d800d48947 */ /* 0x004fea0003800000 */
.L_x_20:
[----:B------:R-:W-:Y:S01]  /*1af0*/  UIADD3 UR5, UR50, 0x2e200, URZ ;  /* 0x0002e20032057890 */ /* 0x000fe2000fffe03f */
[----:B------:R-:W-:Y:S01]  /*1b00*/  WARPGROUP.ARRIVE ;  /* 0x00000000000079c5 */ /* 0x000fe20000000000 */
[----:B------:R-:W-:Y:S01]  /*1b10*/  ULOP3.LUT UR7, UR12, 0x10000, URZ, 0xfc, !UPT ;  /* 0x000100000c077892 */ /* 0x000fe2000f8efc3f */
[----:B------:R-:W-:Y:S01]  /*1b20*/  CS2R R90, SRZ ;  /* 0x00000000005a7805 */ /* 0x000fe2000001ff00 */
[----:B------:R-:W-:Y:S01]  /*1b30*/  USHF.R.U32.HI UR5, URZ, 0x4, UR5 ;  /* 0x000000043f057899 */ /* 0x000fe20008011605 */
[----:B------:R-:W-:Y:S01]  /*1b40*/  CS2R R92, SRZ ;  /* 0x00000000005c7805 */ /* 0x000fe2000001ff00 */
[----:B------:R-:W-:Y:S01]  /*1b50*/  ULEA UR7, UR4, UR7, 0xa ;  /* 0x0000000704077291 */ /* 0x000fe2000f8e503f */
[----:B------:R-:W-:Y:S01]  /*1b60*/  CS2R R94, SRZ ;  /* 0x00000000005e7805 */ /* 0x000fe2000001ff00 */
[----:B------:R-:W-:Y:S01]  /*1b70*/  ULOP3.LUT UR5, UR5, 0x3fff, URZ, 0xc0, !UPT ;  /* 0x00003fff05057892 */ /* 0x000fe2000f8ec03f */
[----:B------:R-:W-:Y:S01]  /*1b80*/  CS2R R96, SRZ ;  /* 0x0000000000607805 */ /* 0x000fe2000001ff00 */
[----:B------:R-:W-:Y:S01]  /*1b90*/  UMOV UR9, 0x80000020 ;  /* 0x8000002000097882 */ /* 0x000fe20000000000 */
[----:B------:R-:W-:Y:S01]  /*1ba0*/  UMOV UR11, 0x80000020 ;  /* 0x80000020000b7882 */ /* 0x000fe20000000000 */
[----:B------:R-:W-:Y:S01]  /*1bb0*/  ULOP3.LUT UR5, UR5, 0x10000, URZ, 0xfc, !UPT ;  /* 0x0001000005057892 */ /* 0x000fe2000f8efc3f */
[----:B------:R-:W-:Y:S01]  /*1bc0*/  CS2R R98, SRZ ;  /* 0x0000000000627805 */ /* 0x000fe2000001ff00 */
[----:B------:R-:W-:Y:S01]  /*1bd0*/  UMOV UR8, UR7 ;  /* 0x0000000700087c82 */ /* 0x000fe20008000000 */
[----:B------:R-:W-:Y:S01]  /*1be0*/  CS2R R100, SRZ ;  /* 0x0000000000647805 */ /* 0x000fe2000001ff00 */
[----:B------:R-:W-:Y:S01]  /*1bf0*/  ULEA UR6, UR4, UR5, 0x8 ;  /* 0x0000000504067291 */ /* 0x000fe2000f8e403f */
[----:B------:R-:W-:Y:S01]  /*1c00*/  CS2R R102, SRZ ;  /* 0x0000000000667805 */ /* 0x000fe2000001ff00 */
[----:B------:R-:W-:Y:S01]  /*1c10*/  UIADD3 UR5, UR7, 0x200, URZ ;  /* 0x0000020007057890 */ /* 0x000fe2000fffe03f */
[----:B------:R-:W-:-:S02]  /*1c20*/  CS2R R104, SRZ ;  /* 0x0000000000687805 */ /* 0x000fc4000001ff00 */
[----:B------:R-:W-:Y:S02]  /*1c30*/  CS2R R124, SRZ ;  /* 0x00000000007c7805 */ /* 0x000fe4000001ff00 */
[----:B------:R-:W-:Y:S02]  /*1c40*/  CS2R R126, SRZ ;  /* 0x00000000007e7805 */ /* 0x000fe4000001ff00 */
[----:B------:R-:W-:Y:S01]  /*1c50*/  CS2R R128, SRZ ;  /* 0x0000000000807805 */ /* 0x000fe2000001ff00 */
[----:B------:R-:W-:Y:S01]  /*1c60*/  UMOV UR10, UR6 ;  /* 0x00000006000a7c82 */ /* 0x000fe20008000000 */
[----:B------:R-:W-:Y:S01]  /*1c70*/  CS2R R132, SRZ ;  /* 0x0000000000847805 */ /* 0x000fe2000001ff00 */
[----:B------:R-:W-:Y:S01]  /*1c80*/  QGMMA.64x64x32.F32.E4M3.E4M3 R56, gdesc[UR8], RZ, !UPT, gsb0 ;  /* 0x00e00000083879f3 */ /* 0x000fe2000c0008ff */
[----:B------:R-:W-:Y:S01]  /*1c90*/  UMOV UR8, UR5 ;  /* 0x0000000500087c82 */ /* 0x000fe20008000000 */
[----:B------:R-:W-:Y:S01]  /*1ca0*/  UMOV UR9, 0x80000020 ;  /* 0x8000002000097882 */ /* 0x000fe20000000000 */
[----:B------:R-:W-:Y:S01]  /*1cb0*/  UMOV UR5, 0x2 ;  /* 0x0000000200057882 */ /* 0x000fe20000000000 */
[----:B------:R-:W-:-:S02]  /*1cc0*/  CS2R R130, SRZ ;  /* 0x0000000000827805 */ /* 0x000fc4000001ff00 */
[----:B------:R-:W-:Y:S02]  /*1cd0*/  CS2R R134, SRZ ;  /* 0x0000000000867805 */ /* 0x000fe4000001ff00 */
[----:B------:R-:W-:Y:S02]  /*1ce0*/  CS2R R136, SRZ ;  /* 0x0000000000887805 */ /* 0x000fe4000001ff00 */
[----:B------:R-:W-:Y:S02]  /*1cf0*/  CS2R R138, SRZ ;  /* 0x00000000008a7805 */ /* 0x000fe4000001ff00 */
[----:B------:R-:W-:Y:S02]  /*1d00*/  CS2R R108, SRZ ;  /* 0x00000000006c7805 */ /* 0x000fe4000001ff00 */
[----:B------:R-:W-:Y:S02]  /*1d10*/  CS2R R106, SRZ ;  /* 0x00000000006a7805 */ /* 0x000fe4000001ff00 */
[----:B------:R-:W-:Y:S01]  /*1d20*/  CS2R R110, SRZ ;  /* 0x00000000006e7805 */ /* 0x000fe2000001ff00 */
[----:B------:R-:W-:Y:S01]  /*1d30*/  IMAD.MOV.U32 R114, RZ, RZ, RZ ;  /* 0x000000ffff727224 */ /* 0x000fe200078e00ff */
[----:B------:R-:W-:-:S02]  /*1d40*/  CS2R R112, SRZ ;  /* 0x0000000000707805 */ /* 0x000fc4000001ff00 */
[----:B------:R-:W-:Y:S02]  /*1d50*/  MOV R117, RZ ;  /* 0x000000ff00757202 */ /* 0x000fe40000000f00 */
        /* <DEDUP_REMOVED lines=8> */
[----:B------:R-:W-:Y:S01]  /*1de0*/  CS2R R154, SRZ ;  /* 0x00000000009a7805 */ /* 0x000fe2000001ff00 */
[----:B------:R-:W-:Y:S01]  /*1df0*/  IMAD.MOV.U32 R153, RZ, RZ, RZ ;  /* 0x000000ffff997224 */ /* 0x000fe200078e00ff */
[----:B------:R-:W-:Y:S02]  /*1e00*/  MOV R156, RZ ;  /* 0x000000ff009c7202 */ /* 0x000fe40000000f00 */
[----:B------:R-:W-:Y:S01]  /*1e10*/  CS2R R140, SRZ ;  /* 0x00000000008c7805 */ /* 0x000fe2000001ff00 */
[----:B------:R-:W-:-:S02]  /*1e20*/  WARPGROUP.DEPBAR.LE gsb0, 0x0 ;  /* 0x00008000000079c5 */ /* 0x000fc40000010000 */
[----:B------:R-:W-:-:S06]  /*1e30*/  WARPGROUP.ARRIVE ;  /* 0x00000000000079c5 */ /* 0x000fcc0000000000 */
[----:B------:R-:W-:Y:S01]  /*1e40*/  QGMMA.64x64x32.F32.E4M3.E4M3 R24, gdesc[UR8], RZ, !UPT, gsb0 ;  /* 0x00e00000081879f3 */ /* 0x000fe2000c0008ff */
[----:B------:R-:W-:Y:S02]  /*1e50*/  UIADD3 UR8, UR7, 0x2, URZ ;  /* 0x0000000207087890 */ /* 0x000fe4000fffe03f */
[----:B------:R-:W-:Y:S01]  /*1e60*/  UIADD3 UR10, UR6, 0x2, URZ ;  /* 0x00000002060a7890 */ /* 0x000fe2000fffe03f */
[----:B------:R-:W-:Y:S01]  /*1e70*/  UMOV UR9, 0x80000020 ;  /* 0x8000002000097882 */ /* 0x000fe20000000000 */
[----:B------:R-:W-:Y:S01]  /*1e80*/  UMOV UR11, 0x80000020 ;  /* 0x80000020000b7882 */ /* 0x000fe20000000000 */
[----:B------:R-:W-:Y:S01]  /*1e90*/  UIADD3 UR7, UR7, 0x202, URZ ;  /* 0x0000020207077890 */ /* 0x000fe2000fffe03f */
[----:B------:R-:W-:Y:S02]  /*1ea0*/  ULDC UR6, c[0x0][0x50c] ;  /* 0x0001430000067ab9 */ /* 0x000fe40000000800 */
[----:B------:R-:W-:-:S04]  /*1eb0*/  UISETP.NE.AND UP0, UPT, UR6, 0x2, UPT ;  /* 0x000000020600788c */ /* 0x000fc8000bf05270 */
[----:B------:R-:W-:-:S06]  /*1ec0*/  USEL UR6, URZ, 0x1, UP0 ;  /* 0x000000013f067887 */ /* 0x000fcc0008000000 */
[----:B------:R-:W-:Y:S01]  /*1ed0*/  ISETP.NE.AND P0, PT, RZ, UR6, PT ;  /* 0x00000006ff007c0c */ /* 0x000fe2000bf05270 */
[----:B------:R-:W-:Y:S02]  /*1ee0*/  WARPGROUP.DEPBAR.LE gsb0, 0x0 ;  /* 0x00008000000079c5 */ /* 0x000fe40000010000 */
[----:B------:R-:W-:-:S06]  /*1ef0*/  WARPGROUP.ARRIVE ;  /* 0x00000000000079c5 */ /* 0x000fcc0000000000 */
[----:B------:R-:W-:Y:S01]  /*1f00*/  QGMMA.64x64x32.F32.E4M3.E4M3 R56, gdesc[UR8], R56, gsb0 ;  /* 0x00e00000083879f3 */ /* 0x000fe20008000838 */
[----:B------:R-:W-:Y:S01]  /*1f10*/  UMOV UR8, UR7 ;  /* 0x0000000700087c82 */ /* 0x000fe20008000000 */
[----:B------:R-:W-:Y:S01]  /*1f20*/  UMOV UR9, 0x80000020 ;  /* 0x8000002000097882 */ /* 0x000fe20000000000 */
[----:B------:R-:W-:Y:S02]  /*1f30*/  WARPGROUP.DEPBAR.LE gsb0, 0x0 ;  /* 0x00008000000079c5 */ /* 0x000fe40000010000 */
[----:B------:R-:W-:-:S06]  /*1f40*/  WARPGROUP.ARRIVE ;  /* 0x00000000000079c5 */ /* 0x000fcc0000000000 */
[----:B------:R-:W-:Y:S03]  /*1f50*/  QGMMA.64x64x32.F32.E4M3.E4M3 R24, gdesc[UR8], R24, gsb0 ;  /* 0x00e00000081879f3 */ /* 0x000fe60008000818 */
[----:B------:R-:W-:Y:S02]  /*1f60*/  WARPGROUP.DEPBAR.LE gsb0, 0x0 ;  /* 0x00008000000079c5 */ /* 0x000fe40000010000 */
[----:B------:R-:W-:Y:S05]  /*1f70*/  @!P0 BRA `(.L_x_22) ;  /* 0x0000000400048947 */ /* 0x000fea0003800000 */
[----:B------:R-:W-:Y:S01]  /*1f80*/  FADD R141, RZ, R56 ;  /* 0x00000038ff8d7221 */ /* 0x000fe20000000000 */
[----:B------:R-:W-:-:S01]  /*1f90*/  FADD R140, RZ, R57 ;  /* 0x00000039ff8c7221 */ /* 0x000fc20000000000 */
        /* <DEDUP_REMOVED lines=62> */
[----:B------:R-:W-:-:S06]  /*2380*/  UMOV UR5, URZ ;  /* 0x0000003f00057c82 */ /* 0x000fcc0008000000 */
.L_x_22:
[----:B------:R-:W-:-:S04]  /*2390*/  UIADD3 UR13, UR4, 0x1, URZ ;  /* 0x00000001040d7890 */ /* 0x000fc8000fffe03f */
[----:B------:R-:W-:-:S04]  /*23a0*/  UISETP.NE.AND UP0, UPT, UR13, 0xa, UPT ;  /* 0x0000000a0d00788c */ /* 0x000fc8000bf05270 */
[----:B------:R-:W-:Y:S02]  /*23b0*/  USEL UR7, URZ, 0x1, UP0 ;  /* 0x000000013f077887 */ /* 0x000fe40008000000 */
[----:B------:R-:W-:Y:S02]  /*23c0*/  USEL UR13, UR13, URZ, UP0 ;  /* 0x0000003f0d0d7287 */ /* 0x000fe40008000000 */
[----:B------:R-:W-:-:S06]  /*23d0*/  ULOP3.LUT UR7, UR48, UR7, URZ, 0x3c, !UPT ;  /* 0x0000000730077292 */ /* 0x000fcc000f8e3c3f */
[----:B------:R-:W-:Y:S01]  /*23e0*/  IMAD.U32 R6, RZ, RZ, UR7 ;  /* 0x00000007ff067e24 */ /* 0x000fe2000f8e00ff */
[----:B------:R-:W-:-:S06]  /*23f0*/  UMOV UR7, 0x1 ;  /* 0x0000000100077882 */ /* 0x000fcc0000000000 */
.L_x_17:
[----:B------:R-:W-:-:S04]  /*2400*/  UISETP.LT.AND UP0, UPT, UR49, 0x1, UPT ;  /* 0x000000013100788c */ /* 0x000fc8000bf01270 */
[----:B------:R-:W-:-:S04]  /*2410*/  USEL UR8, UR49, 0x1, UP0 ;  /* 0x0000000131087887 */ /* 0x000fc80008000000 */
[----:B------:R-:W-:-:S04]  /*2420*/  UIADD3 UR8, UR49, -UR8, URZ ;  /* 0x8000000831087290 */ /* 0x000fc8000fffe03f */
[----:B------:R-:W-:-:S06]  /*2430*/  UISETP.GE.AND UP0, UPT, UR8, 0x1, UPT ;  /* 0x000000010800788c */ /* 0x000fcc000bf06270 */
[----:B------:R-:W-:-:S13]  /*2440*/  PLOP3.LUT P0, PT, PT, PT, UP0, 0x80, 0x0 ;  /* 0x000000000000781c */ /* 0x000fda0003f0f008 */
[----:B------:R-:W-:Y:S05]  /*2450*/  @!P0 BRA `(.L_x_23) ;  /* 0x0000000800348947 */ /* 0x000fea0003800000 */
[----:B-12---:R-:W-:Y:S01]  /*2460*/  MOV R0, UR8 ;  /* 0x0000000800007c02 */ /* 0x006fe20008000f00 */
[----:B------:R-:W-:Y:S01]  /*2470*/  UMOV UR14, UR4 ;  /* 0x00000004000e7c82 */ /* 0x000fe20008000000 */
[----:B------:R-:W-:-:S05]  /*2480*/  ULDC UR16, c[0x0][0x50c] ;  /* 0x0001430000107ab9 */ /* 0x000fca0000000800 */
.L_x_31:
[----:B------:R-:W-:-:S13]  /*2490*/  ISETP.NE.AND P1, PT, R152, 0x3, PT ;  /* 0x000000039800780c */ /* 0x000fda0003f25270 */
[----:B-12---:R-:W-:Y:S05]  /*24a0*/  @!P1 BRA `(.L_x_24) ;  /* 0x0000000000049947 */ /* 0x006fea0003800000 */
[----:B------:R-:W-:Y:S01]  /*24b0*/  BPT.TRAP 0x1 ;  /* 0x000000040000795c */ /* 0x000fe20000300000 */
.L_x_24:
[----:B------:R-:W-:Y:S01]  /*24c0*/  ULEA UR8, UR13, UR50, 0x3 ;  /* 0x000000320d087291 */ /* 0x000fe2000f8e183f */
[----:B------:R-:W-:-:S08]  /*24d0*/  SHF.L.U32 R4, R6, 0x1f, RZ ;  /* 0x0000001f06047819 */ /* 0x000fd000000006ff */
[----:B------:R1:W2:Y:S01]  /*24e0*/  SYNCS.PHASECHK.TRANS64.TRYWAIT P0, [UR8], R4 ;  /* 0x00000004ff0075a7 */ /* 0x0002a20008000148 */
[----:B------:R-:W-:Y:S05]  /*24f0*/  @!P1 BRA `(.L_x_25) ;  /* 0x0000000000049947 */ /* 0x000fea0003800000 */
[----:B------:R-:W-:Y:S01]  /*2500*/  BPT.TRAP 0x1 ;  /* 0x000000040000795c */ /* 0x000fe20000300000 */
.L_x_25:
[----:B--2---:R-:W-:Y:S05]  /*2510*/  @P0 BRA `(.L_x_26) ;  /* 0x0000000000080947 */ /* 0x004fea0003800000 */
[----:B------:R-:W2:Y:S02]  /*2520*/  SYNCS.PHASECHK.TRANS64.TRYWAIT P0, [UR8], R4 ;  /* 0x00000004ff0075a7 */ /* 0x000ea40008000148 */
[----:B--2---:R-:W-:Y:S05]  /*2530*/  @!P0 BRA `(.L_x_27) ;  /* 0x000000d000588947 */ /* 0x004fea0003800000 */
.L_x_26:
[----:B------:R-:W-:Y:S01]  /*2540*/  UIADD3 UR8, UR50, 0x2e200, URZ ;  /* 0x0002e20032087890 */ /* 0x000fe2000fffe03f */
[----:B------:R-:W-:Y:S01]  /*2550*/  WARPGROUP.ARRIVE ;  /* 0x00000000000079c5 */ /* 0x000fe20000000000 */
[----:B------:R-:W-:Y:S02]  /*2560*/  UISETP.NE.AND UP0, UPT, UR6, URZ, UPT ;  /* 0x0000003f0600728c */ /* 0x000fe4000bf05270 */
[----:B------:R-:W-:Y:S02]  /*2570*/  USHF.R.U32.HI UR8, URZ, 0x4, UR8 ;  /* 0x000000043f087899 */ /* 0x000fe40008011608 */
[----:B------:R-:W-:Y:S02]  /*2580*/  USEL UR7, UR7, URZ, !UP0 ;  /* 0x0000003f07077287 */ /* 0x000fe4000c000000 */
[----:B------:R-:W-:Y:S02]  /*2590*/  ULOP3.LUT UR8, UR8, 0x3fff, URZ, 0xc0, !UPT ;  /* 0x00003fff08087892 */ /* 0x000fe4000f8ec03f */
[----:B------:R-:W-:-:S02]  /*25a0*/  ULOP3.LUT UR6, UR12, 0x10000, URZ, 0xfc, !UPT ;  /* 0x000100000c067892 */ /* 0x000fc4000f8efc3f */
[----:B------:R-:W-:Y:S02]  /*25b0*/  ULOP3.LUT UR8, UR8, 0x10000, URZ, 0xfc, !UPT ;  /* 0x0001000008087892 */ /* 0x000fe4000f8efc3f */
[----:B------:R-:W-:Y:S02]  /*25c0*/  UISETP.NE.U32.AND UP0, UPT, UR7, URZ, UPT ;  /* 0x0000003f0700728c */ /* 0x000fe4000bf05070 */
[----:B------:R-:W-:Y:S02]  /*25d0*/  ULEA UR7, UR13, UR6, 0xa ;  /* 0x000000060d077291 */ /* 0x000fe4000f8e503f */
[----:B------:R-:W-:Y:S01]  /*25e0*/  ULEA UR6, UR13, UR8, 0x8 ;  /* 0x000000080d067291 */ /* 0x000fe2000f8e403f */
[----:B------:R-:W-:Y:S01]  /*25f0*/  UMOV UR9, 0x80000020 ;  /* 0x8000002000097882 */ /* 0x000fe20000000000 */
[----:B------:R-:W-:Y:S01]  /*2600*/  UMOV UR11, 0x80000020 ;  /* 0x80000020000b7882 */ /* 0x000fe20000000000 */
[----:B------:R-:W-:Y:S02]  /*2610*/  UIADD3 UR15, UR7, 0x200, URZ ;  /* 0x00000200070f7890 */ /* 0x000fe4000fffe03f */
[----:B------:R-:W-:-:S02]  /*2620*/  UMOV UR8, UR7 ;  /* 0x0000000700087c82 */ /* 0x000fc40008000000 */
[----:B------:R-:W-:Y:S01]  /*2630*/  UMOV UR10, UR6 ;  /* 0x00000006000a7c82 */ /* 0x000fe20008000000 */
[----:B------:R-:W-:Y:S01]  /*2640*/  UIADD3 UR5, UR5, 0x2, URZ ;  /* 0x0000000205057890 */ /* 0x000fe2000fffe03f */
[----:B------:R-:W-:Y:S01]  /*2650*/  QGMMA.64x64x32.F32.E4M3.E4M3 R56, gdesc[UR8], R56, UP0, gsb0 ;  /* 0x00e00000083879f3 */ /* 0x000fe2000b800838 */
[----:B------:R-:W-:Y:S01]  /*2660*/  UMOV UR9, 0x80000020 ;  /* 0x8000002000097882 */ /* 0x000fe20000000000 */
[----:B------:R-:W-:Y:S01]  /*2670*/  UMOV UR8, UR15 ;  /* 0x0000000f00087c82 */ /* 0x000fe20008000000 */
[----:B------:R-:W-:Y:S02]  /*2680*/  WARPGROUP.DEPBAR.LE gsb0, 0x0 ;  /* 0x00008000000079c5 */ /* 0x000fe40000010000 */
[----:B------:R-:W-:-:S06]  /*2690*/  WARPGROUP.ARRIVE ;  /* 0x00000000000079c5 */ /* 0x000fcc0000000000 */
[----:B------:R-:W-:Y:S01]  /*26a0*/  QGMMA.64x64x32.F32.E4M3.E4M3 R24, gdesc[UR8], R24, UP0, gsb0 ;  /* 0x00e00000081879f3 */ /* 0x000fe2000b800818 */
[----:B------:R-:W-:Y:S02]  /*26b0*/  UIADD3 UR8, UR7, 0x2, URZ ;  /* 0x0000000207087890 */ /* 0x000fe4000fffe03f */
[----:B------:R-:W-:Y:S01]  /*26c0*/  UIADD3 UR10, UR6, 0x2, URZ ;  /* 0x00000002060a7890 */ /* 0x000fe2000fffe03f */
[----:B------:R-:W-:Y:S01]  /*26d0*/  UMOV UR9, 0x80000020 ;  /* 0x8000002000097882 */ /* 0x000fe20000000000 */
[----:B------:R-:W-:Y:S01]  /*26e0*/  UMOV UR11, 0x80000020 ;  /* 0x80000020000b7882 */ /* 0x000fe20000000000 */
[----:B------:R-:W-:Y:S02]  /*26f0*/  UIADD3 UR7, UR7, 0x202, URZ ;  /* 0x0000020207077890 */ /* 0x000fe4000fffe03f */
[----:B------:R-:W-:-:S04]  /*2700*/  UISETP.NE.AND UP0, UPT, UR5, UR16, UPT ;  /* 0x000000100500728c */ /* 0x000fc8000bf05270 */
        /* <DEDUP_REMOVED lines=12> */
[----:B------:R-:W-:Y:S01]  /*27d0*/  FADD R141, R56, R141 ;  /* 0x0000008d388d7221 */ /* 0x000fe20000000000 */
[----:B------:R-:W-:-:S01]  /*27e0*/  FADD R140, R57, R140 ;  /* 0x0000008c398c7221 */ /* 0x000fc20000000000 */
        /* <DEDUP_REMOVED lines=62> */
[----:B------:R-:W-:-:S06]  /*2bd0*/  UMOV UR5, URZ ;  /* 0x0000003f00057c82 */ /* 0x000fcc0008000000 */
.L_x_28:
[----:B------:R-:W-:Y:S05]  /*2be0*/  @!P1 BRA `(.L_x_29) ;  /* 0x0000000000049947 */ /* 0x000fea0003800000 */
[----:B------:R-:W-:Y:S01]  /*2bf0*/  BPT.TRAP 0x1 ;  /* 0x000000040000795c */ /* 0x000fe20000300000 */
.L_x_29:
[----:B------:R-:W-:Y:S01]  /*2c00*/  ULEA UR7, UR14, UR50, 0x3 ;  /* 0x000000320e077291 */ /* 0x000fe2000f8e183f */
[----:B------:R-:W-:-:S03]  /*2c10*/  ISETP.GT.U32.AND P0, PT, R19, 0x1, PT ;  /* 0x000000011300780c */ /* 0x000fc60003f04070 */
[----:B------:R-:W-:-:S04]  /*2c20*/  UIADD3 UR7, UR7, 0x50, URZ ;  /* 0x0000005007077890 */ /* 0x000fc8000fffe03f */
[----:B------:R-:W-:-:S09]  /*2c30*/  UPRMT UR7, URZ, 0x654, UR7 ;  /* 0x000006543f077896 */ /* 0x000fd20008000007 */
[----:B------:R-:W-:Y:S01]  /*2c40*/  SYNCS.ARRIVE.TRANS64.RED.A1T0 RZ, [UR7], RZ ;  /* 0x000000ffffff79a7 */ /* 0x000fe20008100407 */
[----:B------:R-:W-:Y:S05]  /*2c50*/  @P0 BRA `(.L_x_30) ;  /* 0x0000000000040947 */ /* 0x000fea0003800000 */
[----:B------:R-:W-:Y:S01]  /*2c60*/  BPT.TRAP 0x1 ;  /* 0x000000040000795c */ /* 0x000fe20000300000 */
.L_x_30:
[----:B------:R-:W-:Y:S01]  /*2c70*/  UIADD3 UR13, UR13, 0x1, URZ ;  /* 0x000000010d0d7890 */ /* 0x000fe2000fffe03f */
[C---:B------:R-:W-:Y:S01]  /*2c80*/  ISETP.GT.AND P0, PT, R0.reuse, 0x1, PT ;  /* 0x000000010000780c */ /* 0x040fe20003f04270 */
[----:B------:R-:W-:Y:S01]  /*2c90*/  UIADD3 UR14, UR14, 0x1, URZ ;  /* 0x000000010e0e7890 */ /* 0x000fe2000fffe03f */
[----:B------:R-:W-:Y:S01]  /*2ca0*/  VIADD R0, R0, 0xffffffff ;  /* 0xffffffff00007836 */ /* 0x000fe20000000000 */
[----:B------:R-:W-:Y:S02]  /*2cb0*/  UISETP.NE.AND UP0, UPT, UR13, 0xa, UPT ;  /* 0x0000000a0d00788c */ /* 0x000fe4000bf05270 */
[----:B------:R-:W-:Y:S02]  /*2cc0*/  UISETP.NE.AND UP1, UPT, UR14, 0xa, UPT ;  /* 0x0000000a0e00788c */ /* 0x000fe4000bf25270 */
[----:B------:R-:W-:Y:S02]  /*2cd0*/  USEL UR7, URZ, 0x1, UP0 ;  /* 0x000000013f077887 */ /* 0x000fe40008000000 */
[----:B------:R-:W-:-:S02]  /*2ce0*/  USEL UR13, UR13, URZ, UP0 ;  /* 0x0000003f0d0d7287 */ /* 0x000fc40008000000 */
[----:B------:R-:W-:Y:S02]  /*2cf0*/  USEL UR14, UR14, URZ, UP1 ;  /* 0x0000003f0e0e7287 */ /* 0x000fe40008800000 */
[----:B------:R-:W-:Y:S01]  /*2d00*/  LOP3.LUT R6, R6, UR7, RZ, 0x3c, !PT ;  /* 0x0000000706067c12 */ /* 0x000fe2000f8e3cff */
[----:B------:R-:W-:Y:S01]  /*2d10*/  UMOV UR7, 0x1 ;  /* 0x0000000100077882 */ /* 0x000fe20000000000 */
[----:B------:R-:W-:Y:S08]  /*2d20*/  @P0 BRA `(.L_x_31) ;  /* 0xfffffff400d80947 */ /* 0x000ff0000383ffff */
.L_x_23:
[----:B------:R-:W-:Y:S01]  /*2d30*/  UISETP.NE.AND UP0, UPT, UR5, URZ, UPT ;  /* 0x0000003f0500728c */ /* 0x000fe2000bf05270 */
[----:B-12---:R-:W1:Y:S03]  /*2d40*/  LDC R0, c[0x0][0x28c] ;  /* 0x0000a300ff007b82 */ /* 0x006e660000000800 */
[----:B------:R-:W-:-:S06]  /*2d50*/  USEL UR5, URZ, 0x1, !UP0 ;  /* 0x000000013f057887 */ /* 0x000fcc000c000000 */
[----:B------:R-:W-:Y:S02]  /*2d60*/  ISETP.NE.AND P0, PT, RZ, UR5, PT ;  /* 0x00000005ff007c0c */ /* 0x000fe4000bf05270 */
[----:B-1----:R-:W-:-:S11]  /*2d70*/  ISETP.GE.AND P1, PT, R0, 0x1, PT ;  /* 0x000000010000780c */ /* 0x002fd60003f26270 */
[----:B------:R-:W-:Y:S05]  /*2d80*/  @!P0 BRA `(.L_x_32) ;  /* 0x0000000400008947 */ /* 0x000fea0003800000 */
[----:B------:R-:W-:Y:S01]  /*2d90*/  FADD R141, R56, R141 ;  /* 0x0000008d388d7221 */ /* 0x000fe20000000000 */
        /* <DEDUP_REMOVED lines=62> */
[----:B------:R-:W-:-:S07]  /*3180*/  FADD R90, R90, R55 ;  /* 0x000000375a5a7221 */ /* 0x000fce0000000000 */
.L_x_32:
[----:B------:R-:W-:Y:S05]  /*3190*/  @!P1 BRA `(.L_x_33) ;  /* 0x0000000000409947 */ /* 0x000fea0003800000 */
[----:B------:R-:W-:-:S13]  /*31a0*/  ISETP.NE.AND P0, PT, R152, 0x3, PT ;  /* 0x000000039800780c */ /* 0x000fda0003f05270 */
[----:B------:R-:W-:Y:S05]  /*31b0*/  @!P0 BRA `(.L_x_34) ;  /* 0x0000000000048947 */ /* 0x000fea0003800000 */
[----:B------:R-:W-:Y:S01]  /*31c0*/  BPT.TRAP 0x1 ;  /* 0x000000040000795c */ /* 0x000fe20000300000 */
.L_x_34:
[----:B------:R-:W-:Y:S01]  /*31d0*/  UISETP.LT.AND UP0, UPT, UR49, 0x1, UPT ;  /* 0x000000013100788c */ /* 0x000fe2000bf01270 */
[----:B------:R-:W-:-:S03]  /*31e0*/  ISETP.GT.U32.AND P0, PT, R19, 0x1, PT ;  /* 0x000000011300780c */ /* 0x000fc60003f04070 */
[----:B------:R-:W-:-:S04]  /*31f0*/  USEL UR5, UR49, 0x1, UP0 ;  /* 0x0000000131057887 */ /* 0x000fc80008000000 */
[----:B------:R-:W-:-:S04]  /*3200*/  UIADD3 UR5, UR4, UR49, -UR5 ;  /* 0x0000003104057290 */ /* 0x000fc8000fffe805 */
[----:B------:R-:W-:-:S04]  /*3210*/  UIMAD.WIDE.U32 UR6, UR5, -0x33333333, URZ ;  /* 0xcccccccd050678a5 */ /* 0x000fc8000f8e003f */
[----:B------:R-:W-:-:S04]  /*3220*/  USHF.R.U32.HI UR6, URZ, 0x3, UR7 ;  /* 0x000000033f067899 */ /* 0x000fc80008011607 */
[----:B------:R-:W-:-:S04]  /*3230*/  UIMAD UR5, UR6, -0xa, UR5 ;  /* 0xfffffff6060578a4 */ /* 0x000fc8000f8e0205 */
[----:B------:R-:W-:-:S04]  /*3240*/  ULEA UR5, UR5, UR50, 0x3 ;  /* 0x0000003205057291 */ /* 0x000fc8000f8e183f */
[----:B------:R-:W-:-:S04]  /*3250*/  UIADD3 UR5, UR5, 0x50, URZ ;  /* 0x0000005005057890 */ /* 0x000fc8000fffe03f */
[----:B------:R-:W-:-:S09]  /*3260*/  UPRMT UR5, URZ, 0x654, UR5 ;  /* 0x000006543f057896 */ /* 0x000fd20008000005 */
[----:B------:R-:W-:Y:S01]  /*3270*/  SYNCS.ARRIVE.TRANS64.RED.A1T0 RZ, [UR5], RZ ;  /* 0x000000ffffff79a7 */ /* 0x000fe20008100405 */
[----:B------:R-:W-:Y:S05]  /*3280*/  @P0 BRA `(.L_x_33) ;  /* 0x0000000000040947 */ /* 0x000fea0003800000 */
[----:B------:R-:W-:Y:S01]  /*3290*/  BPT.TRAP 0x1 ;  /* 0x000000040000795c */ /* 0x000fe20000300000 */
.L_x_33:
[----:B------:R-:W-:Y:S01]  /*32a0*/  UIADD3 UR6, UR50, 0x100, URZ ;  /* 0x0000010032067890 */ /* 0x000fe2000fffe03f */
[----:B------:R-:W-:Y:S01]  /*32b0*/  R2UR UR46, R3 ;  /* 0x00000000032e72ca */ /* 0x000fe200000e0000 */
[----:B------:R-:W-:Y:S01]  /*32c0*/  UIADD3 UR51, UR49, UR4, URZ ;  /* 0x0000000431337290 */ /* 0x000fe2000fffe03f */
[----:B------:R-:W-:Y:S01]  /*32d0*/  R2UR UR45, R8 ;  /* 0x00000000082d72ca */ /* 0x000fe200000e0000 */
[----:B------:R-:W-:Y:S02]  /*32e0*/  UISETP.GE.U32.AND UP1, UPT, UR49, 0xa, UPT ;  /* 0x0000000a3100788c */ /* 0x000fe4000bf26070 */
[----:B------:R-:W-:Y:S02]  /*32f0*/  ULOP3.LUT UP2, URZ, UR6, 0x9f, URZ, 0xc0, !UPT ;  /* 0x0000009f063f7892 */ /* 0x000fe4000f84c03f */
[----:B------:R-:W-:-:S04]  /*3300*/  UISETP.GT.U32.AND UP0, UPT, UR51, 0x9, UPT ;  /* 0x000000093300788c */ /* 0x000fc8000bf04070 */
[----:B------:R-:W-:Y:S01]  /*3310*/  UISETP.LT.U32.AND UP0, UPT, UR49, 0xa, UP0 ;  /* 0x0000000a3100788c */ /* 0x000fe20008701070 */
[----:B------:R-:W-:Y:S01]  /*3320*/  PLOP3.LUT P0, PT, PT, PT, UP2, 0x80, 0x0 ;  /* 0x000000000000781c */ /* 0x000fe20003f0f028 */
[----:B------:R-:W-:Y:S02]  /*3330*/  USHF.L.U32 UR46, UR46, 0x8, URZ ;  /* 0x000000082e2e7899 */ /* 0x000fe4000800063f */
[----:B------:R-:W-:Y:S02]  /*3340*/  @UP1 UIMAD.WIDE.U32 UR4, UR51, -0x33333333, URZ ;  /* 0xcccccccd330418a5 */ /* 0x000fe4000f8e003f */
[----:B------:R-:W-:Y:S02]  /*3350*/  USEL UR6, URZ, 0x1, !UP0 ;  /* 0x000000013f067887 */ /* 0x000fe4000c000000 */
[----:B------:R-:W-:Y:S02]  /*3360*/  @UP1 USHF.R.U32.HI UR4, URZ, 0x3, UR5 ;  /* 0x000000033f041899 */ /* 0x000fe40008011605 */
[----:B------:R-:W-:-:S02]  /*3370*/  ULOP3.LUT UR48, UR48, UR6, URZ, 0x3c, !UPT ;  /* 0x0000000630307292 */ /* 0x000fc4000f8e3c3f */
[----:B------:R-:W-:Y:S02]  /*3380*/  USHF.L.U32 UR45, UR45, 0x6, URZ ;  /* 0x000000062d2d7899 */ /* 0x000fe4000800063f */
[----:B------:R-:W-:Y:S01]  /*3390*/  @UP1 ULOP3.LUT UR48, UR48, 0x1, UR4, 0x78, !UPT ;  /* 0x0000000130301892 */ /* 0x000fe2000f8e7804 */
[----:B------:R-:W-:Y:S11]  /*33a0*/  @!P0 BRA `(.L_x_35) ;  /* 0x0000000000408947 */ /* 0x000ff60003800000 */
[----:B------:R-:W-:Y:S01]  /*33b0*/  MOV R0, 0x0 ;  /* 0x0000000000007802 */ /* 0x000fe20000000f00 */
[----:B------:R-:W-:Y:S01]  /*33c0*/  ULDC.64 UR4, c[0x4][0x70] ;  /* 0x01001c0000047ab9 */ /* 0x000fe20000000a00 */
[----:B------:R-:W-:Y:S01]  /*33d0*/  ULDC.64 UR6, c[0x4][0x8] ;  /* 0x0100020000067ab9 */ /* 0x000fe20000000a00 */
[----:B------:R-:W-:Y:S01]  /*33e0*/  MOV R4, UR4 ;  /* 0x0000000400047c02 */ /* 0x000fe20008000f00 */
[----:B------:R1:W2:Y:S01]  /*33f0*/  LDC.64 R14, c[0x4][R0] ;  /* 0x01000000000e7b82 */ /* 0x0002a20000000a00 */
[----:B------:R-:W-:Y:S01]  /*3400*/  IMAD.U32 R5, RZ, RZ, UR5 ;  /* 0x00000005ff057e24 */ /* 0x000fe2000f8e00ff */
[----:B------:R-:W-:Y:S01]  /*3410*/  ULDC.64 UR4, c[0x4][0x78] ;  /* 0x01001e0000047ab9 */ /* 0x000fe20000000a00 */
[----:B------:R-:W-:Y:S01]  /*3420*/  MOV R10, UR6 ;  /* 0x00000006000a7c02 */ /* 0x000fe20008000f00 */
[----:B------:R-:W-:Y:S01]  /*3430*/  IMAD.U32 R7, RZ, RZ, UR5 ;  /* 0x00000005ff077e24 */ /* 0x000fe2000f8e00ff */
[----:B------:R-:W-:Y:S01]  /*3440*/  MOV R6, UR4 ;  /* 0x0000000400067c02 */ /* 0x000fe20008000f00 */
[----:B------:R-:W-:Y:S01]  /*3450*/  IMAD.U32 R11, RZ, RZ, UR7 ;  /* 0x00000007ff0b7e24 */ /* 0x000fe2000f8e00ff */
[----:B------:R-:W-:Y:S01]  /*3460*/  MOV R8, 0x70 ;  /* 0x0000007000087802 */ /* 0x000fe20000000f00 */
[----:B------:R-:W-:Y:S01]  /*3470*/  IMAD.MOV.U32 R12, RZ, RZ, 0x1 ;  /* 0x00000001ff0c7424 */ /* 0x000fe200078e00ff */
[----:B-1----:R-:W-:-:S07]  /*3480*/  MOV R13, RZ ;  /* 0x000000ff000d7202 */ /* 0x002fce0000000f00 */
[----:B------:R-:W-:-:S07]  /*3490*/  LEPC R20, `(.L_x_35) ;  /* 0x000000001014794e */ /* 0x000fce0000000000 */
[----:B--2--5:R-:W-:Y:S05]  /*34a0*/  CALL.ABS.NOINC R14 ;  /* 0x000000000e007343 */ /* 0x024fea0003c00000 */
.L_x_35:
[----:B------:R-:W-:-:S04]  /*34b0*/  UIADD3 UR4, UR50, 0x4100, URZ ;  /* 0x0000410032047890 */ /* 0x000fc8000fffe03f */
[----:B------:R-:W-:-:S06]  /*34c0*/  ULOP3.LUT UP0, URZ, UR4, 0x9f, URZ, 0xc0, !UPT ;  /* 0x0000009f043f7892 */ /* 0x000fcc000f80c03f */
[----:B------:R-:W-:-:S13]  /*34d0*/  PLOP3.LUT P0, PT, PT, PT, UP0, 0x80, 0x0 ;  /* 0x000000000000781c */ /* 0x000fda0003f0f008 */
[----:B------:R-:W-:Y:S05]  /*34e0*/  @!P0 BRA `(.L_x_36) ;  /* 0x0000000000408947 */ /* 0x000fea0003800000 */
[----:B------:R-:W-:Y:S01]  /*34f0*/  MOV R0, 0x0 ;  /* 0x0000000000007802 */ /* 0x000fe20000000f00 */
[----:B------:R-:W-:Y:S01]  /*3500*/  ULDC.64 UR4, c[0x4][0x70] ;  /* 0x01001c0000047ab9 */ /* 0x000fe20000000a00 */
[----:B------:R-:W-:Y:S01]  /*3510*/  ULDC.64 UR6, c[0x4][0x78] ;  /* 0x01001e0000067ab9 */ /* 0x000fe20000000a00 */
[----:B------:R-:W-:Y:S01]  /*3520*/  IMAD.U32 R4, RZ, RZ, UR4 ;  /* 0x00000004ff047e24 */ /* 0x000fe2000f8e00ff */
[----:B------:R1:W2:Y:S01]  /*3530*/  LDC.64 R14, c[0x4][R0] ;  /* 0x01000000000e7b82 */ /* 0x0002a20000000a00 */
[----:B------:R-:W-:Y:S01]  /*3540*/  MOV R5, UR5 ;  /* 0x0000000500057c02 */ /* 0x000fe20008000f00 */
[----:B------:R-:W-:Y:S01]  /*3550*/  ULDC.64 UR4, c[0x4][0x10] ;  /* 0x0100040000047ab9 */ /* 0x000fe20000000a00 */
[----:B------:R-:W-:Y:S01]  /*3560*/  IMAD.U32 R6, RZ, RZ, UR6 ;  /* 0x00000006ff067e24 */ /* 0x000fe2000f8e00ff */
[----:B------:R-:W-:Y:S01]  /*3570*/  MOV R7, UR7 ;  /* 0x0000000700077c02 */ /* 0x000fe20008000f00 */
[----:B------:R-:W-:Y:S01]  /*3580*/  IMAD.U32 R10, RZ, RZ, UR4 ;  /* 0x00000004ff0a7e24 */ /* 0x000fe2000f8e00ff */
[----:B------:R-:W-:Y:S01]  /*3590*/  MOV R11, UR5 ;  /* 0x00000005000b7c02 */ /* 0x000fe20008000f00 */
[----:B------:R-:W-:Y:S01]  /*35a0*/  IMAD.MOV.U32 R8, RZ, RZ, 0x70 ;  /* 0x00000070ff087424 */ /* 0x000fe200078e00ff */
[----:B------:R-:W-:Y:S01]  /*35b0*/  MOV R12, 0x1 ;  /* 0x00000001000c7802 */ /* 0x000fe20000000f00 */
[----:B-1----:R-:W-:-:S07]  /*35c0*/  IMAD.MOV.U32 R13, RZ, RZ, RZ ;  /* 0x000000ffff0d7224 */ /* 0x002fce00078e00ff */
[----:B------:R-:W-:-:S07]  /*35d0*/  LEPC R20, `(.L_x_36) ;  /* 0x000000001014794e */ /* 0x000fce0000000000 */
[----:B--2--5:R-:W-:Y:S05]  /*35e0*/  CALL.ABS.NOINC R14 ;  /* 0x000000000e007343 */ /* 0x024fea0003c00000 */
.L_x_36:
[----:B------:R-:W1:Y:S02]  /*35f0*/  LDC.64 R8, c[0x0][0x590] ;  /* 0x00016400ff087b82 */ /* 0x000e640000000a00 */
[----:B-1----:R-:W-:-:S04]  /*3600*/  ISETP.NE.U32.AND P0, PT, R8, RZ, PT ;  /* 0x000000ff0800720c */ /* 0x002fc80003f05070 */
[----:B------:R-:W-:-:S13]  /*3610*/  ISETP.NE.AND.EX P0, PT, R9, RZ, PT, P0 ;  /* 0x000000ff0900720c */ /* 0x000fda0003f05300 */
[----:B------:R-:W-:Y:S05]  /*3620*/  @!P0 BRA `(.L_x_37) ;  /* 0x0000000000348947 */ /* 0x000fea0003800000 */
[----:B------:R-:W-:Y:S02]  /*3630*/  ULDC.64 UR4, c[0x0][0x588] ;  /* 0x0001620000047ab9 */ /* 0x000fe40000000a00 */
[----:B------:R-:W-:-:S04]  /*3640*/  ISETP.NE.U32.AND P1, PT, RZ, UR4, PT ;  /* 0x00000004ff007c0c */ /* 0x000fc8000bf25070 */
[----:B------:R-:W-:-:S13]  /*3650*/  ISETP.NE.AND.EX P1, PT, RZ, UR5, PT, P1 ;  /* 0x00000005ff007c0c */ /* 0x000fda000bf25310 */
[----:B------:R-:W-:Y:S05]  /*3660*/  @!P1 BRA `(.L_x_38) ;  /* 0x0000000000189947 */ /* 0x000fea0003800000 */
[----:B------:R-:W1:Y:S01]  /*3670*/  LDC.64 R4, c[0x0][0x588] ;  /* 0x00016200ff047b82 */ /* 0x000e620000000a00 */
[----:B------:R-:W-:-:S04]  /*3680*/  IMAD R3, R8, UR47, RZ ;  /* 0x0000002f08037c24 */ /* 0x000fc8000f8e02ff */
[----:B-1----:R-:W-:-:S05]  /*3690*/  IMAD.WIDE R4, R3, 0x4, R4 ;  /* 0x0000000403047825 */ /* 0x002fca00078e0204 */
[----:B-----5:R1:W5:Y:S01]  /*36a0*/  LDG.E R88, desc[UR40][R4.64] ;  /* 0x0000002804587981 */ /* 0x020362000c1e1900 */
[----:B------:R-:W-:Y:S01]  /*36b0*/  MOV R22, 0x1 ;  /* 0x0000000100167802 */ /* 0x000fe20000000f00 */
[----:B------:R-:W-:Y:S06]  /*36c0*/  BRA `(.L_x_37) ;  /* 0x00000000000c7947 */ /* 0x000fec0003800000 */
.L_x_38:
[----:B------:R-:W-:Y:S01]  /*36d0*/  ULDC UR4, c[0x0][0x580] ;  /* 0x0001600000047ab9 */ /* 0x000fe20000000800 */
[----:B------:R-:W-:Y:S01]  /*36e0*/  IMAD.MOV.U32 R22, RZ, RZ, 0x1 ;  /* 0x00000001ff167424 */ /* 0x000fe200078e00ff */
[----:B-----5:R-:W-:-:S07]  /*36f0*/  MOV R88, UR4 ;  /* 0x0000000400587c02 */ /* 0x020fce0008000f00 */
.L_x_37:
[----:B------:R-:W2:Y:S02]  /*3700*/  LDC.64 R6, c[0x0][0x5b0] ;  /* 0x00016c00ff067b82 */ /* 0x000ea40000000a00 */
[----:B--2---:R-:W-:-:S04]  /*3710*/  ISETP.NE.U32.AND P1, PT, R6, RZ, PT ;  /* 0x000000ff0600720c */ /* 0x004fc80003f25070 */
[----:B------:R-:W-:-:S13]  /*3720*/  ISETP.NE.AND.EX P1, PT, R7, RZ, PT, P1 ;  /* 0x000000ff0700720c */ /* 0x000fda0003f25310 */
[----:B------:R-:W-:Y:S05]  /*3730*/  @!P1 BRA `(.L_x_39) ;  /* 0x00000000002c9947 */ /* 0x000fea0003800000 */
[----:B------:R-:W-:Y:S02]  /*3740*/  ULDC.64 UR4, c[0x0][0x5a8] ;  /* 0x00016a0000047ab9 */ /* 0x000fe40000000a00 */
[----:B------:R-:W-:-:S04]  /*3750*/  ISETP.NE.U32.AND P1, PT, RZ, UR4, PT ;  /* 0x00000004ff007c0c */ /* 0x000fc8000bf25070 */
[----:B------:R-:W-:-:S13]  /*3760*/  ISETP.NE.AND.EX P1, PT, RZ, UR5, PT, P1 ;  /* 0x00000005ff007c0c */ /* 0x000fda000bf25310 */
[----:B------:R-:W-:Y:S05]  /*3770*/  @!P1 BRA `(.L_x_40) ;  /* 0x0000000000149947 */ /* 0x000fea0003800000 */
[----:B-1----:R-:W1:Y:S01]  /*3780*/  LDC.64 R4, c[0x0][0x5a8] ;  /* 0x00016a00ff047b82 */ /* 0x002e620000000a00 */
[----:B------:R-:W-:-:S04]  /*3790*/  IMAD R3, R6, UR47, RZ ;  /* 0x0000002f06037c24 */ /* 0x000fc8000f8e02ff */
[----:B-1----:R-:W-:-:S05]  /*37a0*/  IMAD.WIDE R4, R3, 0x4, R4 ;  /* 0x0000000403047825 */ /* 0x002fca00078e0204 */
[----:B-----5:R2:W5:Y:S01]  /*37b0*/  LDG.E R23, desc[UR40][R4.64] ;  /* 0x0000002804177981 */ /* 0x020562000c1e1900 */
[----:B------:R-:W-:Y:S05]  /*37c0*/  BRA `(.L_x_39) ;  /* 0x0000000000087947 */ /* 0x000fea0003800000 */
.L_x_40:
[----:B------:R-:W-:Y:S02]  /*37d0*/  ULDC UR4, c[0x0][0x5a0] ;  /* 0x0001680000047ab9 */ /* 0x000fe40000000800 */
[----:B-----5:R-:W-:-:S07]  /*37e0*/  IMAD.U32 R23, RZ, RZ, UR4 ;  /* 0x00000004ff177e24 */ /* 0x020fce000f8e00ff */
.L_x_39:
[----:B------:R-:W-:Y:S01]  /*37f0*/  ULDC.64 UR4, c[0x0][0x588] ;  /* 0x0001620000047ab9 */ /* 0x000fe20000000a00 */
[----:B------:R-:W-:Y:S01]  /*3800*/  ISETP.NE.U32.AND P1, PT, R8, RZ, PT ;  /* 0x000000ff0800720c */ /* 0x000fe20003f25070 */
[----:B------:R-:W-:Y:S02]  /*3810*/  UISETP.NE.U32.AND UP0, UPT, UR4, URZ, UPT ;  /* 0x0000003f0400728c */ /* 0x000fe4000bf05070 */
[----:B------:R-:W-:Y:S02]  /*3820*/  ISETP.NE.U32.AND P4, PT, RZ, UR4, PT ;  /* 0x00000004ff007c0c */ /* 0x000fe4000bf85070 */
[----:B------:R-:W-:Y:S01]  /*3830*/  ISETP.NE.AND.EX P1, PT, R9, RZ, PT, P1 ;  /* 0x000000ff0900720c */ /* 0x000fe20003f25310 */
[----:B------:R-:W-:Y:S02]  /*3840*/  UISETP.NE.AND.EX UP0, UPT, UR5, URZ, UPT, UP0 ;  /* 0x0000003f0500728c */ /* 0x000fe4000bf05300 */
[----:B------:R-:W-:Y:S02]  /*3850*/  ISETP.NE.AND.EX P4, PT, RZ, UR5, PT, P4 ;  /* 0x00000005ff007c0c */ /* 0x000fe4000bf85340 */
[----:B------:R-:W-:-:S02]  /*3860*/  PLOP3.LUT P3, PT, PT, PT, PT, 0x8, 0x0 ;  /* 0x000000000000781c */ /* 0x000fc40003f6e170 */
[----:B------:R-:W-:-:S04]  /*3870*/  PLOP3.LUT P2, PT, PT, PT, UP0, 0x80, 0x0 ;  /* 0x000000000000781c */ /* 0x000fc80003f4f008 */
[----:B------:R-:W-:-:S05]  /*3880*/  PLOP3.LUT P2, PT, P2, PT, PT, 0x8, 0x0 ;  /* 0x000000000000781c */ /* 0x000fca000174e170 */
[----:B------:R-:W-:Y:S08]  /*3890*/  @P4 BRA P1, `(.L_x_41) ;  /* 0x0000000000244947 */ /* 0x000ff00000800000 */
[----:B------:R-:W-:Y:S04]  /*38a0*/  BSSY B0, `(.L_x_41) ;  /* 0x0000008000007945 */ /* 0x000fe80003800000 */
[----:B------:R-:W-:Y:S05]  /*38b0*/  @!P0 BRA `(.L_x_42) ;  /* 0x0000000000148947 */ /* 0x000fea0003800000 */
[----:B------:R-:W-:Y:S02]  /*38c0*/  LOP3.LUT P1, RZ, R22, 0xff, RZ, 0xc0, !PT ;  /* 0x000000ff16ff7812 */ /* 0x000fe4000782c0ff */
[----:B------:R-:W-:-:S11]  /*38d0*/  PLOP3.LUT P3, PT, P2, PT, PT, 0x80, 0x0 ;  /* 0x000000000000781c */ /* 0x000fd6000176f070 */
[----:B------:R-:W-:Y:S05]  /*38e0*/  @!P1 BRA `(.L_x_43) ;  /* 0x00000000000c9947 */ /* 0x000fea0003800000 */
[----:B-----5:R-:W-:Y:S01]  /*38f0*/  FSETP.EQ.AND P3, PT, R88, RZ, PT ;  /* 0x000000ff5800720b */ /* 0x020fe20003f62000 */
[----:B------:R-:W-:-:S12]  /*3900*/  BRA `(.L_x_43) ;  /* 0x0000000000047947 */ /* 0x000fd80003800000 */
.L_x_42:
[----:B-----5:R-:W-:-:S13]  /*3910*/  FSETP.EQ.AND P3, PT, R88, RZ, PT ;  /* 0x000000ff5800720b */ /* 0x020fda0003f62000 */
.L_x_43:
[----:B------:R-:W-:Y:S05]  /*3920*/  BSYNC B0 ;  /* 0x0000000000007941 */ /* 0x000fea0003800000 */
.L_x_41:
[----:B------:R-:W-:Y:S04]  /*3930*/  BSSY B0, `(.L_x_44) ;  /* 0x0000007000007945 */ /* 0x000fe80003800000 */
[----:B------:R-:W-:Y:S05]  /*3940*/  @!P0 BRA `(.L_x_45) ;  /* 0x0000000000108947 */ /* 0x000fea0003800000 */
[----:B------:R-:W-:-:S13]  /*3950*/  LOP3.LUT P0, RZ, R22, 0xff, RZ, 0xc0, !PT ;  /* 0x000000ff16ff7812 */ /* 0x000fda000780c0ff */
[----:B------:R-:W-:Y:S05]  /*3960*/  @!P0 BRA `(.L_x_46) ;  /* 0x00000000000c8947 */ /* 0x000fea0003800000 */
[----:B-----5:R-:W-:Y:S01]  /*3970*/  FSETP.EQ.AND P2, PT, R88, RZ, PT ;  /* 0x000000ff5800720b */ /* 0x020fe20003f42000 */
[----:B------:R-:W-:-:S12]  /*3980*/  BRA `(.L_x_46) ;  /* 0x0000000000047947 */ /* 0x000fd80003800000 */
.L_x_45:
[----:B-----5:R-:W-:-:S13]  /*3990*/  FSETP.EQ.AND P2, PT, R88, RZ, PT ;  /* 0x000000ff5800720b */ /* 0x020fda0003f42000 */
.L_x_46:
[----:B------:R-:W-:Y:S05]  /*39a0*/  BSYNC B0 ;  /* 0x0000000000007941 */ /* 0x000fea0003800000 */
.L_x_44:
[----:B------:R-:W-:Y:S01]  /*39b0*/  BSSY B0, `(.L_x_47) ;  /* 0x0000041000007945 */ /* 0x000fe20003800000 */
[----:B------:R-:W-:Y:S01]  /*39c0*/  MOV R0, RZ ;  /* 0x000000ff00007202 */ /* 0x000fe20000000f00 */
[----:B------:R-:W-:Y:S01]  /*39d0*/  IMAD.MOV.U32 R3, RZ, RZ, RZ ;  /* 0x000000ffff037224 */ /* 0x000fe200078e00ff */
[----:B-12---:R-:W-:Y:S01]  /*39e0*/  CS2R R4, SRZ ;  /* 0x0000000000047805 */ /* 0x006fe2000001ff00 */
[----:B------:R-:W-:Y:S06]  /*39f0*/  @P3 BRA `(.L_x_48) ;  /* 0x0000000000f03947 */ /* 0x000fec0003800000 */
[----:B------:R-:W-:-:S13]  /*3a00*/  ISETP.NE.AND P1, PT, R89, 0x3, PT ;  /* 0x000000035900780c */ /* 0x000fda0003f25270 */
[----:B------:R-:W-:Y:S05]  /*3a10*/  @!P1 BRA `(.L_x_49) ;  /* 0x0000000000049947 */ /* 0x000fea0003800000 */
[----:B------:R-:W-:Y:S01]  /*3a20*/  BPT.TRAP 0x1 ;  /* 0x000000040000795c */ /* 0x000fe20000300000 */
.L_x_49:
[----:B------:R-:W-:Y:S01]  /*3a30*/  LEA R13, R116, UR50, 0x3 ;  /* 0x00000032740d7c11 */ /* 0x000fe2000f8e18ff */
[----:B------:R-:W-:Y:S01]  /*3a40*/  BSSY B1, `(.L_x_50) ;  /* 0x0000006000017945 */ /* 0x000fe20003800000 */
[----:B------:R-:W-:Y:S01]  /*3a50*/  SHF.L.U32 R4, R115, 0x1f, RZ ;  /* 0x0000001f73047819 */ /* 0x000fe200000006ff */
[----:B------:R-:W-:Y:S01]  /*3a60*/  IMAD.MOV.U32 R3, RZ, RZ, RZ ;  /* 0x000000ffff037224 */ /* 0x000fe200078e00ff */
[----:B------:R-:W-:Y:S02]  /*3a70*/  MOV R0, RZ ;  /* 0x000000ff00007202 */ /* 0x000fe40000000f00 */
[----:B------:R-:W1:Y:S02]  /*3a80*/  SYNCS.PHASECHK.TRANS64.TRYWAIT P0, [R13+URZ+0xa0], R4 ;  /* 0x0000a0040d0075a7 */ /* 0x000e64000800017f */
[----:B-1----:R-:W-:Y:S05]  /*3a90*/  @!P0 BRA `(.L_x_51) ;  /* 0x000000bc00188947 */ /* 0x002fea0003800000 */
.L_x_173:
[----:B------:R-:W-:Y:S05]  /*3aa0*/  BSYNC B1 ;  /* 0x0000000000017941 */ /* 0x000fea0003800000 */
.L_x_50:
[----:B------:R-:W-:Y:S01]  /*3ab0*/  BSSY B1, `(.L_x_52) ;  /* 0x000001f000017945 */ /* 0x000fe20003800000 */
[----:B-1----:R-:W-:-:S03]  /*3ac0*/  CS2R R4, SRZ ;  /* 0x0000000000047805 */ /* 0x002fc6000001ff00 */
[----:B------:R-:W-:Y:S05]  /*3ad0*/  @P2 BRA `(.L_x_53) ;  /* 0x0000000000702947 */ /* 0x000fea0003800000 */
[C---:B------:R-:W-:Y:S01]  /*3ae0*/  SHF.L.U32 R0, R18.reuse, 0x4, RZ ;  /* 0x0000000412007819 */ /* 0x040fe200000006ff */
[C---:B------:R-:W-:Y:S01]  /*3af0*/  IMAD.SHL.U32 R3, R18.reuse, 0x2, RZ ;  /* 0x0000000212037824 */ /* 0x040fe200078e00ff */
[----:B------:R-:W-:Y:S02]  /*3b00*/  SHF.L.U32 R5, R18, 0x3, RZ ;  /* 0x0000000312057819 */ /* 0x000fe400000006ff */
[----:B------:R-:W-:Y:S02]  /*3b10*/  LOP3.LUT R0, R0, 0xe00, RZ, 0xc0, !PT ;  /* 0x00000e0000007812 */ /* 0x000fe400078ec0ff */
[----:B------:R-:W-:Y:S02]  /*3b20*/  LOP3.LUT R7, R5, 0x80, RZ, 0xc0, !PT ;  /* 0x0000008005077812 */ /* 0x000fe400078ec0ff */
[----:B------:R-:W-:Y:S02]  /*3b30*/  LOP3.LUT R0, R0, 0x6, R3, 0xf8, !PT ;  /* 0x0000000600007812 */ /* 0x000fe400078ef803 */
[----:B------:R-:W-:-:S02]  /*3b40*/  LOP3.LUT R7, R7, 0x10, R18, 0xf8, !PT ;  /* 0x0000001007077812 */ /* 0x000fc400078ef812 */
[----:B------:R-:W-:Y:S02]  /*3b50*/  LOP3.LUT R0, R0, 0x60, R5, 0xf8, !PT ;  /* 0x0000006000007812 */ /* 0x000fe400078ef805 */
[----:B------:R-:W-:Y:S02]  /*3b60*/  SHF.R.U32.HI R3, RZ, 0x4, R18 ;  /* 0x00000004ff037819 */ /* 0x000fe40000011612 */
[----:B------:R-:W-:Y:S02]  /*3b70*/  LOP3.LUT R7, R0, R7, RZ, 0xfc, !PT ;  /* 0x0000000700077212 */ /* 0x000fe400078efcff */
[----:B------:R-:W-:-:S03]  /*3b80*/  LOP3.LUT P0, RZ, R3, 0x1, RZ, 0xc0, !PT ;  /* 0x0000000103ff7812 */ /* 0x000fc6000780c0ff */
[----:B------:R-:W-:-:S05]  /*3b90*/  IMAD R7, R116, 0x1000, R7 ;  /* 0x0000100074077824 */ /* 0x000fca00078e0207 */
[----:B------:R-:W-:Y:S01]  /*3ba0*/  IADD3 R0, R7, UR50, RZ ;  /* 0x0000003207007c10 */ /* 0x000fe2000fffe0ff */
[----:B------:R-:W-:Y:S03]  /*3bb0*/  LDS.U16 R4, [R7+UR50+0x200] ;  /* 0x0002003207047984 */ /* 0x000fe60008000400 */
[C---:B------:R-:W-:Y:S01]  /*3bc0*/  IADD3 R6, R0.reuse, 0x110, RZ ;  /* 0x0000011000067810 */ /* 0x040fe20007ffe0ff */
[----:B------:R-:W-:Y:S01]  /*3bd0*/  VIADD R3, R0, 0x100 ;  /* 0x0000010000037836 */ /* 0x000fe20000000000 */
[----:B------:R-:W-:Y:S03]  /*3be0*/  LDS.U16 R5, [R7+UR50+0x208] ;  /* 0x0002083207057984 */ /* 0x000fe60008000400 */
[----:B------:R-:W-:Y:S01]  /*3bf0*/  @P0 VIADD R6, R3, 0xfffffff0 ;  /* 0xfffffff003060836 */ /* 0x000fe20000000000 */
[----:B------:R-:W1:Y:S04]  /*3c00*/  LDS.U16 R0, [R7+UR50+0x108] ;  /* 0x0001083207007984 */ /* 0x000e680008000400 */
[----:B------:R-:W2:Y:S04]  /*3c10*/  LDS.U16 R3, [R7+UR50+0x100] ;  /* 0x0001003207037984 */ /* 0x000ea80008000400 */
[----:B------:R-:W-:Y:S04]  /*3c20*/  LDS.U16 R8, [R6+0x100] ;  /* 0x0001000006087984 */ /* 0x000fe80000000400 */
[----:B------:R-:W3:Y:S04]  /*3c30*/  LDS.U16 R9, [R6] ;  /* 0x0000000006097984 */ /* 0x000ee80000000400 */
[----:B------:R-:W-:Y:S04]  /*3c40*/  LDS.U16 R10, [R6+0x108] ;  /* 0x00010800060a7984 */ /* 0x000fe80000000400 */
[----:B------:R-:W4:Y:S01]  /*3c50*/  LDS.U16 R11, [R6+0x8] ;  /* 0x00000800060b7984 */ /* 0x000f220000000400 */
[----:B-1----:R-:W-:-:S02]  /*3c60*/  PRMT R5, R0, 0x5410, R5 ;  /* 0x0000541000057816 */ /* 0x002fc40000000005 */
[----:B--2---:R-:W-:Y:S02]  /*3c70*/  PRMT R4, R3, 0x5410, R4 ;  /* 0x0000541003047816 */ /* 0x004fe40000000004 */
[----:B---3--:R-:W-:Y:S02]  /*3c80*/  PRMT R3, R9, 0x5410, R8 ;  /* 0x0000541009037816 */ /* 0x008fe40000000008 */
[----:B----4-:R-:W-:-:S07]  /*3c90*/  PRMT R0, R11, 0x5410, R10 ;  /* 0x000054100b007816 */ /* 0x010fce000000000a */
.L_x_53:
[----:B------:R-:W-:Y:S05]  /*3ca0*/  BSYNC B1 ;  /* 0x0000000000017941 */ /* 0x000fea0003800000 */
.L_x_52:
[----:B------:R-:W-:Y:S01]  /*3cb0*/  @!PT LDS RZ, [RZ] ;  /* 0x00000000fffff984 */ /* 0x000fe20000000800 */
[----:B------:R-:W-:Y:S01]  /*3cc0*/  @!PT LDS RZ, [RZ] ;  /* 0x00000000fffff984 */ /* 0x000fe20000000800 */
[----:B------:R-:W-:Y:S01]  /*3cd0*/  @!PT LDS RZ, [RZ] ;  /* 0x00000000fffff984 */ /* 0x000fe20000000800 */
[----:B------:R-:W-:Y:S01]  /*3ce0*/  @!PT LDS RZ, [RZ] ;  /* 0x00000000fffff984 */ /* 0x000fe20000000800 */
[----:B------:R1:W-:Y:S06]  /*3cf0*/  MEMBAR.ALL.CTA ;  /* 0x0000000000007992 */ /* 0x0003ec0000008000 */
[----:B-1----:R-:W1:Y:S01]  /*3d00*/  FENCE.VIEW.ASYNC.S ;  /* 0x00000000000073c6 */ /* 0x002e620000000000 */
[----:B------:R-:W-:Y:S05]  /*3d10*/  @!P1 BRA `(.L_x_54) ;  /* 0x0000000000049947 */ /* 0x000fea0003800000 */
[----:B------:R-:W-:Y:S01]  /*3d20*/  BPT.TRAP 0x1 ;  /* 0x000000040000795c */ /* 0x000fe20000300000 */
.L_x_54:
[----:B------:R-:W2:Y:S01]  /*3d30*/  S2R R7, SR_CgaCtaId ;  /* 0x0000000000077919 */ /* 0x000ea20000008800 */
[----:B------:R-:W-:Y:S01]  /*3d40*/  IADD3 R6, R13, 0xc0, RZ ;  /* 0x000000c00d067810 */ /* 0x000fe20007ffe0ff */
[----:B------:R-:W-:-:S05]  /*3d50*/  VIADD R116, R116, 0x1 ;  /* 0x0000000174747836 */ /* 0x000fca0000000000 */
[----:B------:R-:W-:-:S04]  /*3d60*/  ISETP.NE.AND P0, PT, R116, 0x4, PT ;  /* 0x000000047400780c */ /* 0x000fc80003f05270 */
[----:B------:R-:W-:Y:S02]  /*3d70*/  SEL R116, R116, RZ, P0 ;  /* 0x000000ff74747207 */ /* 0x000fe40000000000 */
[----:B--2---:R-:W-:-:S04]  /*3d80*/  PRMT R6, R7, 0x654, R6 ;  /* 0x0000065407067816 */ /* 0x004fc80000000006 */
[----:B-1----:R1:W-:Y:S02]  /*3d90*/  SYNCS.ARRIVE.TRANS64.RED.A1T0 RZ, [R6+URZ], RZ ;  /* 0x000000ff06ff79a7 */ /* 0x0023e4000810043f */
[----:B-1----:R-:W-:-:S04]  /*3da0*/  SEL R6, RZ, 0x1, P0 ;  /* 0x00000001ff067807 */ /* 0x002fc80000000000 */
[----:B------:R-:W-:-:S07]  /*3db0*/  LOP3.LUT R115, R115, R6, RZ, 0x3c, !PT ;  /* 0x0000000673737212 */ /* 0x000fce00078e3cff */
.L_x_48:
[----:B------:R-:W-:Y:S05]  /*3dc0*/  BSYNC B0 ;  /* 0x0000000000007941 */ /* 0x000fea0003800000 */
.L_x_47:
[----:B------:R-:W-:Y:S01]  /*3dd0*/  F2FP.F16.E4M3.UNPACK_B R6, R4.H1 ;  /* 0x00000004ff06723e */ /* 0x000fe200030006ff */
[C---:B-----5:R-:W-:Y:S01]  /*3de0*/  FMUL R14, R23.reuse, R156 ;  /* 0x0000009c170e7220 */ /* 0x060fe20000400000 */
[----:B------:R-:W-:Y:S01]  /*3df0*/  F2FP.F16.E4M3.UNPACK_B R8, R5 ;  /* 0x00000005ff08723e */ /* 0x000fe200020006ff */
[C---:B------:R-:W-:Y:S01]  /*3e00*/  FMUL R20, R23.reuse, R154 ;  /* 0x0000009a17147220 */ /* 0x040fe20000400000 */
[C---:B------:R-:W-:Y:S01]  /*3e10*/  FMUL R155, R23.reuse, R155 ;  /* 0x0000009b179b7220 */ /* 0x040fe20000400000 */
[----:B------:R-:W-:Y:S02]  /*3e20*/  HADD2.F32 R7, -RZ, R6.H1_H1 ;  /* 0x30000006ff077230 */ /* 0x000fe40000004100 */
[C---:B------:R-:W-:Y:S01]  /*3e30*/  FMUL R151, R23.reuse, R151 ;  /* 0x0000009717977220 */ /* 0x040fe20000400000 */
[----:B------:R-:W-:Y:S02]  /*3e40*/  HADD2.F32 R9, -RZ, R8.H1_H1 ;  /* 0x30000008ff097230 */ /* 0x000fe40000004100 */
[----:B------:R-:W-:Y:S01]  /*3e50*/  FMUL R150, R23, R150 ;  /* 0x0000009617967220 */ /* 0x000fe20000400000 */
[----:B------:R-:W-:-:S02]  /*3e60*/  HADD2.F32 R13, -RZ, R6.H0_H0 ;  /* 0x20000006ff0d7230 */ /* 0x000fc40000004100 */
[----:B------:R-:W-:Y:S01]  /*3e70*/  FMUL R6, R23, R153 ;  /* 0x0000009917067220 */ /* 0x000fe20000400000 */
[----:B------:R-:W-:Y:S02]  /*3e80*/  HADD2.F32 R15, -RZ, R8.H0_H0 ;  /* 0x20000008ff0f7230 */ /* 0x000fe40000004100 */
[C---:B------:R-:W-:Y:S01]  /*3e90*/  FFMA R14, R88.reuse, R7, R14 ;  /* 0x00000007580e7223 */ /* 0x040fe2000000000e */
[C---:B------:R-:W-:Y:S01]  /*3ea0*/  FFMA R20, R88.reuse, R9, R20 ;  /* 0x0000000958147223 */ /* 0x040fe20000000014 */
[C---:B------:R-:W-:Y:S01]  /*3eb0*/  FFMA R13, R88.reuse, R13, R155 ;  /* 0x0000000d580d7223 */ /* 0x040fe2000000009b */
[----:B------:R-:W-:Y:S02]  /*3ec0*/  IMAD.MOV.U32 R7, RZ, RZ, 0x3aae005b ;  /* 0x3aae005bff077424 */ /* 0x000fe400078e00ff */
[----:B------:R-:W-:Y:S01]  /*3ed0*/  FFMA R15, R88, R15, R6 ;  /* 0x0000000f580f7223 */ /* 0x000fe20000000006 */
[----:B------:R-:W-:Y:S01]  /*3ee0*/  FMUL R37, R14, 0.70710676908493041992 ;  /* 0x3f3504f30e257820 */ /* 0x000fe20000400000 */
[----:B------:R-:W-:Y:S01]  /*3ef0*/  FMUL R47, R20, 0.70710676908493041992 ;  /* 0x3f3504f3142f7820 */ /* 0x000fe20000400000 */
[----:B------:R-:W-:Y:S01]  /*3f00*/  FMUL R40, R13, 0.70710676908493041992 ;  /* 0x3f3504f30d287820 */ /* 0x000fe20000400000 */
[----:B------:R-:W-:Y:S01]  /*3f10*/  FMUL R42, R15, 0.70710676908493041992 ;  /* 0x3f3504f30f2a7820 */ /* 0x000fe20000400000 */
[----:B------:R-:W-:Y:S01]  /*3f20*/  FMUL R10, R37, R37 ;  /* 0x00000025250a7220 */ /* 0x000fe20000400000 */
[----:B------:R-:W-:Y:S01]  /*3f30*/  FMUL R12, R47, R47 ;  /* 0x0000002f2f0c7220 */ /* 0x000fe20000400000 */
[----:B------:R-:W-:Y:S01]  /*3f40*/  FSETP.GE.AND P1, PT, |R37|, 1.0029599666595458984, PT ;  /* 0x3f8060fe2500780b */ /* 0x000fe20003f26200 */
[----:B------:R-:W-:Y:S01]  /*3f50*/  FMUL R9, R40, R40 ;  /* 0x0000002828097220 */ /* 0x000fe20000400000 */
[----:B------:R-:W-:Y:S01]  /*3f60*/  FMUL R11, R42, R42 ;  /* 0x0000002a2a0b7220 */ /* 0x000fe20000400000 */
[----:B------:R-:W-:Y:S01]  /*3f70*/  FSETP.GE.AND P5, PT, |R47|, 1.0029599666595458984, PT ;  /* 0x3f8060fe2f00780b */ /* 0x000fe20003fa6200 */
[C---:B------:R-:W-:Y:S01]  /*3f80*/  FMUL R149, R23.reuse, R149 ;  /* 0x0000009517957220 */ /* 0x040fe20000400000 */
[----:B------:R-:W-:Y:S01]  /*3f90*/  MOV R6, 0x38eb4c3a ;  /* 0x38eb4c3a00067802 */ /* 0x000fe20000000f00 */
[C---:B------:R-:W-:Y:S01]  /*3fa0*/  FMUL R147, R23.reuse, R147 ;  /* 0x0000009317937220 */ /* 0x040fe20000400000 */
[----:B------:R-:W-:Y:S01]  /*3fb0*/  FSETP.GE.AND P0, PT, |R40|, 1.0029599666595458984, PT ;  /* 0x3f8060fe2800780b */ /* 0x000fe20003f06200 */
[C---:B------:R-:W-:Y:S01]  /*3fc0*/  FMUL R145, R23.reuse, R145 ;  /* 0x0000009117917220 */ /* 0x040fe20000400000 */
[----:B------:R-:W-:Y:S01]  /*3fd0*/  FSETP.GE.AND P4, PT, |R42|, 1.0029599666595458984, PT ;  /* 0x3f8060fe2a00780b */ /* 0x000fe20003f86200 */
[----:B------:R-:W-:Y:S01]  /*3fe0*/  FMUL R141, R23, R141 ;  /* 0x0000008d178d7220 */ /* 0x000fe20000400000 */
[----:B------:R-:W-:Y:S01]  /*3ff0*/  FSEL R25, |R37|, R10, P1 ;  /* 0x0000000a25197208 */ /* 0x000fe20000800200 */
[----:B------:R-:W-:Y:S01]  /*4000*/  FMUL R143, R23, R143 ;  /* 0x0000008f178f7220 */ /* 0x000fe20000400000 */
[----:B------:R-:W-:Y:S01]  /*4010*/  FSEL R31, |R47|, R12, P5 ;  /* 0x0000000c2f1f7208 */ /* 0x000fe20002800200 */
[----:B------:R-:W-:Y:S01]  /*4020*/  FMUL R20, R20, 0.5 ;  /* 0x3f00000014147820 */ /* 0x000fe20000400000 */
[----:B------:R-:W-:Y:S01]  /*4030*/  FSEL R21, |R40|, R9, P0 ;  /* 0x0000000928157208 */ /* 0x000fe20000000200 */
[----:B------:R-:W-:Y:S01]  /*4040*/  IMAD.MOV.U32 R9, RZ, RZ, 0x3d24d99a ;  /* 0x3d24d99aff097424 */ /* 0x000fe200078e00ff */
[----:B------:R-:W-:Y:S01]  /*4050*/  FSEL R27, |R42|, R11, P4 ;  /* 0x0000000b2a1b7208 */ /* 0x000fe20002000200 */
[----:B------:R-:W-:Y:S01]  /*4060*/  IMAD.MOV.U32 R11, RZ, RZ, 0x3f69b4f9 ;  /* 0x3f69b4f9ff0b7424 */ /* 0x000fe200078e00ff */
[----:B------:R-:W-:-:S02]  /*4070*/  FSEL R10, R6, 8.4834944573231041431e-05, P0 ;  /* 0x38b1e96a060a7808 */ /* 0x000fc40000000000 */
[C---:B------:R-:W-:Y:S02]  /*4080*/  FSEL R12, -R7.reuse, -0.00082130916416645050049, P0 ;  /* 0xba574d20070c7808 */ /* 0x040fe40000000100 */
[C---:B------:R-:W-:Y:S02]  /*4090*/  FSEL R28, R6.reuse, 8.4834944573231041431e-05, P4 ;  /* 0x38b1e96a061c7808 */ /* 0x040fe40002000000 */
[----:B------:R-:W-:Y:S01]  /*40a0*/  FSEL R30, -R7, -0.00082130916416645050049, P4 ;  /* 0xba574d20071e7808 */ /* 0x000fe20002000100 */
[----:B------:R-:W-:Y:S01]  /*40b0*/  FFMA R10, R21, R10, R12 ;  /* 0x0000000a150a7223 */ /* 0x000fe2000000000c */
[----:B------:R-:W-:Y:S02]  /*40c0*/  MOV R8, 0x3c09919f ;  /* 0x3c09919f00087802 */ /* 0x000fe40000000f00 */
[----:B------:R-:W-:Y:S01]  /*40d0*/  FSEL R24, R6, 8.4834944573231041431e-05, P1 ;  /* 0x38b1e96a06187808 */ /* 0x000fe20000800000 */
[----:B------:R-:W-:Y:S01]  /*40e0*/  FFMA R32, R27, R28, R30 ;  /* 0x0000001c1b207223 */ /* 0x000fe2000000001e */
[----:B------:R-:W-:-:S02]  /*40f0*/  FSEL R26, -R7, -0.00082130916416645050049, P1 ;  /* 0xba574d20071a7808 */ /* 0x000fc40000800100 */
[C---:B------:R-:W-:Y:S02]  /*4100*/  FSEL R12, R8.reuse, 0.0052134888246655464172, P0 ;  /* 0x3baad5ea080c7808 */ /* 0x040fe40000000000 */
[----:B------:R-:W-:Y:S01]  /*4110*/  FSEL R28, R8, 0.0052134888246655464172, P1 ;  /* 0x3baad5ea081c7808 */ /* 0x000fe20000800000 */
[----:B------:R-:W-:Y:S01]  /*4120*/  FFMA R26, R25, R24, R26 ;  /* 0x00000018191a7223 */ /* 0x000fe2000000001a */
[----:B------:R-:W-:Y:S01]  /*4130*/  FSEL R34, R6, 8.4834944573231041431e-05, P5 ;  /* 0x38b1e96a06227808 */ /* 0x000fe20002800000 */
[----:B------:R-:W-:Y:S01]  /*4140*/  FFMA R12, R21, R10, R12 ;  /* 0x0000000a150c7223 */ /* 0x000fe2000000000c */
[----:B------:R-:W-:Y:S01]  /*4150*/  FSEL R36, -R7, -0.00082130916416645050049, P5 ;  /* 0xba574d2007247808 */ /* 0x000fe20002800100 */
[----:B------:R-:W-:Y:S01]  /*4160*/  FFMA R26, R25, R26, R28 ;  /* 0x0000001a191a7223 */ /* 0x000fe2000000001c */
[C---:B------:R-:W-:Y:S02]  /*4170*/  FSEL R30, -R9.reuse, -0.026868773624300956726, P1 ;  /* 0xbcdc1be7091e7808 */ /* 0x040fe40000800100 */
[----:B------:R-:W-:Y:S01]  /*4180*/  FSEL R24, -R9, -0.026868773624300956726, P0 ;  /* 0xbcdc1be709187808 */ /* 0x000fe20000000100 */
[----:B------:R-:W-:Y:S01]  /*4190*/  FFMA R38, R31, R34, R36 ;  /* 0x000000221f267223 */ /* 0x000fe20000000024 */
[----:B------:R-:W-:Y:S01]  /*41a0*/  MOV R10, 0x3e235519 ;  /* 0x3e235519000a7802 */ /* 0x000fe20000000f00 */
[----:B------:R-:W-:Y:S01]  /*41b0*/  FFMA R30, R25, R26, R30 ;  /* 0x0000001a191e7223 */ /* 0x000fe2000000001e */
[----:B------:R-:W-:Y:S01]  /*41c0*/  FSEL R34, R8, 0.0052134888246655464172, P4 ;  /* 0x3baad5ea08227808 */ /* 0x000fe20002000000 */
[----:B------:R-:W-:Y:S01]  /*41d0*/  FFMA R24, R21, R12, R24 ;  /* 0x0000000c15187223 */ /* 0x000fe20000000018 */
[----:B------:R-:W-:-:S02]  /*41e0*/  FSEL R26, R10, 0.11284004896879196167, P0 ;  /* 0x3de718af0a1a7808 */ /* 0x000fc40000000000 */
[----:B------:R-:W-:Y:S01]  /*41f0*/  MOV R12, 0x3f210a14 ;  /* 0x3f210a14000c7802 */ /* 0x000fe20000000f00 */
[----:B------:R-:W-:Y:S01]  /*4200*/  FFMA R34, R27, R32, R34 ;  /* 0x000000201b227223 */ /* 0x000fe20000000022 */
[----:B------:R-:W-:Y:S01]  /*4210*/  FSEL R32, R10, 0.11284004896879196167, P1 ;  /* 0x3de718af0a207808 */ /* 0x000fe20000800000 */
[----:B------:R-:W-:Y:S01]  /*4220*/  FFMA R24, R21, R24, R26 ;  /* 0x0000001815187223 */ /* 0x000fe2000000001a */
[----:B------:R-:W-:Y:S02]  /*4230*/  FSEL R28, R11, -0.37612664699554443359, P0 ;  /* 0xbec093ac0b1c7808 */ /* 0x000fe40000000000 */
[----:B------:R-:W-:Y:S01]  /*4240*/  FSEL R36, -R9, -0.026868773624300956726, P4 ;  /* 0xbcdc1be709247808 */ /* 0x000fe20002000100 */
[----:B------:R-:W-:Y:S01]  /*4250*/  FFMA R30, R25, R30, R32 ;  /* 0x0000001e191e7223 */ /* 0x000fe20000000020 */
[----:B------:R-:W-:Y:S01]  /*4260*/  FSEL R26, R12, 0.12837915122509002686, P0 ;  /* 0x3e0375d30c1a7808 */ /* 0x000fe20000000000 */
[----:B------:R-:W-:Y:S01]  /*4270*/  FFMA R24, R21, R24, R28 ;  /* 0x0000001815187223 */ /* 0x000fe2000000001c */
[----:B------:R-:W-:Y:S01]  /*4280*/  FSEL R32, R11, -0.37612664699554443359, P1 ;  /* 0xbec093ac0b207808 */ /* 0x000fe20000800000 */
[----:B------:R-:W-:Y:S01]  /*4290*/  FFMA R34, R27, R34, R36 ;  /* 0x000000221b227223 */ /* 0x000fe20000000024 */
[----:B------:R-:W-:Y:S01]  /*42a0*/  FSEL R36, R10, 0.11284004896879196167, P4 ;  /* 0x3de718af0a247808 */ /* 0x000fe20002000000 */
[----:B------:R-:W-:Y:S01]  /*42b0*/  FFMA R21, R21, R24, R26 ;  /* 0x0000001815157223 */ /* 0x000fe2000000001a */
[----:B------:R-:W-:Y:S01]  /*42c0*/  FSEL R24, R12, 0.12837915122509002686, P1 ;  /* 0x3e0375d30c187808 */ /* 0x000fe20000800000 */
[----:B------:R-:W-:Y:S01]  /*42d0*/  FFMA R30, R25, R30, R32 ;  /* 0x0000001e191e7223 */ /* 0x000fe20000000020 */
[----:B------:R-:W-:Y:S01]  /*42e0*/  FSEL R26, R11, -0.37612664699554443359, P4 ;  /* 0xbec093ac0b1a7808 */ /* 0x000fe20002000000 */
[----:B------:R-:W-:Y:S01]  /*42f0*/  FFMA R34, R27, R34, R36 ;  /* 0x000000221b227223 */ /* 0x000fe20000000024 */
[----:B------:R-:W-:Y:S01]  /*4300*/  FSEL R32, R8, 0.0052134888246655464172, P5 ;  /* 0x3baad5ea08207808 */ /* 0x000fe20002800000 */
[----:B------:R-:W-:Y:S01]  /*4310*/  FFMA R24, R25, R30, R24 ;  /* 0x0000001e19187223 */ /* 0x000fe20000000018 */
[----:B------:R-:W-:Y:S01]  /*4320*/  FSEL R25, -|R37|, R37, P1 ;  /* 0x0000002525197208 */ /* 0x000fe20000800300 */
[----:B------:R-:W-:Y:S01]  /*4330*/  FFMA R26, R27, R34, R26 ;  /* 0x000000221b1a7223 */ /* 0x000fe2000000001a */
[----:B------:R-:W-:Y:S01]  /*4340*/  FSEL R28, -|R40|, R40, P0 ;  /* 0x00000028281c7208 */ /* 0x000fe20000000300 */
[----:B------:R-:W-:Y:S01]  /*4350*/  FFMA R38, R31, R38, R32 ;  /* 0x000000261f267223 */ /* 0x000fe20000000020 */
[----:B------:R-:W-:Y:S01]  /*4360*/  FSEL R30, R12, 0.12837915122509002686, P4 ;  /* 0x3e0375d30c1e7808 */ /* 0x000fe20002000000 */
[----:B------:R-:W-:Y:S01]  /*4370*/  FFMA R24, R24, R25, R25 ;  /* 0x0000001918187223 */ /* 0x000fe20000000019 */
[----:B------:R-:W-:Y:S01]  /*4380*/  FSEL R34, -R9, -0.026868773624300956726, P5 ;  /* 0xbcdc1be709227808 */ /* 0x000fe20002800100 */
[----:B------:R-:W-:Y:S01]  /*4390*/  FFMA R21, R21, R28, R28 ;  /* 0x0000001c15157223 */ /* 0x000fe2000000001c */
[----:B------:R-:W-:Y:S01]  /*43a0*/  FSEL R25, -|R42|, R42, P4 ;  /* 0x0000002a2a197208 */ /* 0x000fe20002000300 */
[----:B------:R-:W-:Y:S01]  /*43b0*/  FFMA R26, R27, R26, R30 ;  /* 0x0000001a1b1a7223 */ /* 0x000fe2000000001e */
[----:B------:R-:W-:Y:S01]  /*43c0*/  FSEL R30, R10, 0.11284004896879196167, P5 ;  /* 0x3de718af0a1e7808 */ /* 0x000fe20002800000 */
[C---:B------:R-:W-:Y:S01]  /*43d0*/  FFMA R34, R31.reuse, R38, R34 ;  /* 0x000000261f227223 */ /* 0x040fe20000000022 */
[----:B------:R-:W1:Y:S01]  /*43e0*/  @P0 MUFU.EX2 R28, R21 ;  /* 0x00000015001c0308 */ /* 0x000e620000000800 */
[----:B------:R-:W-:Y:S01]  /*43f0*/  FFMA R25, R26, R25, R25 ;  /* 0x000000191a197223 */ /* 0x000fe20000000019 */
[----:B------:R-:W-:Y:S01]  /*4400*/  F2FP.F16.E4M3.UNPACK_B R26, R5.H1 ;  /* 0x00000005ff1a723e */ /* 0x000fe200030006ff */
[----:B------:R-:W-:Y:S01]  /*4410*/  FFMA R30, R31, R34, R30 ;  /* 0x000000221f1e7223 */ /* 0x000fe2000000001e */
[----:B------:R-:W-:-:S02]  /*4420*/  FSEL R34, R11, -0.37612664699554443359, P5 ;  /* 0xbec093ac0b227808 */ /* 0x000fc40002800000 */
[----:B------:R-:W-:Y:S01]  /*4430*/  FSEL R36, R12, 0.12837915122509002686, P5 ;  /* 0x3e0375d30c247808 */ /* 0x000fe20002800000 */
[--C-:B------:R-:W-:Y:S01]  /*4440*/  HADD2.F32 R27, -RZ, R26.reuse.H0_H0 ;  /* 0x2000001aff1b7230 */ /* 0x100fe20000004100 */
[----:B------:R-:W2:Y:S01]  /*4450*/  @P1 MUFU.EX2 R32, R24 ;  /* 0x0000001800201308 */ /* 0x000ea20000000800 */
[----:B------:R-:W-:Y:S02]  /*4460*/  HADD2.F32 R29, -RZ, R26.H1_H1 ;  /* 0x3000001aff1d7230 */ /* 0x000fe40000004100 */
[----:B------:R-:W-:Y:S01]  /*4470*/  FFMA R34, R31, R30, R34 ;  /* 0x0000001e1f227223 */ /* 0x000fe20000000022 */
[----:B------:R-:W-:Y:S01]  /*4480*/  F2FP.F16.E4M3.UNPACK_B R30, R3 ;  /* 0x00000003ff1e723e */ /* 0x000fe200020006ff */
[C---:B------:R-:W-:Y:S01]  /*4490*/  FFMA R26, R88.reuse, R27, R151 ;  /* 0x0000001b581a7223 */ /* 0x040fe20000000097 */
[----:B------:R-:W-:Y:S01]  /*44a0*/  FSEL R35, -|R47|, R47, P5 ;  /* 0x0000002f2f237208 */ /* 0x000fe20002800300 */
[----:B------:R-:W-:Y:S01]  /*44b0*/  FFMA R27, R88, R29, R150 ;  /* 0x0000001d581b7223 */ /* 0x000fe20000000096 */
[----:B------:R-:W-:Y:S01]  /*44c0*/  FFMA R34, R31, R34, R36 ;  /* 0x000000221f227223 */ /* 0x000fe20000000024 */
[----:B------:R-:W3:Y:S01]  /*44d0*/  @P4 MUFU.EX2 R33, R25 ;  /* 0x0000001900214308 */ /* 0x000ee20000000800 */
[----:B------:R-:W-:-:S02]  /*44e0*/  HADD2.F32 R29, -RZ, R30.H0_H0 ;  /* 0x2000001eff1d7230 */ /* 0x000fc40000004100 */
[----:B-1----:R-:W-:Y:S01]  /*44f0*/  @P0 FADD R31, -R28, 1 ;  /* 0x3f8000001c1f0421 */ /* 0x002fe20000000100 */
[----:B------:R-:W-:Y:S01]  /*4500*/  FMUL R44, R27, 0.70710676908493041992 ;  /* 0x3f3504f31b2c7820 */ /* 0x000fe20000400000 */
[C---:B------:R-:W-:Y:S01]  /*4510*/  FMUL R49, R26.reuse, 0.70710676908493041992 ;  /* 0x3f3504f31a317820 */ /* 0x040fe20000400000 */
[----:B------:R-:W-:Y:S01]  /*4520*/  FMUL R26, R26, 0.5 ;  /* 0x3f0000001a1a7820 */ /* 0x000fe20000400000 */
[----:B------:R-:W-:Y:S01]  /*4530*/  FFMA R28, R88, R29, R149 ;  /* 0x0000001d581c7223 */ /* 0x000fe20000000095 */
[----:B------:R-:W-:Y:S01]  /*4540*/  FFMA R29, R34, R35, R35 ;  /* 0x00000023221d7223 */ /* 0x000fe20000000023 */
[----:B------:R-:W-:Y:S01]  /*4550*/  @P0 LOP3.LUT R21, R31, 0x80000000, R40, 0xb8, !PT ;  /* 0x800000001f150812 */ /* 0x000fe200078eb828 */
[----:B------:R-:W-:Y:S02]  /*4560*/  HADD2.F32 R31, -RZ, R30.H1_H1 ;  /* 0x3000001eff1f7230 */ /* 0x000fe40000004100 */
[----:B--2---:R-:W-:Y:S01]  /*4570*/  @P1 FADD R32, -R32, 1 ;  /* 0x3f80000020201421 */ /* 0x004fe20000000100 */
[----:B------:R-:W1:Y:S01]  /*4580*/  @P5 MUFU.EX2 R30, R29 ;  /* 0x0000001d001e5308 */ /* 0x000e620000000800 */
[----:B------:R-:W-:Y:S01]  /*4590*/  FMUL R46, R28, 0.70710676908493041992 ;  /* 0x3f3504f31c2e7820 */ /* 0x000fe20000400000 */
[C---:B------:R-:W-:Y:S01]  /*45a0*/  FMUL R35, R44.reuse, R44 ;  /* 0x0000002c2c237220 */ /* 0x040fe20000400000 */
[----:B------:R-:W-:Y:S01]  /*45b0*/  FSETP.GE.AND P0, PT, |R44|, 1.0029599666595458984, PT ;  /* 0x3f8060fe2c00780b */ /* 0x000fe20003f06200 */
[----:B------:R-:W-:Y:S01]  /*45c0*/  FADD R21, R21, 1 ;  /* 0x3f80000015157421 */ /* 0x000fe20000000000 */
[----:B------:R-:W-:Y:S01]  /*45d0*/  @P1 LOP3.LUT R24, R32, 0x80000000, R37, 0xb8, !PT ;  /* 0x8000000020181812 */ /* 0x000fe200078eb825 */
[----:B---3--:R-:W-:Y:S01]  /*45e0*/  @P4 FADD R33, -R33, 1 ;  /* 0x3f80000021214421 */ /* 0x008fe20000000100 */
[----:B------:R-:W-:Y:S01]  /*45f0*/  FMUL R32, R49, R49 ;  /* 0x0000003131207220 */ /* 0x000fe20000400000 */
[C---:B------:R-:W-:Y:S01]  /*4600*/  FMUL R37, R46.reuse, R46 ;  /* 0x0000002e2e257220 */ /* 0x040fe20000400000 */
[----:B------:R-:W-:Y:S01]  /*4610*/  FSETP.GE.AND P1, PT, |R46|, 1.0029599666595458984, PT ;  /* 0x3f8060fe2e00780b */ /* 0x000fe20003f26200 */
[----:B------:R-:W-:Y:S01]  /*4620*/  FADD R24, R24, 1 ;  /* 0x3f80000018187421 */ /* 0x000fe20000000000 */
[----:B------:R-:W-:Y:S01]  /*4630*/  @P4 LOP3.LUT R25, R33, 0x80000000, R42, 0xb8, !PT ;  /* 0x8000000021194812 */ /* 0x000fe200078eb82a */
[----:B------:R-:W-:Y:S01]  /*4640*/  FMUL R33, R23, R148 ;  /* 0x0000009417217220 */ /* 0x000fe20000400000 */
[----:B------:R-:W-:Y:S01]  /*4650*/  FSETP.GE.AND P4, PT, |R49|, 1.0029599666595458984, PT ;  /* 0x3f8060fe3100780b */ /* 0x000fe20003f86200 */
[----:B------:R-:W-:Y:S01]  /*4660*/  FMUL R27, R27, 0.5 ;  /* 0x3f0000001b1b7820 */ /* 0x000fe20000400000 */
[----:B------:R-:W-:Y:S01]  /*4670*/  FSEL R36, |R44|, R35, P0 ;  /* 0x000000232c247208 */ /* 0x000fe20000000200 */
[----:B------:R-:W-:Y:S01]  /*4680*/  FADD R25, R25, 1 ;  /* 0x3f80000019197421 */ /* 0x000fe20000000000 */
[----:B------:R-:W-:-:S02]  /*4690*/  FSEL R39, R6, 8.4834944573231041431e-05, P0 ;  /* 0x38b1e96a06277808 */ /* 0x000fc40000000000 */
[----:B------:R-:W-:Y:S02]  /*46a0*/  FSEL R41, -R7, -0.00082130916416645050049, P0 ;  /* 0xba574d2007297808 */ /* 0x000fe40000000100 */
[----:B------:R-:W-:Y:S01]  /*46b0*/  FSEL R34, |R49|, R32, P4 ;  /* 0x0000002031227208 */ /* 0x000fe20002000200 */
[----:B-1----:R-:W-:Y:S01]  /*46c0*/  @P5 FADD R32, -R30, 1 ;  /* 0x3f8000001e205421 */ /* 0x002fe20000000100 */
[----:B------:R-:W-:Y:S01]  /*46d0*/  FSEL R38, |R46|, R37, P1 ;  /* 0x000000252e267208 */ /* 0x000fe20000800200 */
[----:B------:R-:W-:Y:S01]  /*46e0*/  FFMA R30, R88, R31, R33 ;  /* 0x0000001f581e7223 */ /* 0x000fe20000000021 */
[----:B------:R-:W-:Y:S01]  /*46f0*/  FSEL R35, R6, 8.4834944573231041431e-05, P4 ;  /* 0x38b1e96a06237808 */ /* 0x000fe20002000000 */
[----:B------:R-:W-:Y:S01]  /*4700*/  FFMA R39, R36, R39, R41 ;  /* 0x0000002724277223 */ /* 0x000fe20000000029 */
[C---:B------:R-:W-:Y:S01]  /*4710*/  FSEL R37, -R7.reuse, -0.00082130916416645050049, P4 ;  /* 0xba574d2007257808 */ /* 0x040fe20002000100 */
[----:B------:R-:W-:Y:S01]  /*4720*/  FMUL R48, R30, 0.70710676908493041992 ;  /* 0x3f3504f31e307820 */ /* 0x000fe20000400000 */
[----:B------:R-:W-:Y:S01]  /*4730*/  FSEL R33, R8, 0.0052134888246655464172, P0 ;  /* 0x3baad5ea08217808 */ /* 0x000fe20000000000 */
[----:B------:R-:W-:Y:S01]  /*4740*/  FMUL R30, R30, 0.5 ;  /* 0x3f0000001e1e7820 */ /* 0x000fe20000400000 */
[----:B------:R-:W-:Y:S01]  /*4750*/  FSEL R43, R6, 8.4834944573231041431e-05, P1 ;  /* 0x38b1e96a062b7808 */ /* 0x000fe20000800000 */
[----:B------:R-:W-:Y:S01]  /*4760*/  FFMA R35, R34, R35, R37 ;  /* 0x0000002322237223 */ /* 0x000fe20000000025 */
[----:B------:R-:W-:Y:S01]  /*4770*/  FSEL R45, -R7, -0.00082130916416645050049, P1 ;  /* 0xba574d20072d7808 */ /* 0x000fe20000800100 */
[----:B------:R-:W-:Y:S01]  /*4780*/  FFMA R39, R36, R39, R33 ;  /* 0x0000002724277223 */ /* 0x000fe20000000021 */
[----:B------:R-:W-:-:S02]  /*4790*/  FSEL R31, R8, 0.0052134888246655464172, P4 ;  /* 0x3baad5ea081f7808 */ /* 0x000fc40002000000 */
[----:B------:R-:W-:Y:S01]  /*47a0*/  FSEL R37, R8, 0.0052134888246655464172, P1 ;  /* 0x3baad5ea08257808 */ /* 0x000fe20000800000 */
[----:B------:R-:W-:Y:S01]  /*47b0*/  FFMA R43, R38, R43, R45 ;  /* 0x0000002b262b7223 */ /* 0x000fe2000000002d */
[C---:B------:R-:W-:Y:S01]  /*47c0*/  FSEL R33, -R9.reuse, -0.026868773624300956726, P4 ;  /* 0xbcdc1be709217808 */ /* 0x040fe20002000100 */
[----:B------:R-:W-:Y:S01]  /*47d0*/  FFMA R31, R34, R35, R31 ;  /* 0x00000023221f7223 */ /* 0x000fe2000000001f */
[----:B------:R-:W-:Y:S01]  /*47e0*/  FSEL R35, R10, 0.11284004896879196167, P4 ;  /* 0x3de718af0a237808 */ /* 0x000fe20002000000 */
[----:B------:R-:W-:Y:S01]  /*47f0*/  FFMA R43, R38, R43, R37 ;  /* 0x0000002b262b7223 */ /* 0x000fe20000000025 */
[----:B------:R-:W-:Y:S01]  /*4800*/  @P5 LOP3.LUT R29, R32, 0x80000000, R47, 0xb8, !PT ;  /* 0x80000000201d5812 */ /* 0x000fe200078eb82f */
[----:B------:R-:W-:Y:S01]  /*4810*/  FFMA R31, R34, R31, R33 ;  /* 0x0000001f221f7223 */ /* 0x000fe20000000021 */
[----:B------:R-:W-:Y:S01]  /*4820*/  FSEL R37, -R9, -0.026868773624300956726, P0 ;  /* 0xbcdc1be709257808 */ /* 0x000fe20000000100 */
[C---:B------:R-:W-:Y:S01]  /*4830*/  FMUL R32, R48.reuse, R48 ;  /* 0x0000003030207220 */ /* 0x040fe20000400000 */
[----:B------:R-:W-:Y:S01]  /*4840*/  FSETP.GE.AND P5, PT, |R48|, 1.0029599666595458984, PT ;  /* 0x3f8060fe3000780b */ /* 0x000fe20003fa6200 */
[----:B------:R-:W-:Y:S01]  /*4850*/  FFMA R31, R34, R31, R35 ;  /* 0x0000001f221f7223 */ /* 0x000fe20000000023 */
[----:B------:R-:W-:Y:S01]  /*4860*/  FSEL R33, R11, -0.37612664699554443359, P4 ;  /* 0xbec093ac0b217808 */ /* 0x000fe20002000000 */
[----:B------:R-:W-:Y:S01]  /*4870*/  FFMA R37, R36, R39, R37 ;  /* 0x0000002724257223 */ /* 0x000fe20000000025 */
[----:B------:R-:W-:Y:S01]  /*4880*/  FSEL R41, -R9, -0.026868773624300956726, P1 ;  /* 0xbcdc1be709297808 */ /* 0x000fe20000800100 */
[----:B------:R-:W-:Y:S01]  /*4890*/  FADD R29, R29, 1 ;  /* 0x3f8000001d1d7421 */ /* 0x000fe20000000000 */
[----:B------:R-:W-:Y:S01]  /*48a0*/  FSEL R35, R10, 0.11284004896879196167, P0 ;  /* 0x3de718af0a237808 */ /* 0x000fe20000000000 */
[----:B------:R-:W-:Y:S01]  /*48b0*/  FFMA R31, R34, R31, R33 ;  /* 0x0000001f221f7223 */ /* 0x000fe20000000021 */
[----:B------:R-:W-:Y:S01]  /*48c0*/  FSEL R40, |R48|, R32, P5 ;  /* 0x0000002030287208 */ /* 0x000fe20002800200 */
[----:B------:R-:W-:Y:S01]  /*48d0*/  FFMA R41, R38, R43, R41 ;  /* 0x0000002b26297223 */ /* 0x000fe20000000029 */
[----:B------:R-:W-:Y:S01]  /*48e0*/  FSEL R45, R6, 8.4834944573231041431e-05, P5 ;  /* 0x38b1e96a062d7808 */ /* 0x000fe20002800000 */
[----:B------:R-:W-:Y:S01]  /*48f0*/  FFMA R35, R36, R37, R35 ;  /* 0x0000002524237223 */ /* 0x000fe20000000023 */
[----:B------:R-:W-:Y:S01]  /*4900*/  FSEL R47, -R7, -0.00082130916416645050049, P5 ;  /* 0xba574d20072f7808 */ /* 0x000fe20002800100 */
[----:B------:R-:W-:Y:S01]  /*4910*/  FMUL R20, R29, R20 ;  /* 0x000000141d147220 */ /* 0x000fe20000400000 */
[----:B------:R-:W-:-:S02]  /*4920*/  FSEL R39, R11, -0.37612664699554443359, P0 ;  /* 0xbec093ac0b277808 */ /* 0x000fc40000000000 */
[----:B------:R-:W-:Y:S01]  /*4930*/  FSEL R33, R12, 0.12837915122509002686, P4 ;  /* 0x3e0375d30c217808 */ /* 0x000fe20002000000 */
[----:B------:R-:W-:Y:S01]  /*4940*/  FFMA R45, R40, R45, R47 ;  /* 0x0000002d282d7223 */ /* 0x000fe2000000002f */
[----:B------:R-:W-:Y:S01]  /*4950*/  FSEL R43, R10, 0.11284004896879196167, P1 ;  /* 0x3de718af0a2b7808 */ /* 0x000fe20000800000 */
[----:B------:R-:W-:Y:S01]  /*4960*/  FFMA R35, R36, R35, R39 ;  /* 0x0000002324237223 */ /* 0x000fe20000000027 */
[----:B------:R-:W-:Y:S01]  /*4970*/  FSEL R47, R8, 0.0052134888246655464172, P5 ;  /* 0x3baad5ea082f7808 */ /* 0x000fe20002800000 */
[----:B------:R-:W-:Y:S01]  /*4980*/  FFMA R31, R34, R31, R33 ;  /* 0x0000001f221f7223 */ /* 0x000fe20000000021 */
[----:B------:R-:W-:Y:S01]  /*4990*/  FSEL R32, -|R49|, R49, P4 ;  /* 0x0000003131207208 */ /* 0x000fe20002000300 */
[----:B------:R-:W-:Y:S01]  /*49a0*/  FFMA R41, R38, R41, R43 ;  /* 0x0000002926297223 */ /* 0x000fe2000000002b */
[----:B------:R-:W-:Y:S01]  /*49b0*/  FSEL R39, R11, -0.37612664699554443359, P1 ;  /* 0xbec093ac0b277808 */ /* 0x000fe20000800000 */
        /* <DEDUP_REMOVED lines=8> */
[----:B------:R-:W-:Y:S01]  /*4a40*/  FFMA R43, R40, R45, R43 ;  /* 0x0000002d282b7223 */ /* 0x000fe2000000002b */
[----:B------:R-:W-:Y:S01]  /*4a50*/  FSEL R33, R12, 0.12837915122509002686, P1 ;  /* 0x3e0375d30c217808 */ /* 0x000fe20000800000 */
[----:B------:R-:W-:Y:S01]  /*4a60*/  FFMA R32, R37, R32, R32 ;  /* 0x0000002025207223 */ /* 0x000fe20000000020 */
[----:B------:R-:W-:Y:S01]  /*4a70*/  FSEL R37, R11, -0.37612664699554443359, P5 ;  /* 0xbec093ac0b257808 */ /* 0x000fe20002800000 */
[----:B------:R-:W-:Y:S01]  /*4a80*/  FFMA R43, R40, R43, R41 ;  /* 0x0000002b282b7223 */ /* 0x000fe20000000029 */
[----:B------:R-:W-:Y:S01]  /*4a90*/  FSEL R34, -|R46|, R46, P1 ;  /* 0x0000002e2e227208 */ /* 0x000fe20000800300 */
[----:B------:R-:W-:Y:S01]  /*4aa0*/  FFMA R39, R38, R39, R33 ;  /* 0x0000002726277223 */ /* 0x000fe20000000021 */
[----:B------:R-:W-:Y:S01]  /*4ab0*/  FSEL R45, R12, 0.12837915122509002686, P5 ;  /* 0x3e0375d30c2d7808 */ /* 0x000fe20002800000 */
[----:B------:R-:W-:Y:S01]  /*4ac0*/  FFMA R37, R40, R43, R37 ;  /* 0x0000002b28257223 */ /* 0x000fe20000000025 */
[----:B------:R-:W-:Y:S01]  /*4ad0*/  F2FP.F16.E4M3.UNPACK_B R35, R3.H1 ;  /* 0x00000003ff23723e */ /* 0x000fe200030006ff */
[----:B------:R-:W1:Y:S01]  /*4ae0*/  @P4 MUFU.EX2 R36, R31 ;  /* 0x0000001f00244308 */ /* 0x000e620000000800 */
[----:B------:R-:W-:Y:S01]  /*4af0*/  FSEL R38, -|R48|, R48, P5 ;  /* 0x0000003030267208 */ /* 0x000fe20002800300 */
[----:B------:R-:W-:Y:S01]  /*4b00*/  FFMA R34, R39, R34, R34 ;  /* 0x0000002227227223 */ /* 0x000fe20000000022 */
[----:B------:R-:W-:Y:S01]  /*4b10*/  FFMA R45, R40, R37, R45 ;  /* 0x00000025282d7223 */ /* 0x000fe2000000002d */
[----:B------:R-:W-:-:S02]  /*4b20*/  HADD2.F32 R33, -RZ, R35.H0_H0 ;  /* 0x20000023ff217230 */ /* 0x000fc40000004100 */
[----:B------:R-:W-:Y:S01]  /*4b30*/  FMUL R39, R23, R146 ;  /* 0x0000009217277220 */ /* 0x000fe20000400000 */
[----:B------:R-:W-:Y:S02]  /*4b40*/  HADD2.F32 R37, -RZ, R35.H1_H1 ;  /* 0x30000023ff257230 */ /* 0x000fe40000004100 */
[----:B------:R-:W-:Y:S01]  /*4b50*/  FFMA R35, R45, R38, R38 ;  /* 0x000000262d237223 */ /* 0x000fe20000000026 */
[----:B------:R-:W2:Y:S01]  /*4b60*/  @P1 MUFU.EX2 R42, R34 ;  /* 0x00000022002a1308 */ /* 0x000ea20000000800 */
[----:B------:R-:W-:Y:S01]  /*4b70*/  F2FP.F16.E4M3.UNPACK_B R38, R0 ;  /* 0x00000000ff26723e */ /* 0x000fe200020006ff */
[----:B------:R-:W-:-:S04]  /*4b80*/  FFMA R33, R88, R33, R147 ;  /* 0x0000002158217223 */ /* 0x000fc80000000093 */
[C---:B------:R-:W-:Y:S01]  /*4b90*/  FMUL R53, R33.reuse, 0.70710676908493041992 ;  /* 0x3f3504f321357820 */ /* 0x040fe20000400000 */
[----:B------:R-:W-:Y:S01]  /*4ba0*/  FMUL R33, R33, 0.5 ;  /* 0x3f00000021217820 */ /* 0x000fe20000400000 */
[----:B------:R-:W3:Y:S01]  /*4bb0*/  @P5 MUFU.EX2 R43, R35 ;  /* 0x00000023002b5308 */ /* 0x000ee20000000800 */
[----:B-1----:R-:W-:Y:S01]  /*4bc0*/  @P4 FADD R40, -R36, 1 ;  /* 0x3f80000024284421 */ /* 0x002fe20000000100 */
[----:B------:R-:W-:Y:S01]  /*4bd0*/  FFMA R36, R88, R37, R39 ;  /* 0x0000002558247223 */ /* 0x000fe20000000027 */
[--C-:B------:R-:W-:Y:S02]  /*4be0*/  HADD2.F32 R37, -RZ, R38.reuse.H0_H0 ;  /* 0x20000026ff257230 */ /* 0x100fe40000004100 */
[----:B------:R-:W-:Y:S02]  /*4bf0*/  HADD2.F32 R39, -RZ, R38.H1_H1 ;  /* 0x30000026ff277230 */ /* 0x000fe40000004100 */
[----:B------:R-:W-:Y:S01]  /*4c00*/  FMUL R38, R23, R144 ;  /* 0x0000009017267220 */ /* 0x000fe20000400000 */
[----:B------:R-:W-:Y:S01]  /*4c10*/  FMUL R55, R36, 0.70710676908493041992 ;  /* 0x3f3504f324377820 */ /* 0x000fe20000400000 */
[----:B------:R-:W1:Y:S01]  /*4c20*/  @P0 MUFU.EX2 R41, R32 ;  /* 0x0000002000290308 */ /* 0x000e620000000800 */
[----:B--2---:R-:W-:Y:S01]  /*4c30*/  @P1 FADD R42, -R42, 1 ;  /* 0x3f8000002a2a1421 */ /* 0x004fe20000000100 */
[----:B------:R-:W-:Y:S01]  /*4c40*/  FFMA R38, R88, R39, R38 ;  /* 0x0000002758267223 */ /* 0x000fe20000000026 */
[C---:B------:R-:W-:Y:S01]  /*4c50*/  FMUL R39, R55.reuse, R55 ;  /* 0x0000003737277220 */ /* 0x040fe20000400000 */
[----:B------:R-:W-:Y:S01]  /*4c60*/  @P4 LOP3.LUT R31, R40, 0x80000000, R49, 0xb8, !PT ;  /* 0x80000000281f4812 */ /* 0x000fe200078eb831 */
[----:B------:R-:W-:Y:S01]  /*4c70*/  FFMA R37, R88, R37, R145 ;  /* 0x0000002558257223 */ /* 0x000fe20000000091 */
[----:B------:R-:W-:Y:S01]  /*4c80*/  @P1 LOP3.LUT R34, R42, 0x80000000, R46, 0xb8, !PT ;  /* 0x800000002a221812 */ /* 0x000fe200078eb82e */
[----:B------:R-:W-:Y:S01]  /*4c90*/  FMUL R60, R38, 0.70710676908493041992 ;  /* 0x3f3504f3263c7820 */ /* 0x000fe20000400000 */
[----:B------:R-:W-:Y:S01]  /*4ca0*/  FSETP.GE.AND P1, PT, |R55|, 1.0029599666595458984, PT ;  /* 0x3f8060fe3700780b */ /* 0x000fe20003f26200 */
[----:B---3--:R-:W-:Y:S01]  /*4cb0*/  @P5 FADD R43, -R43, 1 ;  /* 0x3f8000002b2b5421 */ /* 0x008fe20000000100 */
[C---:B------:R-:W-:Y:S01]  /*4cc0*/  FMUL R40, R53.reuse, R53 ;  /* 0x0000003535287220 */ /* 0x040fe20000400000 */
[----:B------:R-:W-:Y:S01]  /*4cd0*/  FSETP.GE.AND P4, PT, |R53|, 1.0029599666595458984, PT ;  /* 0x3f8060fe3500780b */ /* 0x000fe20003f86200 */
[----:B------:R-:W-:Y:S01]  /*4ce0*/  FMUL R56, R37, 0.70710676908493041992 ;  /* 0x3f3504f325387820 */ /* 0x000fe20000400000 */
[----:B------:R-:W-:Y:S01]  /*4cf0*/  FSEL R42, R6, 8.4834944573231041431e-05, P1 ;  /* 0x38b1e96a062a7808 */ /* 0x000fe20000800000 */
[----:B------:R-:W-:Y:S01]  /*4d00*/  FADD R34, R34, 1 ;  /* 0x3f80000022227421 */ /* 0x000fe20000000000 */
[----:B------:R-:W-:Y:S01]  /*4d10*/  @P5 LOP3.LUT R35, R43, 0x80000000, R48, 0xb8, !PT ;  /* 0x800000002b235812 */ /* 0x000fe200078eb830 */
[----:B------:R-:W-:Y:S01]  /*4d20*/  FADD R31, R31, 1 ;  /* 0x3f8000001f1f7421 */ /* 0x000fe20000000000 */
[----:B-1----:R-:W-:Y:S01]  /*4d30*/  @P0 FADD R41, -R41, 1 ;  /* 0x3f80000029290421 */ /* 0x002fe20000000100 */
[----:B------:R-:W-:Y:S01]  /*4d40*/  FSEL R43, |R55|, R39, P1 ;  /* 0x00000027372b7208 */ /* 0x000fe20000800200 */
[C---:B------:R-:W-:Y:S01]  /*4d50*/  FMUL R39, R60.reuse, R60 ;  /* 0x0000003c3c277220 */ /* 0x040fe20000400000 */
[----:B------:R-:W-:Y:S01]  /*4d60*/  FSETP.GE.AND P5, PT, |R60|, 1.0029599666595458984, PT ;  /* 0x3f8060fe3c00780b */ /* 0x000fe20003fa6200 */
[----:B------:R-:W-:Y:S01]  /*4d70*/  FADD R35, R35, 1 ;  /* 0x3f80000023237421 */ /* 0x000fe20000000000 */
[----:B------:R-:W-:Y:S01]  /*4d80*/  @P0 LOP3.LUT R32, R41, 0x80000000, R44, 0xb8, !PT ;  /* 0x8000000029200812 */ /* 0x000fe200078eb82c */
[----:B------:R-:W-:Y:S01]  /*4d90*/  FMUL R41, R56, R56 ;  /* 0x0000003838297220 */ /* 0x000fe20000400000 */
[----:B------:R-:W-:Y:S01]  /*4da0*/  FSEL R40, |R53|, R40, P4 ;  /* 0x0000002835287208 */ /* 0x000fe20002000200 */
[----:B------:R-:W-:Y:S01]  /*4db0*/  FMUL R36, R36, 0.5 ;  /* 0x3f00000024247820 */ /* 0x000fe20000400000 */
[----:B------:R-:W-:Y:S01]  /*4dc0*/  FSEL R45, R6, 8.4834944573231041431e-05, P4 ;  /* 0x38b1e96a062d7808 */ /* 0x000fe20002000000 */
[----:B------:R-:W-:Y:S01]  /*4dd0*/  FADD R32, R32, 1 ;  /* 0x3f80000020207421 */ /* 0x000fe20000000000 */
[C---:B------:R-:W-:Y:S01]  /*4de0*/  FSEL R47, -R7.reuse, -0.00082130916416645050049, P4 ;  /* 0xba574d20072f7808 */ /* 0x040fe20002000100 */
[----:B------:R-:W-:Y:S01]  /*4df0*/  FMUL R38, R38, 0.5 ;  /* 0x3f00000026267820 */ /* 0x000fe20000400000 */
[----:B------:R-:W-:Y:S01]  /*4e00*/  FSEL R44, -R7, -0.00082130916416645050049, P1 ;  /* 0xba574d20072c7808 */ /* 0x000fe20000800100 */
[----:B------:R-:W-:Y:S01]  /*4e10*/  FMUL R26, R31, R26 ;  /* 0x0000001a1f1a7220 */ /* 0x000fe20000400000 */
[----:B------:R-:W-:Y:S01]  /*4e20*/  FSETP.GE.AND P0, PT, |R56|, 1.0029599666595458984, PT ;  /* 0x3f8060fe3800780b */ /* 0x000fe20003f06200 */
[----:B------:R-:W-:Y:S01]  /*4e30*/  FFMA R45, R40, R45, R47 ;  /* 0x0000002d282d7223 */ /* 0x000fe2000000002f */
[----:B------:R-:W-:Y:S01]  /*4e40*/  FSEL R51, |R60|, R39, P5 ;  /* 0x000000273c337208 */ /* 0x000fe20002800200 */
[----:B------:R-:W-:Y:S01]  /*4e50*/  FFMA R42, R43, R42, R44 ;  /* 0x0000002a2b2a7223 */ /* 0x000fe2000000002c */
[----:B------:R-:W-:Y:S01]  /*4e60*/  FSEL R39, R8, 0.0052134888246655464172, P4 ;  /* 0x3baad5ea08277808 */ /* 0x000fe20002000000 */
[----:B------:R-:W-:Y:S01]  /*4e70*/  FMUL R27, R32, R27 ;  /* 0x0000001b201b7220 */ /* 0x000fe20000400000 */
[----:B------:R-:W-:Y:S01]  /*4e80*/  FSEL R44, R8, 0.0052134888246655464172, P1 ;  /* 0x3baad5ea082c7808 */ /* 0x000fe20000800000 */
[----:B------:R-:W-:Y:S01]  /*4e90*/  FMUL R35, R35, R30 ;  /* 0x0000001e23237220 */ /* 0x000fe20000400000 */
[----:B------:R-:W-:Y:S01]  /*4ea0*/  FSEL R47, |R56|, R41, P0 ;  /* 0x00000029382f7208 */ /* 0x000fe20000000200 */
[----:B------:R-:W-:Y:S01]  /*4eb0*/  FFMA R39, R40, R45, R39 ;  /* 0x0000002d28277223 */ /* 0x000fe20000000027 */
[----:B------:R-:W-:Y:S01]  /*4ec0*/  FSEL R41, -R9, -0.026868773624300956726, P4 ;  /* 0xbcdc1be709297808 */ /* 0x000fe20002000100 */
[----:B------:R-:W-:Y:S01]  /*4ed0*/  FFMA R42, R43, R42, R44 ;  /* 0x0000002a2b2a7223 */ /* 0x000fe2000000002c */
[----:B------:R-:W-:-:S02]  /*4ee0*/  FSEL R46, R6, 8.4834944573231041431e-05, P0 ;  /* 0x38b1e96a062e7808 */ /* 0x000fc40000000000 */
[----:B------:R-:W-:Y:S01]  /*4ef0*/  FSEL R48, -R7, -0.00082130916416645050049, P0 ;  /* 0xba574d2007307808 */ /* 0x000fe20000000100 */
[----:B------:R-:W-:Y:S01]  /*4f00*/  FFMA R39, R40, R39, R41 ;  /* 0x0000002728277223 */ /* 0x000fe20000000029 */
[----:B------:R-:W-:Y:S02]  /*4f10*/  FSEL R44, -R9, -0.026868773624300956726, P1 ;  /* 0xbcdc1be7092c7808 */ /* 0x000fe40000800100 */
[----:B------:R-:W-:Y:S01]  /*4f20*/  FSEL R50, R6, 8.4834944573231041431e-05, P5 ;  /* 0x38b1e96a06327808 */ /* 0x000fe20002800000 */
[----:B------:R-:W-:Y:S01]  /*4f30*/  FFMA R46, R47, R46, R48 ;  /* 0x0000002e2f2e7223 */ /* 0x000fe20000000030 */
[----:B------:R-:W-:Y:S01]  /*4f40*/  FSEL R52, -R7, -0.00082130916416645050049, P5 ;  /* 0xba574d2007347808 */ /* 0x000fe20002800100 */
[----:B------:R-:W-:Y:S01]  /*4f50*/  FFMA R42, R43, R42, R44 ;  /* 0x0000002a2b2a7223 */ /* 0x000fe2000000002c */
[----:B------:R-:W-:Y:S02]  /*4f60*/  FSEL R41, R10, 0.11284004896879196167, P4 ;  /* 0x3de718af0a297808 */ /* 0x000fe40002000000 */
[----:B------:R-:W-:Y:S01]  /*4f70*/  FSEL R48, R8, 0.0052134888246655464172, P0 ;  /* 0x3baad5ea08307808 */ /* 0x000fe20000000000 */
[----:B------:R-:W-:Y:S01]  /*4f80*/  FFMA R50, R51, R50, R52 ;  /* 0x0000003233327223 */ /* 0x000fe20000000034 */
[----:B------:R-:W-:Y:S01]  /*4f90*/  FSEL R44, R10, 0.11284004896879196167, P1 ;  /* 0x3de718af0a2c7808 */ /* 0x000fe20000800000 */
[----:B------:R-:W-:Y:S01]  /*4fa0*/  FFMA R39, R40, R39, R41 ;  /* 0x0000002728277223 */ /* 0x000fe20000000029 */
[----:B------:R-:W-:Y:S01]  /*4fb0*/  FSEL R52, R8, 0.0052134888246655464172, P5 ;  /* 0x3baad5ea08347808 */ /* 0x000fe20002800000 */
[----:B------:R-:W-:Y:S01]  /*4fc0*/  FFMA R46, R47, R46, R48 ;  /* 0x0000002e2f2e7223 */ /* 0x000fe20000000030 */
[----:B------:R-:W-:Y:S01]  /*4fd0*/  FSEL R41, R11, -0.37612664699554443359, P4 ;  /* 0xbec093ac0b297808 */ /* 0x000fe20002000000 */
[----:B------:R-:W-:Y:S01]  /*4fe0*/  FFMA R42, R43, R42, R44 ;  /* 0x0000002a2b2a7223 */ /* 0x000fe2000000002c */
[----:B------:R-:W-:Y:S01]  /*4ff0*/  FSEL R48, -R9, -0.026868773624300956726, P0 ;  /* 0xbcdc1be709307808 */ /* 0x000fe20000000100 */
[----:B------:R-:W-:Y:S01]  /*5000*/  FFMA R50, R51, R50, R52 ;  /* 0x0000003233327223 */ /* 0x000fe20000000034 */
[----:B------:R-:W-:Y:S01]  /*5010*/  FSEL R44, R11, -0.37612664699554443359, P1 ;  /* 0xbec093ac0b2c7808 */ /* 0x000fe20000800000 */
[----:B------:R-:W-:Y:S01]  /*5020*/  FFMA R39, R40, R39, R41 ;  /* 0x0000002728277223 */ /* 0x000fe20000000029 */
[----:B------:R-:W-:Y:S01]  /*5030*/  FSEL R52, -R9, -0.026868773624300956726, P5 ;  /* 0xbcdc1be709347808 */ /* 0x000fe20002800100 */
[----:B------:R-:W-:Y:S01]  /*5040*/  FFMA R46, R47, R46, R48 ;  /* 0x0000002e2f2e7223 */ /* 0x000fe20000000030 */
[----:B------:R-:W-:Y:S01]  /*5050*/  FSEL R41, R12, 0.12837915122509002686, P4 ;  /* 0x3e0375d30c297808 */ /* 0x000fe20002000000 */
[----:B------:R-:W-:Y:S01]  /*5060*/  FFMA R44, R43, R42, R44 ;  /* 0x0000002a2b2c7223 */ /* 0x000fe2000000002c */
[----:B------:R-:W-:Y:S01]  /*5070*/  FSEL R48, R10, 0.11284004896879196167, P0 ;  /* 0x3de718af0a307808 */ /* 0x000fe20000000000 */
[----:B------:R-:W-:Y:S01]  /*5080*/  FFMA R50, R51, R50, R52 ;  /* 0x0000003233327223 */ /* 0x000fe20000000034 */
[----:B------:R-:W-:Y:S01]  /*5090*/  FSEL R42, -|R53|, R53, P4 ;  /* 0x00000035352a7208 */ /* 0x000fe20002000300 */
[----:B------:R-:W-:Y:S01]  /*50a0*/  FFMA R39, R40, R39, R41 ;  /* 0x0000002728277223 */ /* 0x000fe20000000029 */
[----:B------:R-:W-:Y:S01]  /*50b0*/  FSEL R52, R10, 0.11284004896879196167, P5 ;  /* 0x3de718af0a347808 */ /* 0x000fe20002800000 */
[----:B------:R-:W-:Y:S01]  /*50c0*/  FFMA R48, R47, R46, R48 ;  /* 0x0000002e2f307223 */ /* 0x000fe20000000030 */
[C---:B------:R-:W-:Y:S01]  /*50d0*/  FSEL R46, R12.reuse, 0.12837915122509002686, P1 ;  /* 0x3e0375d30c2e7808 */ /* 0x040fe20000800000 */
[----:B------:R-:W-:Y:S01]  /*50e0*/  FFMA R40, R39, R42, R42 ;  /* 0x0000002a27287223 */ /* 0x000fe2000000002a */
[----:B------:R-:W-:Y:S01]  /*50f0*/  F2FP.F16.E4M3.UNPACK_B R41, R0.H1 ;  /* 0x00000000ff29723e */ /* 0x000fe200030006ff */
[----:B------:R-:W-:Y:S01]  /*5100*/  FFMA R52, R51, R50, R52 ;  /* 0x0000003233347223 */ /* 0x000fe20000000034 */
[----:B------:R-:W-:Y:S01]  /*5110*/  FSEL R50, R11, -0.37612664699554443359, P0 ;  /* 0xbec093ac0b327808 */ /* 0x000fe20000000000 */
[----:B------:R-:W-:Y:S01]  /*5120*/  FFMA R43, R43, R44, R46 ;  /* 0x0000002c2b2b7223 */ /* 0x000fe2000000002e */
[----:B------:R-:W-:Y:S01]  /*5130*/  FSEL R46, R12, 0.12837915122509002686, P0 ;  /* 0x3e0375d30c2e7808 */ /* 0x000fe20000000000 */
[----:B------:R-:W1:Y:S01]  /*5140*/  @P4 MUFU.EX2 R44, R40 ;  /* 0x00000028002c4308 */ /* 0x000e620000000800 */
[----:B------:R-:W-:Y:S01]  /*5150*/  FSEL R42, -|R55|, R55, P1 ;  /* 0x00000037372a7208 */ /* 0x000fe20000800300 */
[----:B------:R-:W-:Y:S01]  /*5160*/  FFMA R48, R47, R48, R50 ;  /* 0x000000302f307223 */ /* 0x000fe20000000032 */
[----:B------:R-:W-:Y:S01]  /*5170*/  FSEL R50, R11, -0.37612664699554443359, P5 ;  /* 0xbec093ac0b327808 */ /* 0x000fe20002800000 */
[--C-:B------:R-:W-:Y:S01]  /*5180*/  HADD2.F32 R39, -RZ, R41.reuse.H0_H0 ;  /* 0x20000029ff277230 */ /* 0x100fe20000004100 */
[----:B------:R-:W-:Y:S01]  /*5190*/  FSEL R49, -|R56|, R56, P0 ;  /* 0x0000003838317208 */ /* 0x000fe20000000300 */
[----:B------:R-:W-:Y:S01]  /*51a0*/  FFMA R46, R47, R48, R46 ;  /* 0x000000302f2e7223 */ /* 0x000fe2000000002e */
[----:B------:R-:W-:-:S02]  /*51b0*/  HADD2.F32 R45, -RZ, R41.H1_H1 ;  /* 0x30000029ff2d7230 */ /* 0x000fc40000004100 */
[----:B------:R-:W-:Y:S01]  /*51c0*/  FMUL R47, R23, R142 ;  /* 0x0000008e172f7220 */ /* 0x000fe20000400000 */
[----:B------:R-:W-:Y:S01]  /*51d0*/  F2FP.F16.E4M3.UNPACK_B R41, R4 ;  /* 0x00000004ff29723e */ /* 0x000fe200020006ff */
[----:B------:R-:W-:Y:S01]  /*51e0*/  FFMA R50, R51, R52, R50 ;  /* 0x0000003433327223 */ /* 0x000fe20000000032 */
[----:B------:R-:W-:Y:S01]  /*51f0*/  FSEL R52, R12, 0.12837915122509002686, P5 ;  /* 0x3e0375d30c347808 */ /* 0x000fe20002800000 */
[----:B------:R-:W-:Y:S01]  /*5200*/  FFMA R43, R43, R42, R42 ;  /* 0x0000002a2b2b7223 */ /* 0x000fe2000000002a */
[----:B------:R-:W-:Y:S01]  /*5210*/  FFMA R42, R88, R45, R47 ;  /* 0x0000002d582a7223 */ /* 0x000fe2000000002f */
[----:B------:R-:W-:Y:S01]  /*5220*/  FFMA R45, R46, R49, R49 ;  /* 0x000000312e2d7223 */ /* 0x000fe20000000031 */
[--C-:B------:R-:W-:Y:S01]  /*5230*/  HADD2.F32 R47, -RZ, R41.reuse.H0_H0 ;  /* 0x20000029ff2f7230 */ /* 0x100fe20000004100 */
[----:B------:R-:W-:Y:S01]  /*5240*/  FSEL R49, -|R60|, R60, P5 ;  /* 0x0000003c3c317208 */ /* 0x000fe20002800300 */
[----:B------:R-:W2:Y:S01]  /*5250*/  @P1 MUFU.EX2 R48, R43 ;  /* 0x0000002b00301308 */ /* 0x000ea20000000800 */
[----:B------:R-:W-:Y:S01]  /*5260*/  FFMA R52, R51, R50, R52 ;  /* 0x0000003233347223 */ /* 0x000fe20000000034 */
[----:B-1----:R-:W-:Y:S01]  /*5270*/  @P4 FADD R46, -R44, 1 ;  /* 0x3f8000002c2e4421 */ /* 0x002fe20000000100 */
[C---:B------:R-:W-:Y:S01]  /*5280*/  FFMA R44, R88.reuse, R47, R141 ;  /* 0x0000002f582c7223 */ /* 0x040fe2000000008d */
[----:B------:R-:W-:Y:S01]  /*5290*/  FFMA R39, R88, R39, R143 ;  /* 0x0000002758277223 */ /* 0x000fe2000000008f */
[----:B------:R-:W-:Y:S01]  /*52a0*/  FFMA R47, R52, R49, R49 ;  /* 0x00000031342f7223 */ /* 0x000fe20000000031 */
[----:B------:R-:W-:Y:S01]  /*52b0*/  HADD2.F32 R41, -RZ, R41.H1_H1 ;  /* 0x30000029ff297230 */ /* 0x000fe20000004100 */
[----:B------:R-:W-:Y:S01]  /*52c0*/  @P4 LOP3.LUT R40, R46, 0x80000000, R53, 0xb8, !PT ;  /* 0x800000002e284812 */ /* 0x000fe200078eb835 */
[----:B------:R-:W1:Y:S01]  /*52d0*/  @P0 MUFU.EX2 R50, R45 ;  /* 0x0000002d00320308 */ /* 0x000e620000000800 */
[----:B------:R-:W-:Y:S01]  /*52e0*/  FMUL R59, R39, 0.70710676908493041992 ;  /* 0x3f3504f3273b7820 */ /* 0x000fe20000400000 */
[----:B------:R-:W-:Y:S01]  /*52f0*/  FMUL R49, R23, R140 ;  /* 0x0000008c17317220 */ /* 0x000fe20000400000 */
[----:B------:R-:W-:Y:S01]  /*5300*/  FMUL R61, R42, 0.70710676908493041992 ;  /* 0x3f3504f32a3d7820 */ /* 0x000fe20000400000 */
[----:B------:R-:W-:Y:S01]  /*5310*/  FMUL R66, R44, 0.70710676908493041992 ;  /* 0x3f3504f32c427820 */ /* 0x000fe20000400000 */
[C---:B------:R-:W-:Y:S01]  /*5320*/  FMUL R46, R59.reuse, R59 ;  /* 0x0000003b3b2e7220 */ /* 0x040fe20000400000 */
[C---:B------:R-:W-:Y:S01]  /*5330*/  FSETP.GE.AND P4, PT, |R59|.reuse, 1.0029599666595458984, PT ;  /* 0x3f8060fe3b00780b */ /* 0x040fe20003f86200 */
[----:B------:R-:W-:Y:S01]  /*5340*/  FADD R40, R40, 1 ;  /* 0x3f80000028287421 */ /* 0x000fe20000000000 */
[----:B------:R-:W3:Y:S01]  /*5350*/  @P5 MUFU.EX2 R51, R47 ;  /* 0x0000002f00335308 */ /* 0x000ee20000000800 */
[----:B--2---:R-:W-:Y:S01]  /*5360*/  @P1 FADD R48, -R48, 1 ;  /* 0x3f80000030301421 */ /* 0x004fe20000000100 */
[----:B------:R-:W-:Y:S01]  /*5370*/  FSEL R53, |R59|, R46, P4 ;  /* 0x0000002e3b357208 */ /* 0x000fe20002000200 */
[----:B------:R-:W-:Y:S01]  /*5380*/  FFMA R46, R88, R41, R49 ;  /* 0x00000029582e7223 */ /* 0x000fe20000000031 */
[----:B------:R-:W-:Y:S01]  /*5390*/  FSEL R52, R6, 8.4834944573231041431e-05, P4 ;  /* 0x38b1e96a06347808 */ /* 0x000fe20002000000 */
[----:B------:R-:W-:Y:S01]  /*53a0*/  FMUL R41, R61, R61 ;  /* 0x0000003d3d297220 */ /* 0x000fe20000400000 */
[----:B------:R-:W-:Y:S01]  /*53b0*/  FSEL R54, -R7, -0.00082130916416645050049, P4 ;  /* 0xba574d2007367808 */ /* 0x000fe20002000100 */
[----:B------:R-:W-:Y:S01]  /*53c0*/  FMUL R68, R46, 0.70710676908493041992 ;  /* 0x3f3504f32e447820 */ /* 0x000fe20000400000 */
[----:B------:R-:W-:Y:S01]  /*53d0*/  @P1 LOP3.LUT R43, R48, 0x80000000, R55, 0xb8, !PT ;  /* 0x80000000302b1812 */ /* 0x000fe200078eb837 */
[----:B-1----:R-:W-:Y:S01]  /*53e0*/  @P0 FADD R50, -R50, 1 ;  /* 0x3f80000032320421 */ /* 0x002fe20000000100 */
[----:B------:R-:W-:Y:S01]  /*53f0*/  FSETP.GE.AND P1, PT, |R61|, 1.0029599666595458984, PT ;  /* 0x3f8060fe3d00780b */ /* 0x000fe20003f26200 */
[----:B------:R-:W-:Y:S01]  /*5400*/  FFMA R52, R53, R52, R54 ;  /* 0x0000003435347223 */ /* 0x000fe20000000036 */
[----:B------:R-:W-:Y:S01]  /*5410*/  FMUL R49, R68, R68 ;  /* 0x0000004444317220 */ /* 0x000fe20000400000 */
[----:B------:R-:W-:Y:S01]  /*5420*/  FADD R43, R43, 1 ;  /* 0x3f8000002b2b7421 */ /* 0x000fe20000000000 */
[----:B------:R-:W-:Y:S01]  /*5430*/  FSEL R55, |R61|, R41, P1 ;  /* 0x000000293d377208 */ /* 0x000fe20000800200 */
[----:B------:R-:W-:Y:S01]  /*5440*/  FMUL R41, R66, R66 ;  /* 0x0000004242297220 */ /* 0x000fe20000400000 */
[----:B------:R-:W-:Y:S01]  /*5450*/  FSEL R48, R6, 8.4834944573231041431e-05, P1 ;  /* 0x38b1e96a06307808 */ /* 0x000fe20000800000 */
[----:B---3--:R-:W-:Y:S01]  /*5460*/  @P5 FADD R51, -R51, 1 ;  /* 0x3f80000033335421 */ /* 0x008fe20000000100 */
[----:B------:R-:W-:Y:S01]  /*5470*/  FSEL R54, -R7, -0.00082130916416645050049, P1 ;  /* 0xba574d2007367808 */ /* 0x000fe20000800100 */
[----:B------:R-:W-:Y:S01]  /*5480*/  FMUL R33, R40, R33 ;  /* 0x0000002128217220 */ /* 0x000fe20000400000 */
[----:B------:R-:W-:Y:S01]  /*5490*/  @P0 LOP3.LUT R45, R50, 0x80000000, R56, 0xb8, !PT ;  /* 0x80000000322d0812 */ /* 0x000fe200078eb838 */
[----:B------:R-:W-:Y:S01]  /*54a0*/  FMUL R36, R43, R36 ;  /* 0x000000242b247220 */ /* 0x000fe20000400000 */
[----:B------:R-:W-:Y:S01]  /*54b0*/  @P5 LOP3.LUT R47, R51, 0x80000000, R60, 0xb8, !PT ;  /* 0x80000000332f5812 */ /* 0x000fe200078eb83c */
[----:B------:R-:W-:Y:S01]  /*54c0*/  FFMA R58, R55, R48, R54 ;  /* 0x00000030373a7223 */ /* 0x000fe20000000036 */
[----:B------:R-:W-:Y:S01]  /*54d0*/  FSEL R60, R8, 0.0052134888246655464172, P1 ;  /* 0x3baad5ea083c7808 */ /* 0x000fe20000800000 */
[----:B------:R-:W-:Y:S01]  /*54e0*/  FADD R45, R45, 1 ;  /* 0x3f8000002d2d7421 */ /* 0x000fe20000000000 */
[----:B------:R-:W-:Y:S01]  /*54f0*/  FSETP.GE.AND P0, PT, |R66|, 1.0029599666595458984, PT ;  /* 0x3f8060fe4200780b */ /* 0x000fe20003f06200 */
[----:B------:R-:W-:Y:S01]  /*5500*/  FADD R47, R47, 1 ;  /* 0x3f8000002f2f7421 */ /* 0x000fe20000000000 */
[----:B------:R-:W-:Y:S01]  /*5510*/  FSEL R54, R8, 0.0052134888246655464172, P4 ;  /* 0x3baad5ea08367808 */ /* 0x000fe20002000000 */
[----:B------:R-:W-:Y:S01]  /*5520*/  FFMA R62, R55, R58, R60 ;  /* 0x0000003a373e7223 */ /* 0x000fe2000000003c */
[----:B------:R-:W-:Y:S01]  /*5530*/  FSEL R41, |R66|, R41, P0 ;  /* 0x0000002942297208 */ /* 0x000fe20000000200 */
[----:B------:R-:W-:Y:S01]  /*5540*/  FMUL R38, R47, R38 ;  /* 0x000000262f267220 */ /* 0x000fe20000400000 */
[----:B------:R-:W-:Y:S01]  /*5550*/  FSEL R48, R6, 8.4834944573231041431e-05, P0 ;  /* 0x38b1e96a06307808 */ /* 0x000fe20000000000 */
[----:B------:R-:W-:Y:S01]  /*5560*/  FFMA R56, R53, R52, R54 ;  /* 0x0000003435387223 */ /* 0x000fe20000000036 */
[----:B------:R-:W-:-:S02]  /*5570*/  FSEL R50, -R7, -0.00082130916416645050049, P0 ;  /* 0xba574d2007327808 */ /* 0x000fc40000000100 */
[----:B------:R-:W-:Y:S02]  /*5580*/  FSEL R58, -R9, -0.026868773624300956726, P4 ;  /* 0xbcdc1be7093a7808 */ /* 0x000fe40002000100 */
[----:B------:R-:W-:Y:S01]  /*5590*/  FSEL R60, R10, 0.11284004896879196167, P4 ;  /* 0x3de718af0a3c7808 */ /* 0x000fe20002000000 */
[----:B------:R-:W-:Y:S01]  /*55a0*/  FFMA R48, R41, R48, R50 ;  /* 0x0000003029307223 */ /* 0x000fe20000000032 */
[----:B------:R-:W-:Y:S01]  /*55b0*/  FSETP.GE.AND P5, PT, |R68|, 1.0029599666595458984, PT ;  /* 0x3f8060fe4400780b */ /* 0x000fe20003fa6200 */
[----:B------:R-:W-:Y:S01]  /*55c0*/  FFMA R56, R53, R56, R58 ;  /* 0x0000003835387223 */ /* 0x000fe2000000003a */
[----:B------:R-:W-:Y:S02]  /*55d0*/  FSEL R50, R8, 0.0052134888246655464172, P0 ;  /* 0x3baad5ea08327808 */ /* 0x000fe40000000000 */
[----:B------:R-:W-:Y:S01]  /*55e0*/  FSEL R64, -R9, -0.026868773624300956726, P1 ;  /* 0xbcdc1be709407808 */ /* 0x000fe20000800100 */
[----:B------:R-:W-:Y:S01]  /*55f0*/  FFMA R56, R53, R56, R60 ;  /* 0x0000003835387223 */ /* 0x000fe2000000003c */
[----:B------:R-:W-:Y:S01]  /*5600*/  FSEL R49, |R68|, R49, P5 ;  /* 0x0000003144317208 */ /* 0x000fe20002800200 */
[----:B------:R-:W-:Y:S01]  /*5610*/  FFMA R48, R41, R48, R50 ;  /* 0x0000003029307223 */ /* 0x000fe20000000032 */
[----:B------:R-:W-:Y:S01]  /*5620*/  FSEL R52, R6, 8.4834944573231041431e-05, P5 ;  /* 0x38b1e96a06347808 */ /* 0x000fe20002800000 */
[----:B------:R-:W-:Y:S01]  /*5630*/  FFMA R62, R55, R62, R64 ;  /* 0x0000003e373e7223 */ /* 0x000fe20000000040 */
[----:B------:R-:W-:-:S02]  /*5640*/  FSEL R54, -R7, -0.00082130916416645050049, P5 ;  /* 0xba574d2007367808 */ /* 0x000fc40002800100 */
[----:B------:R-:W-:Y:S02]  /*5650*/  FSEL R58, R11, -0.37612664699554443359, P4 ;  /* 0xbec093ac0b3a7808 */ /* 0x000fe40002000000 */
[----:B------:R-:W-:Y:S01]  /*5660*/  FSEL R60, R10, 0.11284004896879196167, P1 ;  /* 0x3de718af0a3c7808 */ /* 0x000fe20000800000 */
[----:B------:R-:W-:Y:S01]  /*5670*/  FFMA R52, R49, R52, R54 ;  /* 0x0000003431347223 */ /* 0x000fe20000000036 */
[----:B------:R-:W-:Y:S01]  /*5680*/  FSEL R50, -R9, -0.026868773624300956726, P0 ;  /* 0xbcdc1be709327808 */ /* 0x000fe20000000100 */
[----:B------:R-:W-:Y:S01]  /*5690*/  FFMA R56, R53, R56, R58 ;  /* 0x0000003835387223 */ /* 0x000fe2000000003a */
[----:B------:R-:W-:Y:S01]  /*56a0*/  FSEL R64, R11, -0.37612664699554443359, P1 ;  /* 0xbec093ac0b407808 */ /* 0x000fe20000800000 */
[----:B------:R-:W-:Y:S01]  /*56b0*/  FFMA R60, R55, R62, R60 ;  /* 0x0000003e373c7223 */ /* 0x000fe2000000003c */
[----:B------:R-:W-:Y:S01]  /*56c0*/  FSEL R54, R8, 0.0052134888246655464172, P5 ;  /* 0x3baad5ea08367808 */ /* 0x000fe20002800000 */
[----:B------:R-:W-:Y:S01]  /*56d0*/  FFMA R48, R41, R48, R50 ;  /* 0x0000003029307223 */ /* 0x000fe20000000032 */
[----:B------:R-:W-:Y:S01]  /*56e0*/  FSEL R58, R12, 0.12837915122509002686, P4 ;  /* 0x3e0375d30c3a7808 */ /* 0x000fe20002000000 */
[----:B------:R-:W-:Y:S01]  /*56f0*/  FFMA R60, R55, R60, R64 ;  /* 0x0000003c373c7223 */ /* 0x000fe20000000040 */
[----:B------:R-:W-:Y:S01]  /*5700*/  FSEL R50, R10, 0.11284004896879196167, P0 ;  /* 0x3de718af0a327808 */ /* 0x000fe20000000000 */
[----:B------:R-:W-:Y:S01]  /*5710*/  FFMA R52, R49, R52, R54 ;  /* 0x0000003431347223 */ /* 0x000fe20000000036 */
[----:B------:R-:W-:Y:S01]  /*5720*/  FSEL R62, R12, 0.12837915122509002686, P1 ;  /* 0x3e0375d30c3e7808 */ /* 0x000fe20000800000 */
[----:B------:R-:W-:Y:S01]  /*5730*/  FFMA R56, R53, R56, R58 ;  /* 0x0000003835387223 */ /* 0x000fe2000000003a */
[----:B------:R-:W-:Y:S01]  /*5740*/  FSEL R51, -|R59|, R59, P4 ;  /* 0x0000003b3b337208 */ /* 0x000fe20002000300 */
[----:B------:R-:W-:Y:S01]  /*5750*/  FFMA R48, R41, R48, R50 ;  /* 0x0000003029307223 */ /* 0x000fe20000000032 */
[----:B------:R-:W-:Y:S01]  /*5760*/  FSEL R54, -R9, -0.026868773624300956726, P5 ;  /* 0xbcdc1be709367808 */ /* 0x000fe20002800100 */
[----:B------:R-:W-:Y:S01]  /*5770*/  FFMA R60, R55, R60, R62 ;  /* 0x0000003c373c7223 */ /* 0x000fe2000000003e */
[----:B------:R-:W-:Y:S01]  /*5780*/  FSEL R50, R11, -0.37612664699554443359, P0 ;  /* 0xbec093ac0b327808 */ /* 0x000fe20000000000 */
[----:B------:R-:W-:Y:S01]  /*5790*/  FFMA R55, R56, R51, R51 ;  /* 0x0000003338377223 */ /* 0x000fe20000000033 */
[----:B------:R-:W-:Y:S01]  /*57a0*/  FSEL R56, R10, 0.11284004896879196167, P5 ;  /* 0x3de718af0a387808 */ /* 0x000fe20002800000 */
[----:B------:R-:W-:Y:S01]  /*57b0*/  FFMA R54, R49, R52, R54 ;  /* 0x0000003431367223 */ /* 0x000fe20000000036 */
[----:B------:R-:W-:Y:S01]  /*57c0*/  FSEL R51, -|R61|, R61, P1 ;  /* 0x0000003d3d337208 */ /* 0x000fe20000800300 */
[----:B------:R-:W-:Y:S01]  /*57d0*/  FFMA R48, R41, R48, R50 ;  /* 0x0000003029307223 */ /* 0x000fe20000000032 */
[----:B------:R-:W-:Y:S01]  /*57e0*/  FSEL R52, R12, 0.12837915122509002686, P0 ;  /* 0x3e0375d30c347808 */ /* 0x000fe20000000000 */
[----:B------:R-:W-:Y:S01]  /*57f0*/  FFMA R54, R49, R54, R56 ;  /* 0x0000003631367223 */ /* 0x000fe20000000038 */
[----:B------:R-:W-:Y:S01]  /*5800*/  FSEL R50, R11, -0.37612664699554443359, P5 ;  /* 0xbec093ac0b327808 */ /* 0x000fe20002800000 */
[----:B------:R-:W-:Y:S01]  /*5810*/  FFMA R60, R60, R51, R51 ;  /* 0x000000333c3c7223 */ /* 0x000fe20000000033 */
[----:B------:R-:W-:Y:S01]  /*5820*/  FSEL R51, R12, 0.12837915122509002686, P5 ;  /* 0x3e0375d30c337808 */ /* 0x000fe20002800000 */
[----:B------:R-:W-:Y:S01]  /*5830*/  FFMA R48, R41, R48, R52 ;  /* 0x0000003029307223 */ /* 0x000fe20000000034 */
[----:B------:R-:W-:Y:S01]  /*5840*/  FSEL R41, -|R66|, R66, P0 ;  /* 0x0000004242297208 */ /* 0x000fe20000000300 */
[----:B------:R-:W-:Y:S01]  /*5850*/  FFMA R50, R49, R54, R50 ;  /* 0x0000003631327223 */ /* 0x000fe20000000032 */
[----:B------:R-:W1:Y:S01]  /*5860*/  @P4 MUFU.EX2 R57, R55 ;  /* 0x0000003700394308 */ /* 0x000e620000000800 */
[----:B------:R-:W-:-:S02]  /*5870*/  FSEL R53, -|R68|, R68, P5 ;  /* 0x0000004444357208 */ /* 0x000fc40002800300 */
[----:B------:R-:W-:Y:S01]  /*5880*/  FFMA R50, R49, R50, R51 ;  /* 0x0000003231327223 */ /* 0x000fe20000000033 */
[----:B------:R-:W-:Y:S01]  /*5890*/  FFMA R48, R48, R41, R41 ;  /* 0x0000002930307223 */ /* 0x000fe20000000029 */
[C---:B------:R-:W-:Y:S01]  /*58a0*/  IMAD.SHL.U32 R49, R18.reuse, 0x10, RZ ;  /* 0x0000001012317824 */ /* 0x040fe200078e00ff */
[----:B------:R-:W-:Y:S01]  /*58b0*/  SHF.L.U32 R54, R18, 0x1, RZ ;  /* 0x0000000112367819 */ /* 0x000fe200000006ff */
[----:B------:R-:W-:Y:S01]  /*58c0*/  FFMA R50, R50, R53, R53 ;  /* 0x0000003532327223 */ /* 0x000fe20000000035 */
[----:B------:R-:W2:Y:S01]  /*58d0*/  @P1 MUFU.EX2 R52, R60 ;  /* 0x0000003c00341308 */ /* 0x000ea20000000800 */
[----:B------:R-:W-:Y:S01]  /*58e0*/  IMAD.SHL.U32 R53, R18, 0x8, RZ ;  /* 0x0000000812357824 */ /* 0x000fe200078e00ff */
[----:B------:R-:W-:Y:S02]  /*58f0*/  LOP3.LUT R49, R49, 0xe00, RZ, 0xc0, !PT ;  /* 0x00000e0031317812 */ /* 0x000fe400078ec0ff */
[----:B------:R-:W-:Y:S02]  /*5900*/  SHF.R.U32.HI R56, RZ, 0x4, R18 ;  /* 0x00000004ff387819 */ /* 0x000fe40000011612 */
[----:B------:R-:W-:-:S02]  /*5910*/  LOP3.LUT R54, R49, 0x6, R54, 0xf8, !PT ;  /* 0x0000000631367812 */ /* 0x000fc400078ef836 */
[----:B------:R-:W3:Y:S01]  /*5920*/  @P0 MUFU.EX2 R41, R48 ;  /* 0x0000003000290308 */ /* 0x000ee20000000800 */
[----:B-1----:R-:W-:Y:S01]  /*5930*/  @P4 FADD R57, -R57, 1 ;  /* 0x3f80000039394421 */ /* 0x002fe20000000100 */
[----:B------:R-:W-:Y:S02]  /*5940*/  LOP3.LUT R49, R18, 0xff, RZ, 0xc0, !PT ;  /* 0x000000ff12317812 */ /* 0x000fe400078ec0ff */
[----:B------:R-:W-:Y:S02]  /*5950*/  LOP3.LUT R54, R54, 0x60, R53, 0xf8, !PT ;  /* 0x0000006036367812 */ /* 0x000fe400078ef835 */
[----:B------:R-:W-:Y:S02]  /*5960*/  @P4 LOP3.LUT R55, R57, 0x80000000, R59, 0xb8, !PT ;  /* 0x8000000039374812 */ /* 0x000fe400078eb83b */
[----:B------:R-:W1:Y:S01]  /*5970*/  @P5 MUFU.EX2 R51, R50 ;  /* 0x0000003200335308 */ /* 0x000e620000000800 */
[----:B--2---:R-:W-:Y:S01]  /*5980*/  @P1 FADD R52, -R52, 1 ;  /* 0x3f80000034341421 */ /* 0x004fe20000000100 */
[----:B------:R-:W-:Y:S01]  /*5990*/  LOP3.LUT R57, R53, 0x80, RZ, 0xc0, !PT ;  /* 0x0000008035397812 */ /* 0x000fe200078ec0ff */
[----:B------:R-:W-:Y:S01]  /*59a0*/  FADD R55, R55, 1 ;  /* 0x3f80000037377421 */ /* 0x000fe20000000000 */
[----:B------:R-:W-:-:S02]  /*59b0*/  IADD3 R53, R49, 0x1f, RZ ;  /* 0x0000001f31357810 */ /* 0x000fc40007ffe0ff */
[----:B------:R-:W-:Y:S01]  /*59c0*/  @P1 LOP3.LUT R60, R52, 0x80000000, R61, 0xb8, !PT ;  /* 0x80000000343c1812 */ /* 0x000fe200078eb83d */
[----:B------:R-:W-:Y:S01]  /*59d0*/  FMUL R52, R13, 0.5 ;  /* 0x3f0000000d347820 */ /* 0x000fe20000400000 */
[----:B------:R-:W-:Y:S01]  /*59e0*/  FMUL R13, R14, 0.5 ;  /* 0x3f0000000e0d7820 */ /* 0x000fe20000400000 */
[----:B---3--:R-:W-:Y:S01]  /*59f0*/  @P0 FADD R49, -R41, 1 ;  /* 0x3f80000029310421 */ /* 0x008fe20000000100 */
[----:B------:R-:W-:Y:S01]  /*5a00*/  FMUL R14, R15, 0.5 ;  /* 0x3f0000000f0e7820 */ /* 0x000fe20000400000 */
[----:B------:R-:W-:Y:S01]  /*5a10*/  ISETP.GT.U32.AND P1, PT, R53, 0x3e, PT ;  /* 0x0000003e3500780c */ /* 0x000fe20003f24070 */
[----:B------:R-:W-:Y:S01]  /*5a20*/  FMUL R52, R21, R52 ;  /* 0x0000003415347220 */ /* 0x000fe20000400000 */
[----:B------:R-:W-:Y:S01]  /*5a30*/  FMUL R21, R42, 0.5 ;  /* 0x3f0000002a157820 */ /* 0x000fe20000400000 */
[----:B------:R-:W-:Y:S01]  /*5a40*/  @P0 LOP3.LUT R48, R49, 0x80000000, R66, 0xb8, !PT ;  /* 0x8000000031300812 */ /* 0x000fe200078eb842 */
[----:B------:R-:W-:Y:S01]  /*5a50*/  FMUL R25, R25, R14 ;  /* 0x0000000e19197220 */ /* 0x000fe20000400000 */
[----:B------:R-:W-:Y:S01]  /*5a60*/  FMUL R49, R24, R13 ;  /* 0x0000000d18317220 */ /* 0x000fe20000400000 */
[----:B-1----:R-:W-:Y:S01]  /*5a70*/  @P5 FADD R51, -R51, 1 ;  /* 0x3f80000033335421 */ /* 0x002fe20000000100 */
[----:B------:R-:W-:Y:S01]  /*5a80*/  FMUL R14, R37, 0.5 ;  /* 0x3f000000250e7820 */ /* 0x000fe20000400000 */
[----:B------:R-:W-:Y:S01]  /*5a90*/  FMUL R13, R28, 0.5 ;  /* 0x3f0000001c0d7820 */ /* 0x000fe20000400000 */
[----:B------:R-:W-:Y:S01]  /*5aa0*/  FMUL R15, R46, 0.5 ;  /* 0x3f0000002e0f7820 */ /* 0x000fe20000400000 */
[----:B------:R-:W-:Y:S01]  /*5ab0*/  FADD R60, R60, 1 ;  /* 0x3f8000003c3c7421 */ /* 0x000fe20000000000 */
[----:B------:R-:W-:Y:S01]  /*5ac0*/  @P5 LOP3.LUT R50, R51, 0x80000000, R68, 0xb8, !PT ;  /* 0x8000000033325812 */ /* 0x000fe200078eb844 */
[----:B------:R-:W-:Y:S01]  /*5ad0*/  FMUL R45, R45, R14 ;  /* 0x0000000e2d2d7220 */ /* 0x000fe20000400000 */
[----:B------:R-:W-:Y:S01]  /*5ae0*/  FMUL R34, R34, R13 ;  /* 0x0000000d22227220 */ /* 0x000fe20000400000 */
[----:B------:R-:W-:Y:S01]  /*5af0*/  FMUL R14, R39, 0.5 ;  /* 0x3f000000270e7820 */ /* 0x000fe20000400000 */
[----:B------:R-:W-:Y:S01]  /*5b00*/  FMUL R13, R44, 0.5 ;  /* 0x3f0000002c0d7820 */ /* 0x000fe20000400000 */
[----:B------:R-:W-:Y:S01]  /*5b10*/  FADD R48, R48, 1 ;  /* 0x3f80000030307421 */ /* 0x000fe20000000000 */
[----:B------:R-:W-:Y:S01]  /*5b20*/  FADD R50, R50, 1 ;  /* 0x3f80000032327421 */ /* 0x000fe20000000000 */
[----:B------:R-:W-:Y:S01]  /*5b30*/  FMUL R24, R55, R14 ;  /* 0x0000000e37187220 */ /* 0x000fe20000400000 */
[----:B------:R-:W-:Y:S01]  /*5b40*/  FMUL R21, R60, R21 ;  /* 0x000000153c157220 */ /* 0x000fe20000400000 */
[----:B------:R-:W-:Y:S01]  /*5b50*/  FMUL R13, R48, R13 ;  /* 0x0000000d300d7220 */ /* 0x000fe20000400000 */
[----:B------:R-:W-:Y:S01]  /*5b60*/  FMUL R50, R50, R15 ;  /* 0x0000000f32327220 */ /* 0x000fe20000400000 */
[----:B------:R-:W-:Y:S01]  /*5b70*/  IMAD.MOV.U32 R14, RZ, RZ, 0x10 ;  /* 0x00000010ff0e7424 */ /* 0x000fe200078e00ff */
[----:B------:R-:W-:-:S02]  /*5b80*/  LOP3.LUT P4, RZ, R56, 0x1, RZ, 0xc0, !PT ;  /* 0x0000000138ff7812 */ /* 0x000fc4000788c0ff */
[----:B------:R-:W-:Y:S02]  /*5b90*/  LOP3.LUT R57, R57, 0x10, R18, 0xf8, !PT ;  /* 0x0000001039397812 */ /* 0x000fe400078ef812 */
[----:B------:R-:W-:Y:S02]  /*5ba0*/  F2FP.SATFINITE.E4M3.F32.PACK_AB_MERGE_C R52, R49, R52, RZ ;  /* 0x000000343134723e */ /* 0x000fe400048070ff */
[----:B------:R-:W-:Y:S02]  /*5bb0*/  LOP3.LUT R41, R54, R57, RZ, 0xfc, !PT ;  /* 0x0000003936297212 */ /* 0x000fe400078efcff */
[----:B------:R-:W-:Y:S02]  /*5bc0*/  F2FP.SATFINITE.E4M3.F32.PACK_AB_MERGE_C R20, R20, R25, RZ ;  /* 0x000000191414723e */ /* 0x000fe400048070ff */
[----:B------:R-:W-:Y:S02]  /*5bd0*/  F2FP.SATFINITE.E4M3.F32.PACK_AB_MERGE_C R26, R27, R26, RZ ;  /* 0x0000001a1b1a723e */ /* 0x000fe400048070ff */
[----:B------:R-:W-:-:S02]  /*5be0*/  F2FP.SATFINITE.E4M3.F32.PACK_AB_MERGE_C R34, R35, R34, RZ ;  /* 0x000000222322723e */ /* 0x000fc400048070ff */
[----:B------:R-:W-:Y:S02]  /*5bf0*/  F2FP.SATFINITE.E4M3.F32.PACK_AB_MERGE_C R36, R36, R33, RZ ;  /* 0x000000212424723e */ /* 0x000fe400048070ff */
[----:B------:R-:W-:Y:S02]  /*5c00*/  F2FP.SATFINITE.E4M3.F32.PACK_AB_MERGE_C R38, R38, R45, RZ ;  /* 0x0000002d2626723e */ /* 0x000fe400048070ff */
[----:B------:R-:W-:Y:S02]  /*5c10*/  F2FP.SATFINITE.E4M3.F32.PACK_AB_MERGE_C R24, R21, R24, RZ ;  /* 0x000000181518723e */ /* 0x000fe400048070ff */
[----:B------:R-:W-:Y:S02]  /*5c20*/  F2FP.SATFINITE.E4M3.F32.PACK_AB_MERGE_C R50, R50, R13, RZ ;  /* 0x0000000d3232723e */ /* 0x000fe400048070ff */
[----:B------:R-:W-:Y:S01]  /*5c30*/  SEL R14, R14, 0xfffffff0, !P4 ;  /* 0xfffffff00e0e7807 */ /* 0x000fe20006000000 */
[----:B------:R-:W-:Y:S06]  /*5c40*/  @P1 BRA `(.L_x_55) ;  /* 0x0000000000041947 */ /* 0x000fec0003800000 */
[----:B------:R-:W-:-:S04]  /*5c50*/  DEPBAR.LE SB0, 0x1 ;  /* 0x000080400000791a */ /* 0x000fc80000000000 */
.L_x_55:
[----:B------:R-:W-:Y:S05]  /*5c60*/  WARPSYNC.ALL ;  /* 0x0000000000007948 */ /* 0x000fea0003800000 */
[----:B------:R-:W-:Y:S01]  /*5c70*/  BAR.SYNC.DEFER_BLOCKING 0x1, 0x100 ;  /* 0x0044000000007b1d */ /* 0x000fe20000010000 */
[----:B------:R-:W-:-:S05]  /*5c80*/  IADD3 R13, R41, UR50, RZ ;  /* 0x00000032290d7c10 */ /* 0x000fca000fffe0ff */
[----:B------:R-:W-:Y:S01]  /*5c90*/  IMAD.IADD R13, R13, 0x1, R14 ;  /* 0x000000010d0d7824 */ /* 0x000fe200078e020e */
[----:B------:R-:W-:Y:S01]  /*5ca0*/  BSSY B0, `(.L_x_56) ;  /* 0x0000016000007945 */ /* 0x000fe20003800000 */
[----:B------:R1:W-:Y:S04]  /*5cb0*/  STS.U16 [R41+UR50+0x4100], R50 ;  /* 0x0041003229007988 */ /* 0x0003e80008000432 */
[----:B------:R1:W-:Y:S04]  /*5cc0*/  STS.U16 [R41+UR50+0x4200], R52 ;  /* 0x0042003429007988 */ /* 0x0003e80008000432 */
[----:B------:R1:W-:Y:S04]  /*5cd0*/  STS.U16 [R41+UR50+0x4108], R20 ;  /* 0x0041081429007988 */ /* 0x0003e80008000432 */
[----:B------:R1:W-:Y:S04]  /*5ce0*/  STS.U16 [R41+UR50+0x4208], R26 ;  /* 0x0042081a29007988 */ /* 0x0003e80008000432 */
[----:B------:R1:W-:Y:S04]  /*5cf0*/  STS.U16 [R13+0x4100], R34 ;  /* 0x004100220d007388 */ /* 0x0003e80000000400 */
[----:B------:R1:W-:Y:S04]  /*5d00*/  STS.U16 [R13+0x4200], R36 ;  /* 0x004200240d007388 */ /* 0x0003e80000000400 */
[----:B------:R1:W-:Y:S04]  /*5d10*/  STS.U16 [R13+0x4108], R38 ;  /* 0x004108260d007388 */ /* 0x0003e80000000400 */
[----:B------:R1:W-:Y:S01]  /*5d20*/  STS.U16 [R13+0x4208], R24 ;  /* 0x004208180d007388 */ /* 0x0003e20000000400 */
[----:B------:R-:W-:Y:S01]  /*5d30*/  @!PT LDS RZ, [RZ] ;  /* 0x00000000fffff984 */ /* 0x000fe20000000800 */
[----:B------:R-:W-:Y:S01]  /*5d40*/  @!PT LDS RZ, [RZ] ;  /* 0x00000000fffff984 */ /* 0x000fe20000000800 */
[----:B------:R-:W-:Y:S01]  /*5d50*/  @!PT LDS RZ, [RZ] ;  /* 0x00000000fffff984 */ /* 0x000fe20000000800 */
[----:B------:R-:W-:Y:S01]  /*5d60*/  @!PT LDS RZ, [RZ] ;  /* 0x00000000fffff984 */ /* 0x000fe20000000800 */
[----:B------:R2:W-:Y:S06]  /*5d70*/  MEMBAR.ALL.CTA ;  /* 0x0000000000007992 */ /* 0x0005ec0000008000 */
[----:B--2---:R-:W2:Y:S02]  /*5d80*/  FENCE.VIEW.ASYNC.S ;  /* 0x00000000000073c6 */ /* 0x004ea40000000000 */
[----:B--2---:R-:W-:Y:S06]  /*5d90*/  BAR.SYNC.DEFER_BLOCKING 0x1, 0x100 ;  /* 0x0044000000007b1d */ /* 0x004fec0000010000 */
[----:B-1----:R-:W-:Y:S05]  /*5da0*/  @P1 BRA `(.L_x_57) ;  /* 0x0000000000141947 */ /* 0x002fea0003800000 */
[----:B------:R-:W-:Y:S02]  /*5db0*/  UIADD3 UR4, UP0, UR42, 0x4f0, URZ ;  /* 0x000004f02a047890 */ /* 0x000fe4000ff1e03f */
[----:B------:R-:W-:Y:S02]  /*5dc0*/  UIADD3 UR44, UR50, 0x4100, URZ ;  /* 0x00004100322c7890 */ /* 0x000fe4000fffe03f */
[----:B------:R-:W-:-:S09]  /*5dd0*/  UIADD3.X UR5, URZ, UR43, URZ, UP0, !UPT ;  /* 0x0000002b3f057290 */ /* 0x000fd200087fe43f */
[----:B------:R1:W-:Y:S02]  /*5de0*/  UTMASTG.3D [UR44], [UR4] ;  /* 0x0000002c040073b5 */ /* 0x0003e40008010000 */
[----:B-1----:R0:W-:Y:S02]  /*5df0*/  UTMACMDFLUSH ;  /* 0x00000000000079b7 */ /* 0x0021e40000000000 */
.L_x_57:
[----:B------:R-:W-:Y:S05]  /*5e00*/  BSYNC B0 ;  /* 0x0000000000007941 */ /* 0x000fea0003800000 */
.L_x_56:
[----:B------:R-:W-:Y:S04]  /*5e10*/  BSSY B0, `(.L_x_58) ;  /* 0x000002e000007945 */ /* 0x000fe80003800000 */
[----:B------:R-:W-:Y:S05]  /*5e20*/  @P3 BRA `(.L_x_59) ;  /* 0x0000000000b03947 */ /* 0x000fea0003800000 */
[----:B------:R-:W-:-:S13]  /*5e30*/  ISETP.NE.AND P4, PT, R89, 0x3, PT ;  /* 0x000000035900780c */ /* 0x000fda0003f85270 */
[----:B------:R-:W-:Y:S05]  /*5e40*/  @!P4 BRA `(.L_x_60) ;  /* 0x000000000004c947 */ /* 0x000fea0003800000 */
[----:B------:R-:W-:Y:S01]  /*5e50*/  BPT.TRAP 0x1 ;  /* 0x000000040000795c */ /* 0x000fe20000300000 */
.L_x_60:
[----:B------:R-:W-:Y:S01]  /*5e60*/  LEA R26, R116, UR50, 0x3 ;  /* 0x00000032741a7c11 */ /* 0x000fe2000f8e18ff */
[----:B------:R-:W-:Y:S01]  /*5e70*/  BSSY B1, `(.L_x_61) ;  /* 0x0000004000017945 */ /* 0x000fe20003800000 */
[----:B------:R-:W-:-:S04]  /*5e80*/  SHF.L.U32 R15, R115, 0x1f, RZ ;  /* 0x0000001f730f7819 */ /* 0x000fc800000006ff */
[----:B------:R-:W1:Y:S02]  /*5e90*/  SYNCS.PHASECHK.TRANS64.TRYWAIT P0, [R26+URZ+0xa0], R15 ;  /* 0x0000a00f1a0075a7 */ /* 0x000e64000800017f */
[----:B-1----:R-:W-:Y:S05]  /*5ea0*/  @!P0 BRA `(.L_x_62) ;  /* 0x0000009800288947 */ /* 0x002fea0003800000 */
.L_x_174:
[----:B------:R-:W-:Y:S05]  /*5eb0*/  BSYNC B1 ;  /* 0x0000000000017941 */ /* 0x000fea0003800000 */
.L_x_61:
[----:B------:R-:W-:Y:S04]  /*5ec0*/  BSSY B1, `(.L_x_63) ;  /* 0x0000011000017945 */ /* 0x000fe80003800000 */
[----:B------:R-:W-:Y:S05]  /*5ed0*/  @P2 BRA `(.L_x_64) ;  /* 0x00000000003c2947 */ /* 0x000fea0003800000 */
[----:B------:R-:W-:-:S05]  /*5ee0*/  LEA R27, R116, R41, 0xc ;  /* 0x00000029741b7211 */ /* 0x000fca00078e60ff */
[----:B------:R-:W-:Y:S01]  /*5ef0*/  VIADD R25, R27, UR50 ;  /* 0x000000321b197c36 */ /* 0x000fe20008000000 */
[----:B------:R-:W-:Y:S04]  /*5f00*/  LDS.U16 R4, [R27+UR50+0x200] ;  /* 0x000200321b047984 */ /* 0x000fe80008000400 */
[----:B------:R-:W-:Y:S01]  /*5f10*/  IADD3 R25, R25, R14, RZ ;  /* 0x0000000e19197210 */ /* 0x000fe20007ffe0ff */
[----:B------:R-:W2:Y:S04]  /*5f20*/  LDS.U16 R3, [R27+UR50+0x100] ;  /* 0x000100321b037984 */ /* 0x000ea80008000400 */
[----:B------:R-:W-:Y:S04]  /*5f30*/  LDS.U16 R5, [R27+UR50+0x208] ;  /* 0x000208321b057984 */ /* 0x000fe80008000400 */
[----:B------:R-:W3:Y:S04]  /*5f40*/  LDS.U16 R0, [R27+UR50+0x108] ;  /* 0x000108321b007984 */ /* 0x000ee80008000400 */
[----:B-1----:R-:W-:Y:S04]  /*5f50*/  LDS.U16 R15, [R25+0x200] ;  /* 0x00020000190f7984 */ /* 0x002fe80000000400 */
[----:B------:R-:W1:Y:S04]  /*5f60*/  LDS.U16 R20, [R25+0x100] ;  /* 0x0001000019147984 */ /* 0x000e680000000400 */
[----:B------:R-:W-:Y:S04]  /*5f70*/  LDS.U16 R21, [R25+0x208] ;  /* 0x0002080019157984 */ /* 0x000fe80000000400 */
[----:B------:R-:W4:Y:S01]  /*5f80*/  LDS.U16 R24, [R25+0x108] ;  /* 0x0001080019187984 */ /* 0x000f220000000400 */
[----:B--2---:R-:W-:-:S02]  /*5f90*/  PRMT R4, R3, 0x5410, R4 ;  /* 0x0000541003047816 */ /* 0x004fc40000000004 */
[----:B---3--:R-:W-:Y:S02]  /*5fa0*/  PRMT R5, R0, 0x5410, R5 ;  /* 0x0000541000057816 */ /* 0x008fe40000000005 */
[----:B-1----:R-:W-:Y:S02]  /*5fb0*/  PRMT R3, R20, 0x5410, R15 ;  /* 0x0000541014037816 */ /* 0x002fe4000000000f */
[----:B----4-:R-:W-:-:S07]  /*5fc0*/  PRMT R0, R24, 0x5410, R21 ;  /* 0x0000541018007816 */ /* 0x010fce0000000015 */
.L_x_64:
[----:B------:R-:W-:Y:S05]  /*5fd0*/  BSYNC B1 ;  /* 0x0000000000017941 */ /* 0x000fea0003800000 */
.L_x_63:
[----:B------:R-:W-:Y:S01]  /*5fe0*/  @!PT LDS RZ, [RZ] ;  /* 0x00000000fffff984 */ /* 0x000fe20000000800 */
[----:B------:R-:W-:Y:S01]  /*5ff0*/  @!PT LDS RZ, [RZ] ;  /* 0x00000000fffff984 */ /* 0x000fe20000000800 */
[----:B------:R-:W-:Y:S01]  /*6000*/  @!PT LDS RZ, [RZ] ;  /* 0x00000000fffff984 */ /* 0x000fe20000000800 */
[----:B------:R-:W-:Y:S01]  /*6010*/  @!PT LDS RZ, [RZ] ;  /* 0x00000000fffff984 */ /* 0x000fe20000000800 */
[----:B------:R2:W-:Y:S06]  /*6020*/  MEMBAR.ALL.CTA ;  /* 0x0000000000007992 */ /* 0x0005ec0000008000 */
[----:B--2---:R-:W2:Y:S01]  /*6030*/  FENCE.VIEW.ASYNC.S ;  /* 0x00000000000073c6 */ /* 0x004ea20000000000 */
[----:B------:R-:W-:Y:S05]  /*6040*/  @!P4 BRA `(.L_x_65) ;  /* 0x000000000004c947 */ /* 0x000fea0003800000 */
[----:B------:R-:W-:Y:S01]  /*6050*/  BPT.TRAP 0x1 ;  /* 0x000000040000795c */ /* 0x000fe20000300000 */
.L_x_65:
[----:B------:R-:W3:Y:S01]  /*6060*/  S2R R20, SR_CgaCtaId ;  /* 0x0000000000147919 */ /* 0x000ee20000008800 */
[----:B-1----:R-:W-:Y:S01]  /*6070*/  VIADD R15, R26, 0xc0 ;  /* 0x000000c01a0f7836 */ /* 0x002fe20000000000 */
[----:B------:R-:W-:-:S04]  /*6080*/  IADD3 R116, R116, 0x1, RZ ;  /* 0x0000000174747810 */ /* 0x000fc80007ffe0ff */
[----:B------:R-:W-:-:S04]  /*6090*/  ISETP.NE.AND P0, PT, R116, 0x4, PT ;  /* 0x000000047400780c */ /* 0x000fc80003f05270 */
[----:B------:R-:W-:Y:S02]  /*60a0*/  SEL R116, R116, RZ, P0 ;  /* 0x000000ff74747207 */ /* 0x000fe40000000000 */
[----:B---3--:R-:W-:Y:S02]  /*60b0*/  PRMT R15, R20, 0x654, R15 ;  /* 0x00000654140f7816 */ /* 0x008fe4000000000f */
[----:B------:R-:W-:Y:S02]  /*60c0*/  SEL R20, RZ, 0x1, P0 ;  /* 0x00000001ff147807 */ /* 0x000fe40000000000 */
[----:B--2---:R1:W-:Y:S02]  /*60d0*/  SYNCS.ARRIVE.TRANS64.RED.A1T0 RZ, [R15+URZ], RZ ;  /* 0x000000ff0fff79a7 */ /* 0x0043e4000810043f */
[----:B------:R-:W-:-:S07]  /*60e0*/  LOP3.LUT R115, R115, R20, RZ, 0x3c, !PT ;  /* 0x0000001473737212 */ /* 0x000fce00078e3cff */
.L_x_59:
[----:B------:R-:W-:Y:S05]  /*60f0*/  BSYNC B0 ;  /* 0x0000000000007941 */ /* 0x000fea0003800000 */
.L_x_58:
[----:B------:R-:W-:Y:S01]  /*6100*/  F2FP.F16.E4M3.UNPACK_B R28, R4.H1 ;  /* 0x00000004ff1c723e */ /* 0x000fe200030006ff */
[C---:B-1----:R-:W-:Y:S01]  /*6110*/  FMUL R15, R23.reuse, R139 ;  /* 0x0000008b170f7220 */ /* 0x042fe20000400000 */
[C---:B------:R-:W-:Y:S01]  /*6120*/  FMUL R137, R23.reuse, R137 ;  /* 0x0000008917897220 */ /* 0x040fe20000400000 */
[----:B------:R-:W-:Y:S01]  /*6130*/  F2FP.F16.E4M3.UNPACK_B R44, R3 ;  /* 0x00000003ff2c723e */ /* 0x000fe200020006ff */
[C---:B------:R-:W-:Y:S01]  /*6140*/  FMUL R133, R23.reuse, R133 ;  /* 0x0000008517857220 */ /* 0x040fe20000400000 */
[----:B------:R-:W-:Y:S01]  /*6150*/  HADD2.F32 R20, -RZ, R28.H0_H0 ;  /* 0x2000001cff147230 */ /* 0x000fe20000004100 */
[----:B------:R-:W-:Y:S01]  /*6160*/  F2FP.F16.E4M3.UNPACK_B R63, R0.H1 ;  /* 0x00000000ff3f723e */ /* 0x000fe200030006ff */
[C---:B------:R-:W-:Y:S01]  /*6170*/  FMUL R127, R23.reuse, R127 ;  /* 0x0000007f177f7220 */ /* 0x040fe20000400000 */
[--C-:B------:R-:W-:Y:S02]  /*6180*/  HADD2.F32 R40, -RZ, R44.reuse.H0_H0 ;  /* 0x2000002cff287230 */ /* 0x100fe40000004100 */
[----:B------:R-:W-:Y:S01]  /*6190*/  FMUL R125, R23, R125 ;  /* 0x0000007d177d7220 */ /* 0x000fe20000400000 */
[----:B------:R-:W-:Y:S01]  /*61a0*/  FFMA R15, R88, R20, R15 ;  /* 0x00000014580f7223 */ /* 0x000fe2000000000f */
[----:B------:R-:W-:-:S02]  /*61b0*/  HADD2.F32 R44, -RZ, R44.H1_H1 ;  /* 0x3000002cff2c7230 */ /* 0x000fc40000004100 */
[----:B------:R-:W-:Y:S02]  /*61c0*/  HADD2.F32 R54, -RZ, R63.H0_H0 ;  /* 0x2000003fff367230 */ /* 0x000fe40000004100 */
[C---:B------:R-:W-:Y:S01]  /*61d0*/  FMUL R27, R15.reuse, 0.70710676908493041992 ;  /* 0x3f3504f30f1b7820 */ /* 0x040fe20000400000 */
[----:B------:R-:W-:-:S03]  /*61e0*/  FMUL R15, R15, 0.5 ;  /* 0x3f0000000f0f7820 */ /* 0x000fc60000400000 */
[C---:B------:R-:W-:Y:S01]  /*61f0*/  FMUL R20, R27.reuse, R27 ;  /* 0x0000001b1b147220 */ /* 0x040fe20000400000 */
[----:B------:R-:W-:-:S04]  /*6200*/  FSETP.GE.AND P0, PT, |R27|, 1.0029599666595458984, PT ;  /* 0x3f8060fe1b00780b */ /* 0x000fc80003f06200 */
[----:B------:R-:W-:Y:S02]  /*6210*/  FSEL R20, |R27|, R20, P0 ;  /* 0x000000141b147208 */ /* 0x000fe40000000200 */
[----:B------:R-:W-:Y:S02]  /*6220*/  FSEL R21, R6, 8.4834944573231041431e-05, P0 ;  /* 0x38b1e96a06157808 */ /* 0x000fe40000000000 */
[----:B------:R-:W-:Y:S02]  /*6230*/  FSEL R25, -R7, -0.00082130916416645050049, P0 ;  /* 0xba574d2007197808 */ /* 0x000fe40000000100 */
[----:B------:R-:W-:Y:S02]  /*6240*/  FSEL R24, R8, 0.0052134888246655464172, P0 ;  /* 0x3baad5ea08187808 */ /* 0x000fe40000000000 */
[----:B------:R-:W-:Y:S01]  /*6250*/  FSEL R26, -R9, -0.026868773624300956726, P0 ;  /* 0xbcdc1be7091a7808 */ /* 0x000fe20000000100 */
[----:B------:R-:W-:Y:S01]  /*6260*/  FFMA R21, R20, R21, R25 ;  /* 0x0000001514157223 */ /* 0x000fe20000000019 */
[----:B------:R-:W-:-:S03]  /*6270*/  FSEL R25, -|R27|, R27, P0 ;  /* 0x0000001b1b197208 */ /* 0x000fc60000000300 */
[----:B------:R-:W-:Y:S01]  /*6280*/  FFMA R21, R20, R21, R24 ;  /* 0x0000001514157223 */ /* 0x000fe20000000018 */
[----:B------:R-:W-:-:S03]  /*6290*/  FSEL R24, R10, 0.11284004896879196167, P0 ;  /* 0x3de718af0a187808 */ /* 0x000fc60000000000 */
[----:B------:R-:W-:Y:S01]  /*62a0*/  FFMA R21, R20, R21, R26 ;  /* 0x0000001514157223 */ /* 0x000fe2000000001a */
[----:B------:R-:W-:-:S03]  /*62b0*/  FSEL R26, R11, -0.37612664699554443359, P0 ;  /* 0xbec093ac0b1a7808 */ /* 0x000fc60000000000 */
[----:B------:R-:W-:Y:S01]  /*62c0*/  FFMA R21, R20, R21, R24 ;  /* 0x0000001514157223 */ /* 0x000fe20000000018 */
[----:B------:R-:W-:-:S03]  /*62d0*/  FSEL R24, R12, 0.12837915122509002686, P0 ;  /* 0x3e0375d30c187808 */ /* 0x000fc60000000000 */
[----:B------:R-:W-:-:S04]  /*62e0*/  FFMA R21, R20, R21, R26 ;  /* 0x0000001514157223 */ /* 0x000fc8000000001a */
[----:B------:R-:W-:Y:S01]  /*62f0*/  FFMA R20, R20, R21, R24 ;  /* 0x0000001514147223 */ /* 0x000fe20000000018 */
[----:B------:R-:W-:Y:S01]  /*6300*/  F2FP.F16.E4M3.UNPACK_B R21, R5 ;  /* 0x00000005ff15723e */ /* 0x000fe200020006ff */
[----:B------:R-:W-:Y:S02]  /*6310*/  HADD2.F32 R24, -RZ, R28.H1_H1 ;  /* 0x3000001cff187230 */ /* 0x000fe40000004100 */
[----:B------:R-:W-:Y:S01]  /*6320*/  FFMA R20, R20, R25, R25 ;  /* 0x0000001914147223 */ /* 0x000fe20000000019 */
[C---:B------:R-:W-:Y:S01]  /*6330*/  FMUL R25, R23.reuse, R136 ;  /* 0x0000008817197220 */ /* 0x040fe20000400000 */
[--C-:B------:R-:W-:Y:S02]  /*6340*/  HADD2.F32 R28, -RZ, R21.reuse.H0_H0 ;  /* 0x20000015ff1c7230 */ /* 0x100fe40000004100 */
[----:B------:R-:W1:Y:S01]  /*6350*/  @P0 MUFU.EX2 R26, R20 ;  /* 0x00000014001a0308 */ /* 0x000e620000000800 */
[----:B------:R-:W-:Y:S02]  /*6360*/  HADD2.F32 R30, -RZ, R21.H1_H1 ;  /* 0x30000015ff1e7230 */ /* 0x000fe40000004100 */
[----:B------:R-:W-:-:S04]  /*6370*/  FMUL R21, R23, R138 ;  /* 0x0000008a17157220 */ /* 0x000fc80000400000 */
[C---:B------:R-:W-:Y:S01]  /*6380*/  FFMA R24, R88.reuse, R24, R21 ;  /* 0x0000001858187223 */ /* 0x040fe20000000015 */
[C---:B------:R-:W-:Y:S01]  /*6390*/  FFMA R21, R88.reuse, R28, R137 ;  /* 0x0000001c58157223 */ /* 0x040fe20000000089 */
[----:B------:R-:W-:Y:S02]  /*63a0*/  FFMA R25, R88, R30, R25 ;  /* 0x0000001e58197223 */ /* 0x000fe40000000019 */
[----:B------:R-:W-:Y:S01]  /*63b0*/  FMUL R45, R24, 0.70710676908493041992 ;  /* 0x3f3504f3182d7820 */ /* 0x000fe20000400000 */
[----:B------:R-:W-:Y:S01]  /*63c0*/  FMUL R36, R21, 0.70710676908493041992 ;  /* 0x3f3504f315247820 */ /* 0x000fe20000400000 */
[C---:B------:R-:W-:Y:S01]  /*63d0*/  FMUL R47, R25.reuse, 0.70710676908493041992 ;  /* 0x3f3504f3192f7820 */ /* 0x040fe20000400000 */
[----:B------:R-:W-:Y:S02]  /*63e0*/  FMUL R25, R25, 0.5 ;  /* 0x3f00000019197820 */ /* 0x000fe40000400000 */
[C---:B------:R-:W-:Y:S01]  /*63f0*/  FMUL R28, R36.reuse, R36 ;  /* 0x00000024241c7220 */ /* 0x040fe20000400000 */
[----:B------:R-:W-:Y:S01]  /*6400*/  FSETP.GE.AND P4, PT, |R36|, 1.0029599666595458984, PT ;  /* 0x3f8060fe2400780b */ /* 0x000fe20003f86200 */
[----:B-1----:R-:W-:Y:S01]  /*6410*/  @P0 FADD R26, -R26, 1 ;  /* 0x3f8000001a1a0421 */ /* 0x002fe20000000100 */
[C---:B------:R-:W-:Y:S01]  /*6420*/  FMUL R30, R47.reuse, R47 ;  /* 0x0000002f2f1e7220 */ /* 0x040fe20000400000 */
[----:B------:R-:W-:-:S02]  /*6430*/  FSETP.GE.AND P5, PT, |R47|, 1.0029599666595458984, PT ;  /* 0x3f8060fe2f00780b */ /* 0x000fc40003fa6200 */
[----:B------:R-:W-:Y:S02]  /*6440*/  FSEL R28, |R36|, R28, P4 ;  /* 0x0000001c241c7208 */ /* 0x000fe40002000200 */
[----:B------:R-:W-:Y:S01]  /*6450*/  @P0 LOP3.LUT R20, R26, 0x80000000, R27, 0xb8, !PT ;  /* 0x800000001a140812 */ /* 0x000fe200078eb81b */
[C---:B------:R-:W-:Y:S01]  /*6460*/  FMUL R26, R45.reuse, R45 ;  /* 0x0000002d2d1a7220 */ /* 0x040fe20000400000 */
[C---:B------:R-:W-:Y:S02]  /*6470*/  FSETP.GE.AND P0, PT, |R45|.reuse, 1.0029599666595458984, PT ;  /* 0x3f8060fe2d00780b */ /* 0x040fe40003f06200 */
[----:B------:R-:W-:Y:S01]  /*6480*/  FSEL R31, R6, 8.4834944573231041431e-05, P4 ;  /* 0x38b1e96a061f7808 */ /* 0x000fe20002000000 */
[----:B------:R-:W-:Y:S01]  /*6490*/  FADD R20, R20, 1 ;  /* 0x3f80000014147421 */ /* 0x000fe20000000000 */
[----:B------:R-:W-:Y:S02]  /*64a0*/  FSEL R26, |R45|, R26, P0 ;  /* 0x0000001a2d1a7208 */ /* 0x000fe40000000200 */
[----:B------:R-:W-:-:S02]  /*64b0*/  FSEL R27, R6, 8.4834944573231041431e-05, P0 ;  /* 0x38b1e96a061b7808 */ /* 0x000fc40000000000 */
[C---:B------:R-:W-:Y:S02]  /*64c0*/  FSEL R29, -R7.reuse, -0.00082130916416645050049, P0 ;  /* 0xba574d20071d7808 */ /* 0x040fe40000000100 */
[----:B------:R-:W-:Y:S02]  /*64d0*/  FSEL R33, -R7, -0.00082130916416645050049, P4 ;  /* 0xba574d2007217808 */ /* 0x000fe40002000100 */
[----:B------:R-:W-:Y:S01]  /*64e0*/  FSEL R32, |R47|, R30, P5 ;  /* 0x0000001e2f207208 */ /* 0x000fe20002800200 */
[----:B------:R-:W-:Y:S01]  /*64f0*/  FFMA R27, R26, R27, R29 ;  /* 0x0000001b1a1b7223 */ /* 0x000fe2000000001d */
[----:B------:R-:W-:Y:S01]  /*6500*/  FSEL R29, R8, 0.0052134888246655464172, P0 ;  /* 0x3baad5ea081d7808 */ /* 0x000fe20000000000 */
[----:B------:R-:W-:Y:S01]  /*6510*/  FFMA R33, R28, R31, R33 ;  /* 0x0000001f1c217223 */ /* 0x000fe20000000021 */
[----:B------:R-:W-:Y:S02]  /*6520*/  FSEL R37, R6, 8.4834944573231041431e-05, P5 ;  /* 0x38b1e96a06257808 */ /* 0x000fe40002800000 */
[----:B------:R-:W-:Y:S01]  /*6530*/  FSEL R39, -R7, -0.00082130916416645050049, P5 ;  /* 0xba574d2007277808 */ /* 0x000fe20002800100 */
[----:B------:R-:W-:Y:S01]  /*6540*/  FFMA R27, R26, R27, R29 ;  /* 0x0000001b1a1b7223 */ /* 0x000fe2000000001d */
[----:B------:R-:W-:-:S02]  /*6550*/  FSEL R35, R8, 0.0052134888246655464172, P4 ;  /* 0x3baad5ea08237808 */ /* 0x000fc40002000000 */
[C---:B------:R-:W-:Y:S01]  /*6560*/  FSEL R31, -R9.reuse, -0.026868773624300956726, P0 ;  /* 0xbcdc1be7091f7808 */ /* 0x040fe20000000100 */
[----:B------:R-:W-:Y:S01]  /*6570*/  FFMA R37, R32, R37, R39 ;  /* 0x0000002520257223 */ /* 0x000fe20000000027 */
[----:B------:R-:W-:Y:S01]  /*6580*/  FSEL R43, R8, 0.0052134888246655464172, P5 ;  /* 0x3baad5ea082b7808 */ /* 0x000fe20002800000 */
[----:B------:R-:W-:Y:S01]  /*6590*/  FFMA R33, R28, R33, R35 ;  /* 0x000000211c217223 */ /* 0x000fe20000000023 */
[----:B------:R-:W-:Y:S01]  /*65a0*/  FSEL R29, R10, 0.11284004896879196167, P0 ;  /* 0x3de718af0a1d7808 */ /* 0x000fe20000000000 */
[----:B------:R-:W-:Y:S01]  /*65b0*/  FFMA R27, R26, R27, R31 ;  /* 0x0000001b1a1b7223 */ /* 0x000fe2000000001f */
[----:B------:R-:W-:Y:S01]  /*65c0*/  FSEL R35, -R9, -0.026868773624300956726, P4 ;  /* 0xbcdc1be709237808 */ /* 0x000fe20002000100 */
[----:B------:R-:W-:Y:S01]  /*65d0*/  FFMA R43, R32, R37, R43 ;  /* 0x00000025202b7223 */ /* 0x000fe2000000002b */
[----:B------:R-:W-:Y:S01]  /*65e0*/  FSEL R31, R11, -0.37612664699554443359, P0 ;  /* 0xbec093ac0b1f7808 */ /* 0x000fe20000000000 */
[----:B------:R-:W-:Y:S01]  /*65f0*/  FFMA R27, R26, R27, R29 ;  /* 0x0000001b1a1b7223 */ /* 0x000fe2000000001d */
[----:B------:R-:W-:Y:S01]  /*6600*/  FSEL R37, R10, 0.11284004896879196167, P4 ;  /* 0x3de718af0a257808 */ /* 0x000fe20002000000 */
[----:B------:R-:W-:Y:S01]  /*6610*/  FFMA R33, R28, R33, R35 ;  /* 0x000000211c217223 */ /* 0x000fe20000000023 */
[----:B------:R-:W-:Y:S01]  /*6620*/  FSEL R29, R12, 0.12837915122509002686, P0 ;  /* 0x3e0375d30c1d7808 */ /* 0x000fe20000000000 */
[----:B------:R-:W-:Y:S01]  /*6630*/  FFMA R27, R26, R27, R31 ;  /* 0x0000001b1a1b7223 */ /* 0x000fe2000000001f */
[----:B------:R-:W-:Y:S01]  /*6640*/  FSEL R39, -R9, -0.026868773624300956726, P5 ;  /* 0xbcdc1be709277808 */ /* 0x000fe20002800100 */
[----:B------:R-:W-:Y:S01]  /*6650*/  FFMA R33, R28, R33, R37 ;  /* 0x000000211c217223 */ /* 0x000fe20000000025 */
[C---:B------:R-:W-:Y:S01]  /*6660*/  FSEL R35, R11.reuse, -0.37612664699554443359, P4 ;  /* 0xbec093ac0b237808 */ /* 0x040fe20002000000 */
        /* <DEDUP_REMOVED lines=9> */
[----:B------:R-:W-:Y:S01]  /*6700*/  FSEL R28, -|R36|, R36, P4 ;  /* 0x00000024241c7208 */ /* 0x000fe20002000300 */
[----:B------:R-:W-:Y:S01]  /*6710*/  FFMA R29, R32, R37, R29 ;  /* 0x00000025201d7223 */ /* 0x000fe2000000001d */
[----:B------:R-:W-:Y:S01]  /*6720*/  FSEL R34, R12, 0.12837915122509002686, P5 ;  /* 0x3e0375d30c227808 */ /* 0x000fe20002800000 */
[----:B------:R-:W-:Y:S01]  /*6730*/  FFMA R26, R26, R31, R31 ;  /* 0x0000001f1a1a7223 */ /* 0x000fe2000000001f */
[----:B------:R-:W-:Y:S01]  /*6740*/  FMUL R31, R23, R134 ;  /* 0x00000086171f7220 */ /* 0x000fe20000400000 */
[----:B------:R-:W-:Y:S01]  /*6750*/  FFMA R27, R27, R28, R28 ;  /* 0x0000001c1b1b7223 */ /* 0x000fe2000000001c */
[----:B------:R-:W-:Y:S01]  /*6760*/  FSEL R28, -|R47|, R47, P5 ;  /* 0x0000002f2f1c7208 */ /* 0x000fe20002800300 */
[----:B------:R-:W-:Y:S01]  /*6770*/  FFMA R29, R32, R29, R34 ;  /* 0x0000001d201d7223 */ /* 0x000fe20000000022 */
[----:B------:R-:W1:Y:S03]  /*6780*/  @P0 MUFU.EX2 R30, R26 ;  /* 0x0000001a001e0308 */ /* 0x000e660000000800 */
[----:B------:R-:W-:Y:S01]  /*6790*/  FFMA R28, R29, R28, R28 ;  /* 0x0000001c1d1c7223 */ /* 0x000fe2000000001c */
[----:B------:R-:W-:-:S04]  /*67a0*/  F2FP.F16.E4M3.UNPACK_B R29, R5.H1 ;  /* 0x00000005ff1d723e */ /* 0x000fc800030006ff */
[----:B------:R-:W2:Y:S01]  /*67b0*/  @P5 MUFU.EX2 R34, R28 ;  /* 0x0000001c00225308 */ /* 0x000ea20000000800 */
[--C-:B------:R-:W-:Y:S02]  /*67c0*/  HADD2.F32 R35, -RZ, R29.reuse.H0_H0 ;  /* 0x2000001dff237230 */ /* 0x100fe40000004100 */
[----:B------:R-:W-:Y:S02]  /*67d0*/  HADD2.F32 R38, -RZ, R29.H1_H1 ;  /* 0x3000001dff267230 */ /* 0x000fe40000004100 */
[----:B------:R-:W-:-:S03]  /*67e0*/  FMUL R29, R23, R135 ;  /* 0x00000087171d7220 */ /* 0x000fc60000400000 */
[----:B------:R-:W3:Y:S01]  /*67f0*/  @P4 MUFU.EX2 R33, R27 ;  /* 0x0000001b00214308 */ /* 0x000ee20000000800 */
[----:B------:R-:W-:Y:S01]  /*6800*/  FFMA R29, R88, R35, R29 ;  /* 0x00000023581d7223 */ /* 0x000fe2000000001d */
[----:B-1----:R-:W-:Y:S01]  /*6810*/  @P0 FADD R32, -R30, 1 ;  /* 0x3f8000001e200421 */ /* 0x002fe20000000100 */
[C---:B------:R-:W-:Y:S01]  /*6820*/  FFMA R31, R88.reuse, R38, R31 ;  /* 0x00000026581f7223 */ /* 0x040fe2000000001f */
[----:B------:R-:W-:Y:S01]  /*6830*/  FFMA R30, R88, R40, R133 ;  /* 0x00000028581e7223 */ /* 0x000fe20000000085 */
[C---:B------:R-:W-:Y:S01]  /*6840*/  FMUL R51, R29.reuse, 0.70710676908493041992 ;  /* 0x3f3504f31d337820 */ /* 0x040fe20000400000 */
[----:B------:R-:W-:Y:S01]  /*6850*/  FMUL R29, R29, 0.5 ;  /* 0x3f0000001d1d7820 */ /* 0x000fe20000400000 */
[----:B------:R-:W-:Y:S01]  /*6860*/  @P0 LOP3.LUT R26, R32, 0x80000000, R45, 0xb8, !PT ;  /* 0x80000000201a0812 */ /* 0x000fe200078eb82d */
[----:B------:R-:W-:Y:S01]  /*6870*/  FMUL R53, R31, 0.70710676908493041992 ;  /* 0x3f3504f31f357820 */ /* 0x000fe20000400000 */
[----:B--2---:R-:W-:Y:S01]  /*6880*/  @P5 FADD R34, -R34, 1 ;  /* 0x3f80000022225421 */ /* 0x004fe20000000100 */
[C---:B------:R-:W-:Y:S01]  /*6890*/  FMUL R32, R51.reuse, R51 ;  /* 0x0000003333207220 */ /* 0x040fe20000400000 */
[----:B------:R-:W-:Y:S01]  /*68a0*/  FSETP.GE.AND P0, PT, |R51|, 1.0029599666595458984, PT ;  /* 0x3f8060fe3300780b */ /* 0x000fe20003f06200 */
[----:B------:R-:W-:Y:S01]  /*68b0*/  FMUL R55, R30, 0.70710676908493041992 ;  /* 0x3f3504f31e377820 */ /* 0x000fe20000400000 */
[----:B------:R-:W-:Y:S01]  /*68c0*/  FADD R26, R26, 1 ;  /* 0x3f8000001a1a7421 */ /* 0x000fe20000000000 */
[----:B------:R-:W-:Y:S01]  /*68d0*/  @P5 LOP3.LUT R28, R34, 0x80000000, R47, 0xb8, !PT ;  /* 0x80000000221c5812 */ /* 0x000fe200078eb82f */
[----:B------:R-:W-:Y:S01]  /*68e0*/  FMUL R34, R53, R53 ;  /* 0x0000003535227220 */ /* 0x000fe20000400000 */
[----:B------:R-:W-:Y:S01]  /*68f0*/  FSEL R32, |R51|, R32, P0 ;  /* 0x0000002033207208 */ /* 0x000fe20000000200 */
[----:B---3--:R-:W-:Y:S01]  /*6900*/  @P4 FADD R33, -R33, 1 ;  /* 0x3f80000021214421 */ /* 0x008fe20000000100 */
[----:B------:R-:W-:Y:S01]  /*6910*/  FSEL R35, -R7, -0.00082130916416645050049, P0 ;  /* 0xba574d2007237808 */ /* 0x000fe20000000100 */
[----:B------:R-:W-:Y:S01]  /*6920*/  FADD R28, R28, 1 ;  /* 0x3f8000001c1c7421 */ /* 0x000fe20000000000 */
[----:B------:R-:W-:-:S02]  /*6930*/  FSETP.GE.AND P5, PT, |R55|, 1.0029599666595458984, PT ;  /* 0x3f8060fe3700780b */ /* 0x000fc40003fa6200 */
[----:B------:R-:W-:Y:S01]  /*6940*/  @P4 LOP3.LUT R27, R33, 0x80000000, R36, 0xb8, !PT ;  /* 0x80000000211b4812 */ /* 0x000fe200078eb824 */
[----:B------:R-:W-:Y:S01]  /*6950*/  FMUL R36, R55, R55 ;  /* 0x0000003737247220 */ /* 0x000fe20000400000 */
[----:B------:R-:W-:Y:S01]  /*6960*/  FSETP.GE.AND P4, PT, |R53|, 1.0029599666595458984, PT ;  /* 0x3f8060fe3500780b */ /* 0x000fe20003f86200 */
[----:B------:R-:W-:Y:S01]  /*6970*/  FMUL R28, R28, R25 ;  /* 0x000000191c1c7220 */ /* 0x000fe20000400000 */
[C---:B------:R-:W-:Y:S01]  /*6980*/  FSEL R33, R6.reuse, 8.4834944573231041431e-05, P0 ;  /* 0x38b1e96a06217808 */ /* 0x040fe20000000000 */
[----:B------:R-:W-:Y:S01]  /*6990*/  FADD R27, R27, 1 ;  /* 0x3f8000001b1b7421 */ /* 0x000fe20000000000 */
[----:B------:R-:W-:Y:S02]  /*69a0*/  FSEL R34, |R53|, R34, P4 ;  /* 0x0000002235227208 */ /* 0x000fe40002000200 */
[----:B------:R-:W-:Y:S01]  /*69b0*/  FSEL R37, R6, 8.4834944573231041431e-05, P4 ;  /* 0x38b1e96a06257808 */ /* 0x000fe20002000000 */
[----:B------:R-:W-:Y:S01]  /*69c0*/  FFMA R33, R32, R33, R35 ;  /* 0x0000002120217223 */ /* 0x000fe20000000023 */
[----:B------:R-:W-:-:S02]  /*69d0*/  FSEL R39, -R7, -0.00082130916416645050049, P4 ;  /* 0xba574d2007277808 */ /* 0x000fc40002000100 */
[----:B------:R-:W-:Y:S02]  /*69e0*/  FSEL R35, R8, 0.0052134888246655464172, P0 ;  /* 0x3baad5ea08237808 */ /* 0x000fe40000000000 */
[----:B------:R-:W-:Y:S01]  /*69f0*/  FSEL R38, |R55|, R36, P5 ;  /* 0x0000002437267208 */ /* 0x000fe20002800200 */
[----:B------:R-:W-:Y:S01]  /*6a00*/  FFMA R39, R34, R37, R39 ;  /* 0x0000002522277223 */ /* 0x000fe20000000027 */
[----:B------:R-:W-:Y:S01]  /*6a10*/  FSEL R45, R6, 8.4834944573231041431e-05, P5 ;  /* 0x38b1e96a062d7808 */ /* 0x000fe20002800000 */
[----:B------:R-:W-:Y:S01]  /*6a20*/  FFMA R33, R32, R33, R35 ;  /* 0x0000002120217223 */ /* 0x000fe20000000023 */
[----:B------:R-:W-:Y:S02]  /*6a30*/  FSEL R47, -R7, -0.00082130916416645050049, P5 ;  /* 0xba574d20072f7808 */ /* 0x000fe40002800100 */
[----:B------:R-:W-:Y:S02]  /*6a40*/  FSEL R43, R8, 0.0052134888246655464172, P4 ;  /* 0x3baad5ea082b7808 */ /* 0x000fe40002000000 */
        /* <DEDUP_REMOVED lines=22> */
[----:B------:R-:W-:Y:S01]  /*6bb0*/  FSEL R37, -|R51|, R51, P0 ;  /* 0x0000003333257208 */ /* 0x000fe20000000300 */
[----:B------:R-:W-:Y:S01]  /*6bc0*/  FFMA R45, R38, R47, R45 ;  /* 0x0000002f262d7223 */ /* 0x000fe2000000002d */
[----:B------:R-:W-:Y:S01]  /*6bd0*/  FSEL R35, R11, -0.37612664699554443359, P5 ;  /* 0xbec093ac0b237808 */ /* 0x000fe20002800000 */
[----:B------:R-:W-:Y:S01]  /*6be0*/  FFMA R33, R34, R39, R33 ;  /* 0x0000002722217223 */ /* 0x000fe20000000021 */
[----:B------:R-:W-:Y:S01]  /*6bf0*/  FSEL R34, -|R53|, R53, P4 ;  /* 0x0000003535227208 */ /* 0x000fe20002000300 */
[----:B------:R-:W-:Y:S01]  /*6c00*/  FFMA R32, R32, R37, R37 ;  /* 0x0000002520207223 */ /* 0x000fe20000000025 */
[----:B------:R-:W-:Y:S01]  /*6c10*/  FSEL R40, R12, 0.12837915122509002686, P5 ;  /* 0x3e0375d30c287808 */ /* 0x000fe20002800000 */
[C---:B------:R-:W-:Y:S01]  /*6c20*/  FFMA R35, R38.reuse, R45, R35 ;  /* 0x0000002d26237223 */ /* 0x040fe20000000023 */
[----:B------:R-:W-:Y:S01]  /*6c30*/  FMUL R37, R23, R130 ;  /* 0x0000008217257220 */ /* 0x000fe20000400000 */
[----:B------:R-:W1:Y:S01]  /*6c40*/  @P0 MUFU.EX2 R36, R32 ;  /* 0x0000002000240308 */ /* 0x000e620000000800 */
[----:B------:R-:W-:Y:S01]  /*6c50*/  FFMA R33, R33, R34, R34 ;  /* 0x0000002221217223 */ /* 0x000fe20000000022 */
[----:B------:R-:W-:Y:S01]  /*6c60*/  FSEL R34, -|R55|, R55, P5 ;  /* 0x0000003737227208 */ /* 0x000fe20002800300 */
[----:B------:R-:W-:Y:S01]  /*6c70*/  FFMA R35, R38, R35, R40 ;  /* 0x0000002326237223 */ /* 0x000fe20000000028 */
[----:B------:R-:W-:Y:S01]  /*6c80*/  FFMA R37, R88, R44, R37 ;  /* 0x0000002c58257223 */ /* 0x000fe20000000025 */
[----:B------:R-:W-:-:S02]  /*6c90*/  FMUL R39, R23, R132 ;  /* 0x0000008417277220 */ /* 0x000fc40000400000 */
[----:B------:R-:W-:Y:S01]  /*6ca0*/  FFMA R34, R35, R34, R34 ;  /* 0x0000002223227223 */ /* 0x000fe20000000022 */
[----:B------:R-:W2:Y:S01]  /*6cb0*/  @P4 MUFU.EX2 R40, R33 ;  /* 0x0000002100284308 */ /* 0x000ea20000000800 */
[----:B------:R-:W-:Y:S01]  /*6cc0*/  F2FP.F16.E4M3.UNPACK_B R35, R3.H1 ;  /* 0x00000003ff23723e */ /* 0x000fe200030006ff */
[C---:B------:R-:W-:Y:S01]  /*6cd0*/  FMUL R57, R37.reuse, 0.70710676908493041992 ;  /* 0x3f3504f325397820 */ /* 0x040fe20000400000 */
[----:B------:R-:W-:-:S03]  /*6ce0*/  FMUL R37, R37, 0.5 ;  /* 0x3f00000025257820 */ /* 0x000fc60000400000 */
[--C-:B------:R-:W-:Y:S02]  /*6cf0*/  HADD2.F32 R46, -RZ, R35.reuse.H0_H0 ;  /* 0x20000023ff2e7230 */ /* 0x100fe40000004100 */
[----:B------:R-:W3:Y:S01]  /*6d00*/  @P5 MUFU.EX2 R42, R34 ;  /* 0x00000022002a5308 */ /* 0x000ee20000000800 */
[----:B------:R-:W-:Y:S02]  /*6d10*/  HADD2.F32 R48, -RZ, R35.H1_H1 ;  /* 0x30000023ff307230 */ /* 0x000fe40000004100 */
[----:B------:R-:W-:Y:S01]  /*6d20*/  FMUL R35, R23, R131 ;  /* 0x0000008317237220 */ /* 0x000fe20000400000 */
[----:B-1----:R-:W-:-:S03]  /*6d30*/  @P0 FADD R38, -R36, 1 ;  /* 0x3f80000024260421 */ /* 0x002fc60000000100 */
[C---:B------:R-:W-:Y:S01]  /*6d40*/  FFMA R35, R88.reuse, R46, R35 ;  /* 0x0000002e58237223 */ /* 0x040fe20000000023 */
[----:B------:R-:W-:Y:S01]  /*6d50*/  FFMA R36, R88, R48, R39 ;  /* 0x0000003058247223 */ /* 0x000fe20000000027 */
[----:B------:R-:W-:Y:S01]  /*6d60*/  @P0 LOP3.LUT R32, R38, 0x80000000, R51, 0xb8, !PT ;  /* 0x8000000026200812 */ /* 0x000fe200078eb833 */
[----:B--2---:R-:W-:Y:S01]  /*6d70*/  @P4 FADD R40, -R40, 1 ;  /* 0x3f80000028284421 */ /* 0x004fe20000000100 */
[----:B------:R-:W-:Y:S01]  /*6d80*/  FMUL R50, R35, 0.70710676908493041992 ;  /* 0x3f3504f323327820 */ /* 0x000fe20000400000 */
[C---:B------:R-:W-:Y:S01]  /*6d90*/  FMUL R38, R57.reuse, R57 ;  /* 0x0000003939267220 */ /* 0x040fe20000400000 */
[C---:B------:R-:W-:Y:S01]  /*6da0*/  FSETP.GE.AND P0, PT, |R57|.reuse, 1.0029599666595458984, PT ;  /* 0x3f8060fe3900780b */ /* 0x040fe20003f06200 */
[----:B------:R-:W-:Y:S01]  /*6db0*/  FMUL R59, R36, 0.70710676908493041992 ;  /* 0x3f3504f3243b7820 */ /* 0x000fe20000400000 */
[----:B------:R-:W-:Y:S01]  /*6dc0*/  @P4 LOP3.LUT R33, R40, 0x80000000, R53, 0xb8, !PT ;  /* 0x8000000028214812 */ /* 0x000fe200078eb835 */
[C---:B------:R-:W-:Y:S01]  /*6dd0*/  FMUL R40, R50.reuse, R50 ;  /* 0x0000003232287220 */ /* 0x040fe20000400000 */
[----:B------:R-:W-:Y:S01]  /*6de0*/  FSETP.GE.AND P4, PT, |R50|, 1.0029599666595458984, PT ;  /* 0x3f8060fe3200780b */ /* 0x000fe20003f86200 */
[----:B---3--:R-:W-:Y:S01]  /*6df0*/  @P5 FADD R42, -R42, 1 ;  /* 0x3f8000002a2a5421 */ /* 0x008fe20000000100 */
[----:B------:R-:W-:Y:S01]  /*6e00*/  FSEL R38, |R57|, R38, P0 ;  /* 0x0000002639267208 */ /* 0x000fe20000000200 */
[----:B------:R-:W-:Y:S01]  /*6e10*/  FADD R33, R33, 1 ;  /* 0x3f80000021217421 */ /* 0x000fe20000000000 */
[----:B------:R-:W-:Y:S01]  /*6e20*/  FSEL R39, R6, 8.4834944573231041431e-05, P0 ;  /* 0x38b1e96a06277808 */ /* 0x000fe20000000000 */
[----:B------:R-:W-:Y:S01]  /*6e30*/  FADD R32, R32, 1 ;  /* 0x3f80000020207421 */ /* 0x000fe20000000000 */
[----:B------:R-:W-:-:S02]  /*6e40*/  FSEL R43, -R7, -0.00082130916416645050049, P0 ;  /* 0xba574d20072b7808 */ /* 0x000fc40000000100 */
[----:B------:R-:W-:Y:S01]  /*6e50*/  @P5 LOP3.LUT R34, R42, 0x80000000, R55, 0xb8, !PT ;  /* 0x800000002a225812 */ /* 0x000fe200078eb837 */
[----:B------:R-:W-:Y:S01]  /*6e60*/  FMUL R42, R59, R59 ;  /* 0x0000003b3b2a7220 */ /* 0x000fe20000400000 */
[----:B------:R-:W-:Y:S01]  /*6e70*/  FSEL R40, |R50|, R40, P4 ;  /* 0x0000002832287208 */ /* 0x000fe20002000200 */
[----:B------:R-:W-:Y:S01]  /*6e80*/  FFMA R39, R38, R39, R43 ;  /* 0x0000002726277223 */ /* 0x000fe2000000002b */
[----:B------:R-:W-:Y:S01]  /*6e90*/  FSEL R45, R6, 8.4834944573231041431e-05, P4 ;  /* 0x38b1e96a062d7808 */ /* 0x000fe20002000000 */
[----:B------:R-:W-:Y:S01]  /*6ea0*/  FADD R34, R34, 1 ;  /* 0x3f80000022227421 */ /* 0x000fe20000000000 */
[----:B------:R-:W-:Y:S01]  /*6eb0*/  FSEL R47, -R7, -0.00082130916416645050049, P4 ;  /* 0xba574d20072f7808 */ /* 0x000fe20002000100 */
[----:B------:R-:W-:Y:S01]  /*6ec0*/  FMUL R29, R32, R29 ;  /* 0x0000001d201d7220 */ /* 0x000fe20000400000 */
[C---:B------:R-:W-:Y:S02]  /*6ed0*/  FSETP.GE.AND P5, PT, |R59|.reuse, 1.0029599666595458984, PT ;  /* 0x3f8060fe3b00780b */ /* 0x040fe40003fa6200 */
[----:B------:R-:W-:Y:S01]  /*6ee0*/  FSEL R43, R8, 0.0052134888246655464172, P0 ;  /* 0x3baad5ea082b7808 */ /* 0x000fe20000000000 */
[----:B------:R-:W-:Y:S01]  /*6ef0*/  FFMA R47, R40, R45, R47 ;  /* 0x0000002d282f7223 */ /* 0x000fe2000000002f */
[----:B------:R-:W-:-:S02]  /*6f00*/  FSEL R44, |R59|, R42, P5 ;  /* 0x0000002a3b2c7208 */ /* 0x000fc40002800200 */
        /* <DEDUP_REMOVED lines=40> */
[----:B------:R-:W-:-:S04]  /*7190*/  F2FP.F16.E4M3.UNPACK_B R43, R0 ;  /* 0x00000000ff2b723e */ /* 0x000fc800020006ff */
[----:B------:R-:W2:Y:S01]  /*71a0*/  @P4 MUFU.EX2 R44, R39 ;  /* 0x00000027002c4308 */ /* 0x000ea20000000800 */
[--C-:B------:R-:W-:Y:S02]  /*71b0*/  HADD2.F32 R47, -RZ, R43.reuse.H0_H0 ;  /* 0x2000002bff2f7230 */ /* 0x100fe40000004100 */
[----:B------:R-:W-:Y:S02]  /*71c0*/  HADD2.F32 R52, -RZ, R43.H1_H1 ;  /* 0x3000002bff347230 */ /* 0x000fe40000004100 */
[----:B------:R-:W-:-:S03]  /*71d0*/  FMUL R43, R23, R129 ;  /* 0x00000081172b7220 */ /* 0x000fc60000400000 */
[----:B------:R-:W3:Y:S01]  /*71e0*/  @P5 MUFU.EX2 R48, R40 ;  /* 0x0000002800305308 */ /* 0x000ee20000000800 */
[----:B------:R-:W-:Y:S01]  /*71f0*/  FFMA R43, R88, R47, R43 ;  /* 0x0000002f582b7223 */ /* 0x000fe2000000002b */
[----:B-1----:R-:W-:Y:S01]  /*7200*/  @P0 FADD R46, -R42, 1 ;  /* 0x3f8000002a2e0421 */ /* 0x002fe20000000100 */
[----:B------:R-:W-:Y:S02]  /*7210*/  FFMA R42, R88, R54, R127 ;  /* 0x00000036582a7223 */ /* 0x000fe4000000007f */
[----:B------:R-:W-:Y:S02]  /*7220*/  FMUL R61, R43, 0.70710676908493041992 ;  /* 0x3f3504f32b3d7820 */ /* 0x000fe40000400000 */
[----:B------:R-:W-:Y:S01]  /*7230*/  @P0 LOP3.LUT R38, R46, 0x80000000, R57, 0xb8, !PT ;  /* 0x800000002e260812 */ /* 0x000fe200078eb839 */
[----:B------:R-:W-:Y:S01]  /*7240*/  FMUL R64, R42, 0.70710676908493041992 ;  /* 0x3f3504f32a407820 */ /* 0x000fe20000400000 */
[----:B--2---:R-:W-:Y:S01]  /*7250*/  @P4 FADD R47, -R44, 1 ;  /* 0x3f8000002c2f4421 */ /* 0x004fe20000000100 */
[----:B------:R-:W-:Y:S01]  /*7260*/  FFMA R44, R88, R52, R45 ;  /* 0x00000034582c7223 */ /* 0x000fe2000000002d */
[C---:B------:R-:W-:Y:S01]  /*7270*/  FMUL R45, R61.reuse, R61 ;  /* 0x0000003d3d2d7220 */ /* 0x040fe20000400000 */
[----:B------:R-:W-:Y:S01]  /*7280*/  FSETP.GE.AND P0, PT, |R61|, 1.0029599666595458984, PT ;  /* 0x3f8060fe3d00780b */ /* 0x000fe20003f06200 */
[----:B------:R-:W-:Y:S01]  /*7290*/  FMUL R51, R64, R64 ;  /* 0x0000004040337220 */ /* 0x000fe20000400000 */
[----:B------:R-:W-:Y:S01]  /*72a0*/  FMUL R62, R44, 0.70710676908493041992 ;  /* 0x3f3504f32c3e7820 */ /* 0x000fe20000400000 */
[----:B------:R-:W-:Y:S01]  /*72b0*/  @P4 LOP3.LUT R39, R47, 0x80000000, R50, 0xb8, !PT ;  /* 0x800000002f274812 */ /* 0x000fe200078eb832 */
[----:B------:R-:W-:Y:S01]  /*72c0*/  FADD R38, R38, 1 ;  /* 0x3f80000026267421 */ /* 0x000fe20000000000 */
[----:B---3--:R-:W-:Y:S01]  /*72d0*/  @P5 FADD R48, -R48, 1 ;  /* 0x3f80000030305421 */ /* 0x008fe20000000100 */
[C---:B------:R-:W-:Y:S01]  /*72e0*/  FMUL R47, R62.reuse, R62 ;  /* 0x0000003e3e2f7220 */ /* 0x040fe20000400000 */
[----:B------:R-:W-:Y:S01]  /*72f0*/  FSETP.GE.AND P4, PT, |R62|, 1.0029599666595458984, PT ;  /* 0x3f8060fe3e00780b */ /* 0x000fe20003f86200 */
[----:B------:R-:W-:Y:S01]  /*7300*/  FADD R39, R39, 1 ;  /* 0x3f80000027277421 */ /* 0x000fe20000000000 */
[----:B------:R-:W-:Y:S01]  /*7310*/  FSEL R45, |R61|, R45, P0 ;  /* 0x0000002d3d2d7208 */ /* 0x000fe20000000200 */
[----:B------:R-:W-:Y:S01]  /*7320*/  FMUL R44, R44, 0.5 ;  /* 0x3f0000002c2c7820 */ /* 0x000fe20000400000 */
[----:B------:R-:W-:Y:S01]  /*7330*/  @P5 LOP3.LUT R40, R48, 0x80000000, R59, 0xb8, !PT ;  /* 0x8000000030285812 */ /* 0x000fe200078eb83b */
[----:B------:R-:W-:Y:S01]  /*7340*/  HADD2.F32 R59, -RZ, R63.H1_H1 ;  /* 0x3000003fff3b7230 */ /* 0x000fe20000004100 */
[----:B------:R-:W-:Y:S01]  /*7350*/  FSEL R46, R6, 8.4834944573231041431e-05, P0 ;  /* 0x38b1e96a062e7808 */ /* 0x000fe20000000000 */
[----:B------:R-:W-:Y:S01]  /*7360*/  FMUL R37, R38, R37 ;  /* 0x0000002526257220 */ /* 0x000fe20000400000 */
[----:B------:R-:W-:Y:S01]  /*7370*/  FSEL R48, -R7, -0.00082130916416645050049, P0 ;  /* 0xba574d2007307808 */ /* 0x000fe20000000100 */
[----:B------:R-:W-:Y:S01]  /*7380*/  FADD R40, R40, 1 ;  /* 0x3f80000028287421 */ /* 0x000fe20000000000 */
[----:B------:R-:W-:-:S02]  /*7390*/  FSEL R49, |R62|, R47, P4 ;  /* 0x0000002f3e317208 */ /* 0x000fc40002000200 */
[----:B------:R-:W-:Y:S01]  /*73a0*/  FSEL R50, R6, 8.4834944573231041431e-05, P4 ;  /* 0x38b1e96a06327808 */ /* 0x000fe20002000000 */
[----:B------:R-:W-:Y:S01]  /*73b0*/  FFMA R46, R45, R46, R48 ;  /* 0x0000002e2d2e7223 */ /* 0x000fe20000000030 */
[----:B------:R-:W-:Y:S02]  /*73c0*/  FSEL R52, -R7, -0.00082130916416645050049, P4 ;  /* 0xba574d2007347808 */ /* 0x000fe40002000100 */
[----:B------:R-:W-:Y:S02]  /*73d0*/  FSETP.GE.AND P5, PT, |R64|, 1.0029599666595458984, PT ;  /* 0x3f8060fe4000780b */ /* 0x000fe40003fa6200 */
[----:B------:R-:W-:Y:S01]  /*73e0*/  FSEL R48, R8, 0.0052134888246655464172, P0 ;  /* 0x3baad5ea08307808 */ /* 0x000fe20000000000 */
[----:B------:R-:W-:Y:S01]  /*73f0*/  FFMA R52, R49, R50, R52 ;  /* 0x0000003231347223 */ /* 0x000fe20000000034 */
[----:B------:R-:W-:Y:S02]  /*7400*/  FSEL R51, |R64|, R51, P5 ;  /* 0x0000003340337208 */ /* 0x000fe40002800200 */
[----:B------:R-:W-:Y:S01]  /*7410*/  FSEL R56, R6, 8.4834944573231041431e-05, P5 ;  /* 0x38b1e96a06387808 */ /* 0x000fe20002800000 */
[----:B------:R-:W-:Y:S01]  /*7420*/  FFMA R46, R45, R46, R48 ;  /* 0x0000002e2d2e7223 */ /* 0x000fe20000000030 */
[----:B------:R-:W-:-:S02]  /*7430*/  FSEL R58, -R7, -0.00082130916416645050049, P5 ;  /* 0xba574d20073a7808 */ /* 0x000fc40002800100 */
[C---:B------:R-:W-:Y:S02]  /*7440*/  FSEL R54, R8.reuse, 0.0052134888246655464172, P4 ;  /* 0x3baad5ea08367808 */ /* 0x040fe40002000000 */
[----:B------:R-:W-:Y:S01]  /*7450*/  FSEL R50, -R9, -0.026868773624300956726, P0 ;  /* 0xbcdc1be709327808 */ /* 0x000fe20000000100 */
[----:B------:R-:W-:Y:S01]  /*7460*/  FFMA R56, R51, R56, R58 ;  /* 0x0000003833387223 */ /* 0x000fe2000000003a */
[----:B------:R-:W-:Y:S01]  /*7470*/  FSEL R60, R8, 0.0052134888246655464172, P5 ;  /* 0x3baad5ea083c7808 */ /* 0x000fe20002800000 */
[----:B------:R-:W-:Y:S01]  /*7480*/  FFMA R52, R49, R52, R54 ;  /* 0x0000003431347223 */ /* 0x000fe20000000036 */
[C---:B------:R-:W-:Y:S01]  /*7490*/  FSEL R48, R10.reuse, 0.11284004896879196167, P0 ;  /* 0x3de718af0a307808 */ /* 0x040fe20000000000 */
[----:B------:R-:W-:Y:S01]  /*74a0*/  FFMA R46, R45, R46, R50 ;  /* 0x0000002e2d2e7223 */ /* 0x000fe20000000032 */
[----:B------:R-:W-:Y:S01]  /*74b0*/  FSEL R54, -R9, -0.026868773624300956726, P4 ;  /* 0xbcdc1be709367808 */ /* 0x000fe20002000100 */
[----:B------:R-:W-:Y:S01]  /*74c0*/  FFMA R60, R51, R56, R60 ;  /* 0x00000038333c7223 */ /* 0x000fe2000000003c */
[----:B------:R-:W-:Y:S01]  /*74d0*/  FSEL R50, R11, -0.37612664699554443359, P0 ;  /* 0xbec093ac0b327808 */ /* 0x000fe20000000000 */
[----:B------:R-:W-:Y:S01]  /*74e0*/  FFMA R46, R45, R46, R48 ;  /* 0x0000002e2d2e7223 */ /* 0x000fe20000000030 */
[----:B------:R-:W-:Y:S01]  /*74f0*/  FSEL R56, R10, 0.11284004896879196167, P4 ;  /* 0x3de718af0a387808 */ /* 0x000fe20002000000 */
[----:B------:R-:W-:Y:S01]  /*7500*/  FFMA R52, R49, R52, R54 ;  /* 0x0000003431347223 */ /* 0x000fe20000000036 */
        /* <DEDUP_REMOVED lines=8> */
[----:B------:R-:W-:Y:S01]  /*7590*/  FSEL R47, -|R61|, R61, P0 ;  /* 0x0000003d3d2f7208 */ /* 0x000fe20000000300 */
[----:B------:R-:W-:Y:S01]  /*75a0*/  FFMA R50, R49, R52, R50 ;  /* 0x0000003431327223 */ /* 0x000fe20000000032 */
[----:B------:R-:W-:Y:S01]  /*75b0*/  FSEL R52, R11, -0.37612664699554443359, P5 ;  /* 0xbec093ac0b347808 */ /* 0x000fe20002800000 */
[C---:B------:R-:W-:Y:S01]  /*75c0*/  FFMA R54, R51.reuse, R58, R54 ;  /* 0x0000003a33367223 */ /* 0x040fe20000000036 */
[----:B------:R-:W-:Y:S01]  /*75d0*/  FSEL R48, R12, 0.12837915122509002686, P4 ;  /* 0x3e0375d30c307808 */ /* 0x000fe20002000000 */
[----:B------:R-:W-:Y:S01]  /*75e0*/  FFMA R53, R46, R47, R47 ;  /* 0x0000002f2e357223 */ /* 0x000fe2000000002f */
[----:B------:R-:W-:Y:S01]  /*75f0*/  FSEL R47, R12, 0.12837915122509002686, P5 ;  /* 0x3e0375d30c2f7808 */ /* 0x000fe20002800000 */
[----:B------:R-:W-:Y:S01]  /*7600*/  FFMA R52, R51, R54, R52 ;  /* 0x0000003633347223 */ /* 0x000fe20000000034 */
[----:B------:R-:W-:Y:S01]  /*7610*/  FSEL R45, -|R62|, R62, P4 ;  /* 0x0000003e3e2d7208 */ /* 0x000fe20002000300 */
[----:B------:R-:W-:Y:S01]  /*7620*/  FFMA R48, R49, R50, R48 ;  /* 0x0000003231307223 */ /* 0x000fe20000000030 */
[----:B------:R-:W-:Y:S01]  /*7630*/  FSEL R50, -|R64|, R64, P5 ;  /* 0x0000004040327208 */ /* 0x000fe20002800300 */
[----:B------:R-:W-:Y:S01]  /*7640*/  FFMA R47, R51, R52, R47 ;  /* 0x00000034332f7223 */ /* 0x000fe2000000002f */
[----:B------:R-:W1:Y:S01]  /*7650*/  @P0 MUFU.EX2 R46, R53 ;  /* 0x00000035002e0308 */ /* 0x000e620000000800 */
[----:B------:R-:W-:Y:S01]  /*7660*/  FFMA R55, R48, R45, R45 ;  /* 0x0000002d30377223 */ /* 0x000fe2000000002d */
[----:B------:R-:W-:Y:S01]  /*7670*/  F2FP.F16.E4M3.UNPACK_B R45, R4 ;  /* 0x00000004ff2d723e */ /* 0x000fe200020006ff */
[----:B------:R-:W-:Y:S01]  /*7680*/  FFMA R56, R47, R50, R50 ;  /* 0x000000322f387223 */ /* 0x000fe20000000032 */
[----:B------:R-:W-:-:S03]  /*7690*/  FMUL R47, R23, R124 ;  /* 0x0000007c172f7220 */ /* 0x000fc60000400000 */
[--C-:B------:R-:W-:Y:S01]  /*76a0*/  HADD2.F32 R50, -RZ, R45.reuse.H0_H0 ;  /* 0x2000002dff327230 */ /* 0x100fe20000004100 */
[----:B------:R-:W2:Y:S01]  /*76b0*/  @P5 MUFU.EX2 R49, R56 ;  /* 0x0000003800315308 */ /* 0x000ea20000000800 */
[C---:B------:R-:W-:Y:S01]  /*76c0*/  FFMA R59, R88.reuse, R59, R47 ;  /* 0x0000003b583b7223 */ /* 0x040fe2000000002f */
[----:B------:R-:W-:Y:S02]  /*76d0*/  HADD2.F32 R52, -RZ, R45.H1_H1 ;  /* 0x3000002dff347230 */ /* 0x000fe40000004100 */
[----:B------:R-:W-:Y:S01]  /*76e0*/  FMUL R45, R23, R126 ;  /* 0x0000007e172d7220 */ /* 0x000fe20000400000 */
[C---:B------:R-:W-:Y:S01]  /*76f0*/  FFMA R125, R88.reuse, R50, R125 ;  /* 0x00000032587d7223 */ /* 0x040fe2000000007d */
[C---:B------:R-:W-:Y:S01]  /*7700*/  FMUL R63, R59.reuse, 0.70710676908493041992 ;  /* 0x3f3504f33b3f7820 */ /* 0x040fe20000400000 */
[----:B------:R-:W-:Y:S01]  /*7710*/  FMUL R25, R59, 0.5 ;  /* 0x3f0000003b197820 */ /* 0x000fe20000400000 */
[----:B------:R-:W-:Y:S01]  /*7720*/  FFMA R57, R88, R52, R45 ;  /* 0x0000003458397223 */ /* 0x000fe2000000002d */
[----:B------:R-:W3:Y:S01]  /*7730*/  @P4 MUFU.EX2 R48, R55 ;  /* 0x0000003700304308 */ /* 0x000ee20000000800 */
[----:B-1----:R-:W-:-:S05]  /*7740*/  @P0 FADD R46, -R46, 1 ;  /* 0x3f8000002e2e0421 */ /* 0x002fca0000000100 */
[----:B------:R-:W-:Y:S01]  /*7750*/  @P0 LOP3.LUT R53, R46, 0x80000000, R61, 0xb8, !PT ;  /* 0x800000002e350812 */ /* 0x000fe200078eb83d */
[----:B------:R-:W-:Y:S01]  /*7760*/  FMUL R61, R125, 0.70710676908493041992 ;  /* 0x3f3504f37d3d7820 */ /* 0x000fe20000400000 */
[----:B------:R-:W-:Y:S01]  /*7770*/  FMUL R46, R63, R63 ;  /* 0x0000003f3f2e7220 */ /* 0x000fe20000400000 */
[----:B--2---:R-:W-:Y:S02]  /*7780*/  @P5 FADD R49, -R49, 1 ;  /* 0x3f80000031315421 */ /* 0x004fe40000000100 */
[C---:B------:R-:W-:Y:S01]  /*7790*/  FMUL R45, R61.reuse, R61 ;  /* 0x0000003d3d2d7220 */ /* 0x040fe20000400000 */
[----:B------:R-:W-:Y:S01]  /*77a0*/  FSETP.GE.AND P0, PT, |R61|, 1.0029599666595458984, PT ;  /* 0x3f8060fe3d00780b */ /* 0x000fe20003f06200 */
[----:B------:R-:W-:Y:S01]  /*77b0*/  FADD R53, R53, 1 ;  /* 0x3f80000035357421 */ /* 0x000fe20000000000 */
[----:B------:R-:W-:Y:S02]  /*77c0*/  @P5 LOP3.LUT R56, R49, 0x80000000, R64, 0xb8, !PT ;  /* 0x8000000031385812 */ /* 0x000fe400078eb840 */
[----:B------:R-:W-:Y:S01]  /*77d0*/  FSETP.GE.AND P5, PT, |R63|, 1.0029599666595458984, PT ;  /* 0x3f8060fe3f00780b */ /* 0x000fe20003fa6200 */
[----:B---3--:R-:W-:Y:S01]  /*77e0*/  @P4 FADD R48, -R48, 1 ;  /* 0x3f80000030304421 */ /* 0x008fe20000000100 */
[----:B------:R-:W-:Y:S01]  /*77f0*/  FSEL R45, |R61|, R45, P0 ;  /* 0x0000002d3d2d7208 */ /* 0x000fe20000000200 */
[----:B------:R-:W-:Y:S01]  /*7800*/  FADD R56, R56, 1 ;  /* 0x3f80000038387421 */ /* 0x000fe20000000000 */
[----:B------:R-:W-:-:S02]  /*7810*/  FSEL R49, |R63|, R46, P5 ;  /* 0x0000002e3f317208 */ /* 0x000fc40002800200 */
[----:B------:R-:W-:Y:S01]  /*7820*/  @P4 LOP3.LUT R55, R48, 0x80000000, R62, 0xb8, !PT ;  /* 0x8000000030374812 */ /* 0x000fe200078eb83e */
[----:B------:R-:W-:Y:S01]  /*7830*/  FMUL R62, R57, 0.70710676908493041992 ;  /* 0x3f3504f3393e7820 */ /* 0x000fe20000400000 */
[----:B------:R-:W-:Y:S02]  /*7840*/  FSEL R50, R6, 8.4834944573231041431e-05, P5 ;  /* 0x38b1e96a06327808 */ /* 0x000fe40002800000 */
[----:B------:R-:W-:Y:S01]  /*7850*/  FSEL R52, -R7, -0.00082130916416645050049, P5 ;  /* 0xba574d2007347808 */ /* 0x000fe20002800100 */
[C---:B------:R-:W-:Y:S01]  /*7860*/  FMUL R47, R62.reuse, R62 ;  /* 0x0000003e3e2f7220 */ /* 0x040fe20000400000 */
[----:B------:R-:W-:Y:S01]  /*7870*/  FSETP.GE.AND P4, PT, |R62|, 1.0029599666595458984, PT ;  /* 0x3f8060fe3e00780b */ /* 0x000fe20003f86200 */
[----:B------:R-:W-:Y:S01]  /*7880*/  FADD R55, R55, 1 ;  /* 0x3f80000037377421 */ /* 0x000fe20000000000 */
[----:B------:R-:W-:Y:S01]  /*7890*/  FSEL R46, R6, 8.4834944573231041431e-05, P0 ;  /* 0x38b1e96a062e7808 */ /* 0x000fe20000000000 */
[----:B------:R-:W-:Y:S01]  /*78a0*/  FFMA R58, R49, R50, R52 ;  /* 0x00000032313a7223 */ /* 0x000fe20000000034 */
[----:B------:R-:W-:Y:S01]  /*78b0*/  FSEL R48, -R7, -0.00082130916416645050049, P0 ;  /* 0xba574d2007307808 */ /* 0x000fe20000000100 */
[----:B------:R-:W-:Y:S01]  /*78c0*/  FMUL R55, R55, R44 ;  /* 0x0000002c37377220 */ /* 0x000fe20000400000 */
[----:B------:R-:W-:-:S02]  /*78d0*/  FSEL R47, |R62|, R47, P4 ;  /* 0x0000002f3e2f7208 */ /* 0x000fc40002000200 */
[----:B------:R-:W-:Y:S01]  /*78e0*/  FSEL R50, R6, 8.4834944573231041431e-05, P4 ;  /* 0x38b1e96a06327808 */ /* 0x000fe20002000000 */
[----:B------:R-:W-:Y:S01]  /*78f0*/  FFMA R46, R45, R46, R48 ;  /* 0x0000002e2d2e7223 */ /* 0x000fe20000000030 */
[----:B------:R-:W-:Y:S02]  /*7900*/  FSEL R52, -R7, -0.00082130916416645050049, P4 ;  /* 0xba574d2007347808 */ /* 0x000fe40002000100 */
[C---:B------:R-:W-:Y:S02]  /*7910*/  FSEL R60, R8.reuse, 0.0052134888246655464172, P5 ;  /* 0x3baad5ea083c7808 */ /* 0x040fe40002800000 */
[C---:B------:R-:W-:Y:S01]  /*7920*/  FSEL R48, R8.reuse, 0.0052134888246655464172, P0 ;  /* 0x3baad5ea08307808 */ /* 0x040fe20000000000 */
[----:B------:R-:W-:Y:S01]  /*7930*/  FFMA R50, R47, R50, R52 ;  /* 0x000000322f327223 */ /* 0x000fe20000000034 */
[----:B------:R-:W-:Y:S01]  /*7940*/  FSEL R52, -R9, -0.026868773624300956726, P5 ;  /* 0xbcdc1be709347808 */ /* 0x000fe20002800100 */
[----:B------:R-:W-:Y:S01]  /*7950*/  FFMA R58, R49, R58, R60 ;  /* 0x0000003a313a7223 */ /* 0x000fe2000000003c */
[----:B------:R-:W-:Y:S01]  /*7960*/  FSEL R54, R8, 0.0052134888246655464172, P4 ;  /* 0x3baad5ea08367808 */ /* 0x000fe20002000000 */
[----:B------:R-:W-:Y:S01]  /*7970*/  FFMA R46, R45, R46, R48 ;  /* 0x0000002e2d2e7223 */ /* 0x000fe20000000030 */
[----:B------:R-:W-:Y:S01]  /*7980*/  FSEL R48, -R9, -0.026868773624300956726, P0 ;  /* 0xbcdc1be709307808 */ /* 0x000fe20000000100 */
[----:B------:R-:W-:Y:S01]  /*7990*/  FFMA R58, R49, R58, R52 ;  /* 0x0000003a313a7223 */ /* 0x000fe20000000034 */
[C---:B------:R-:W-:Y:S01]  /*79a0*/  FSEL R60, R10.reuse, 0.11284004896879196167, P5 ;  /* 0x3de718af0a3c7808 */ /* 0x040fe20002800000 */
[----:B------:R-:W-:Y:S01]  /*79b0*/  FFMA R54, R47, R50, R54 ;  /* 0x000000322f367223 */ /* 0x000fe20000000036 */
[----:B------:R-:W-:Y:S01]  /*79c0*/  FSEL R52, -R9, -0.026868773624300956726, P4 ;  /* 0xbcdc1be709347808 */ /* 0x000fe20002000100 */
[----:B------:R-:W-:Y:S01]  /*79d0*/  FFMA R46, R45, R46, R48 ;  /* 0x0000002e2d2e7223 */ /* 0x000fe20000000030 */
[----:B------:R-:W-:Y:S01]  /*79e0*/  FSEL R48, R11, -0.37612664699554443359, P5 ;  /* 0xbec093ac0b307808 */ /* 0x000fe20002800000 */
[----:B------:R-:W-:Y:S01]  /*79f0*/  FFMA R58, R49, R58, R60 ;  /* 0x0000003a313a7223 */ /* 0x000fe2000000003c */
[C---:B------:R-:W-:Y:S01]  /*7a00*/  FSEL R50, R10.reuse, 0.11284004896879196167, P0 ;  /* 0x3de718af0a327808 */ /* 0x040fe20000000000 */
[----:B------:R-:W-:Y:S01]  /*7a10*/  FFMA R52, R47, R54, R52 ;  /* 0x000000362f347223 */ /* 0x000fe20000000034 */
[----:B------:R-:W-:Y:S01]  /*7a20*/  FSEL R54, R10, 0.11284004896879196167, P4 ;  /* 0x3de718af0a367808 */ /* 0x000fe20002000000 */
[----:B------:R-:W-:Y:S01]  /*7a30*/  FFMA R58, R49, R58, R48 ;  /* 0x0000003a313a7223 */ /* 0x000fe20000000030 */
[----:B------:R-:W-:Y:S01]  /*7a40*/  FSEL R48, R11, -0.37612664699554443359, P0 ;  /* 0xbec093ac0b307808 */ /* 0x000fe20000000000 */
[----:B------:R-:W-:Y:S01]  /*7a50*/  FFMA R46, R45, R46, R50 ;  /* 0x0000002e2d2e7223 */ /* 0x000fe20000000032 */
[C---:B------:R-:W-:Y:S01]  /*7a60*/  FSEL R50, R12.reuse, 0.12837915122509002686, P5 ;  /* 0x3e0375d30c327808 */ /* 0x040fe20002800000 */
[----:B------:R-:W-:Y:S01]  /*7a70*/  FFMA R52, R47, R52, R54 ;  /* 0x000000342f347223 */ /* 0x000fe20000000036 */
[----:B------:R-:W-:Y:S01]  /*7a80*/  FSEL R51, -|R63|, R63, P5 ;  /* 0x0000003f3f337208 */ /* 0x000fe20002800300 */
[----:B------:R-:W-:Y:S01]  /*7a90*/  FFMA R46, R45, R46, R48 ;  /* 0x0000002e2d2e7223 */ /* 0x000fe20000000030 */
[----:B------:R-:W-:Y:S01]  /*7aa0*/  FSEL R48, R11, -0.37612664699554443359, P4 ;  /* 0xbec093ac0b307808 */ /* 0x000fe20002000000 */
[----:B------:R-:W-:Y:S01]  /*7ab0*/  FFMA R58, R49, R58, R50 ;  /* 0x0000003a313a7223 */ /* 0x000fe20000000032 */
[----:B------:R-:W-:-:S02]  /*7ac0*/  FSEL R50, R12, 0.12837915122509002686, P0 ;  /* 0x3e0375d30c327808 */ /* 0x000fc40000000000 */
[----:B------:R-:W-:Y:S01]  /*7ad0*/  FSEL R49, R12, 0.12837915122509002686, P4 ;  /* 0x3e0375d30c317808 */ /* 0x000fe20002000000 */
[----:B------:R-:W-:Y:S01]  /*7ae0*/  FFMA R48, R47, R52, R48 ;  /* 0x000000342f307223 */ /* 0x000fe20000000030 */
[----:B------:R-:W-:Y:S01]  /*7af0*/  FFMA R58, R58, R51, R51 ;  /* 0x000000333a3a7223 */ /* 0x000fe20000000033 */
[----:B------:R-:W-:Y:S01]  /*7b00*/  FFMA R46, R45, R46, R50 ;  /* 0x0000002e2d2e7223 */ /* 0x000fe20000000032 */
[----:B------:R-:W-:Y:S01]  /*7b10*/  FSEL R45, -|R61|, R61, P0 ;  /* 0x0000003d3d2d7208 */ /* 0x000fe20000000300 */
[----:B------:R-:W-:Y:S01]  /*7b20*/  FFMA R48, R47, R48, R49 ;  /* 0x000000302f307223 */ /* 0x000fe20000000031 */
[----:B------:R-:W-:Y:S01]  /*7b30*/  FSEL R51, -|R62|, R62, P4 ;  /* 0x0000003e3e337208 */ /* 0x000fe20002000300 */
[----:B------:R-:W1:Y:S02]  /*7b40*/  @P5 MUFU.EX2 R50, R58 ;  /* 0x0000003a00325308 */ /* 0x000e640000000800 */
[----:B------:R-:W-:Y:S02]  /*7b50*/  FFMA R45, R46, R45, R45 ;  /* 0x0000002d2e2d7223 */ /* 0x000fe4000000002d */
[----:B------:R-:W-:-:S04]  /*7b60*/  FFMA R48, R48, R51, R51 ;  /* 0x0000003330307223 */ /* 0x000fc80000000033 */
[----:B------:R-:W2:Y:S08]  /*7b70*/  @P0 MUFU.EX2 R46, R45 ;  /* 0x0000002d002e0308 */ /* 0x000eb00000000800 */
[----:B------:R-:W3:Y:S01]  /*7b80*/  @P4 MUFU.EX2 R47, R48 ;  /* 0x00000030002f4308 */ /* 0x000ee20000000800 */
[----:B-1----:R-:W-:-:S05]  /*7b90*/  @P5 FADD R50, -R50, 1 ;  /* 0x3f80000032325421 */ /* 0x002fca0000000100 */
[----:B------:R-:W-:Y:S01]  /*7ba0*/  @P5 LOP3.LUT R58, R50, 0x80000000, R63, 0xb8, !PT ;  /* 0x80000000323a5812 */ /* 0x000fe200078eb83f */
[----:B--2---:R-:W-:-:S04]  /*7bb0*/  @P0 FADD R46, -R46, 1 ;  /* 0x3f8000002e2e0421 */ /* 0x004fc80000000100 */
[----:B------:R-:W-:Y:S01]  /*7bc0*/  FADD R58, R58, 1 ;  /* 0x3f8000003a3a7421 */ /* 0x000fe20000000000 */
[----:B------:R-:W-:Y:S01]  /*7bd0*/  @P0 LOP3.LUT R45, R46, 0x80000000, R61, 0xb8, !PT ;  /* 0x800000002e2d0812 */ /* 0x000fe200078eb83d */
[----:B------:R-:W-:Y:S01]  /*7be0*/  FMUL R46, R20, R15 ;  /* 0x0000000f142e7220 */ /* 0x000fe20000400000 */
[----:B------:R-:W-:Y:S01]  /*7bf0*/  FMUL R20, R31, 0.5 ;  /* 0x3f0000001f147820 */ /* 0x000fe20000400000 */
[----:B---3--:R-:W-:Y:S01]  /*7c00*/  @P4 FADD R47, -R47, 1 ;  /* 0x3f8000002f2f4421 */ /* 0x008fe20000000100 */
[----:B------:R-:W-:Y:S01]  /*7c10*/  FMUL R15, R30, 0.5 ;  /* 0x3f0000001e0f7820 */ /* 0x000fe20000400000 */
[----:B------:R-:W-:Y:S01]  /*7c20*/  FADD R45, R45, 1 ;  /* 0x3f8000002d2d7421 */ /* 0x000fe20000000000 */
[----:B------:R-:W-:Y:S02]  /*7c30*/  FMUL R25, R58, R25 ;  /* 0x000000193a197220 */ /* 0x000fe40000400000 */
[----:B------:R-:W-:Y:S01]  /*7c40*/  @P4 LOP3.LUT R48, R47, 0x80000000, R62, 0xb8, !PT ;  /* 0x800000002f304812 */ /* 0x000fe200078eb83e */
[----:B------:R-:W-:Y:S01]  /*7c50*/  FMUL R47, R24, 0.5 ;  /* 0x3f000000182f7820 */ /* 0x000fe20000400000 */
[----:B------:R-:W-:Y:S01]  /*7c60*/  FMUL R34, R34, R15 ;  /* 0x0000000f22227220 */ /* 0x000fe20000400000 */
[----:B------:R-:W-:Y:S01]  /*7c70*/  FMUL R24, R21, 0.5 ;  /* 0x3f00000015187820 */ /* 0x000fe20000400000 */
[----:B------:R-:W-:Y:S01]  /*7c80*/  FMUL R15, R36, 0.5 ;  /* 0x3f000000240f7820 */ /* 0x000fe20000400000 */
[----:B------:R-:W-:Y:S01]  /*7c90*/  FMUL R47, R26, R47 ;  /* 0x0000002f1a2f7220 */ /* 0x000fe20000400000 */
[----:B------:R-:W-:Y:S01]  /*7ca0*/  FMUL R26, R33, R20 ;  /* 0x00000014211a7220 */ /* 0x000fe20000400000 */
[----:B------:R-:W-:Y:S01]  /*7cb0*/  FMUL R20, R35, 0.5 ;  /* 0x3f00000023147820 */ /* 0x000fe20000400000 */
[----:B------:R-:W-:Y:S01]  /*7cc0*/  FMUL R27, R27, R24 ;  /* 0x000000181b1b7220 */ /* 0x000fe20000400000 */
[----:B------:R-:W-:Y:S01]  /*7cd0*/  FMUL R40, R40, R15 ;  /* 0x0000000f28287220 */ /* 0x000fe20000400000 */
[----:B------:R-:W-:Y:S01]  /*7ce0*/  FMUL R24, R43, 0.5 ;  /* 0x3f0000002b187820 */ /* 0x000fe20000400000 */
[----:B------:R-:W-:Y:S01]  /*7cf0*/  FMUL R39, R39, R20 ;  /* 0x0000001427277220 */ /* 0x000fe20000400000 */
[----:B------:R-:W-:Y:S01]  /*7d00*/  FMUL R21, R42, 0.5 ;  /* 0x3f0000002a157820 */ /* 0x000fe20000400000 */
[----:B------:R-:W-:Y:S01]  /*7d10*/  FMUL R20, R125, 0.5 ;  /* 0x3f0000007d147820 */ /* 0x000fe20000400000 */
[----:B------:R-:W-:Y:S01]  /*7d20*/  FMUL R15, R57, 0.5 ;  /* 0x3f000000390f7820 */ /* 0x000fe20000400000 */
[----:B------:R-:W-:Y:S01]  /*7d30*/  FADD R48, R48, 1 ;  /* 0x3f80000030307421 */ /* 0x000fe20000000000 */
[----:B------:R-:W-:Y:S01]  /*7d40*/  FMUL R24, R53, R24 ;  /* 0x0000001835187220 */ /* 0x000fe20000400000 */
[----:B------:R-:W-:Y:S01]  /*7d50*/  FMUL R56, R56, R21 ;  /* 0x0000001538387220 */ /* 0x000fe20000400000 */
[----:B------:R-:W-:Y:S01]  /*7d60*/  FMUL R20, R45, R20 ;  /* 0x000000142d147220 */ /* 0x000fe20000400000 */
[----:B------:R-:W-:Y:S01]  /*7d70*/  FMUL R15, R48, R15 ;  /* 0x0000000f300f7220 */ /* 0x000fe20000400000 */
[----:B------:R-:W-:-:S02]  /*7d80*/  F2FP.SATFINITE.E4M3.F32.PACK_AB_MERGE_C R46, R47, R46, RZ ;  /* 0x0000002e2f2e723e */ /* 0x000fc400048070ff */
[----:B------:R-:W-:Y:S02]  /*7d90*/  F2FP.SATFINITE.E4M3.F32.PACK_AB_MERGE_C R28, R28, R27, RZ ;  /* 0x0000001b1c1c723e */ /* 0x000fe400048070ff */
[----:B------:R-:W-:Y:S02]  /*7da0*/  F2FP.SATFINITE.E4M3.F32.PACK_AB_MERGE_C R26, R26, R29, RZ ;  /* 0x0000001d1a1a723e */ /* 0x000fe400048070ff */
[----:B------:R-:W-:Y:S02]  /*7db0*/  F2FP.SATFINITE.E4M3.F32.PACK_AB_MERGE_C R34, R37, R34, RZ ;  /* 0x000000222522723e */ /* 0x000fe400048070ff */
[----:B------:R-:W-:Y:S02]  /*7dc0*/  F2FP.SATFINITE.E4M3.F32.PACK_AB_MERGE_C R40, R40, R39, RZ ;  /* 0x000000272828723e */ /* 0x000fe400048070ff */
[----:B------:R-:W-:Y:S02]  /*7dd0*/  F2FP.SATFINITE.E4M3.F32.PACK_AB_MERGE_C R24, R55, R24, RZ ;  /* 0x000000183718723e */ /* 0x000fe400048070ff */
[----:B------:R-:W-:-:S02]  /*7de0*/  F2FP.SATFINITE.E4M3.F32.PACK_AB_MERGE_C R56, R25, R56, RZ ;  /* 0x000000381938723e */ /* 0x000fc400048070ff */
[----:B------:R-:W-:Y:S01]  /*7df0*/  F2FP.SATFINITE.E4M3.F32.PACK_AB_MERGE_C R20, R15, R20, RZ ;  /* 0x000000140f14723e */ /* 0x000fe200048070ff */
[----:B------:R-:W-:Y:S06]  /*7e00*/  @P1 BRA `(.L_x_66) ;  /* 0x0000000000041947 */ /* 0x000fec0003800000 */
[----:B------:R-:W-:-:S04]  /*7e10*/  DEPBAR.LE SB0, 0x1 ;  /* 0x000080400000791a */ /* 0x000fc80000000000 */
.L_x_66:
[----:B------:R-:W-:Y:S05]  /*7e20*/  WARPSYNC.ALL ;  /* 0x0000000000007948 */ /* 0x000fea0003800000 */
[----:B------:R-:W-:Y:S06]  /*7e30*/  BAR.SYNC.DEFER_BLOCKING 0x1, 0x100 ;  /* 0x0044000000007b1d */ /* 0x000fec0000010000 */
        /* <DEDUP_REMOVED lines=19> */
[----:B------:R-:W-:Y:S02]  /*7f70*/  UIADD3 UR4, UR50, 0x5100, URZ ;  /* 0x0000510032047890 */ /* 0x000fe4000fffe03f */
[----:B------:R-:W-:Y:S01]  /*7f80*/  UIADD3.X UR9, URZ, UR43, URZ, UP0, !UPT ;  /* 0x0000002b3f097290 */ /* 0x000fe200087fe43f */
[----:B------:R-:W-:Y:S01]  /*7f90*/  UMOV UR5, UR45 ;  /* 0x0000002d00057c82 */ /* 0x000fe20008000000 */
[----:B------:R-:W-:-:S07]  /*7fa0*/  UMOV UR7, UR47 ;  /* 0x0000002f00077c82 */ /* 0x000fce0008000000 */
[----:B------:R1:W-:Y:S02]  /*7fb0*/  UTMASTG.3D [UR4], [UR8] ;  /* 0x00000004080073b5 */ /* 0x0003e40008010000 */
[----:B-1----:R0:W-:Y:S02]  /*7fc0*/  UTMACMDFLUSH ;  /* 0x00000000000079b7 */ /* 0x0021e40000000000 */
.L_x_68:
[----:B------:R-:W-:Y:S05]  /*7fd0*/  BSYNC B0 ;  /* 0x0000000000007941 */ /* 0x000fea0003800000 */
.L_x_67:
[----:B------:R-:W-:Y:S04]  /*7fe0*/  BSSY B0, `(.L_x_69) ;  /* 0x000002e000007945 */ /* 0x000fe80003800000 */
[----:B------:R-:W-:Y:S05]  /*7ff0*/  @P3 BRA `(.L_x_70) ;  /* 0x0000000000b03947 */ /* 0x000fea0003800000 */
[----:B------:R-:W-:-:S13]  /*8000*/  ISETP.NE.AND P4, PT, R89, 0x3, PT ;  /* 0x000000035900780c */ /* 0x000fda0003f85270 */
[----:B------:R-:W-:Y:S05]  /*8010*/  @!P4 BRA `(.L_x_71) ;  /* 0x000000000004c947 */ /* 0x000fea0003800000 */
[----:B------:R-:W-:Y:S01]  /*8020*/  BPT.TRAP 0x1 ;  /* 0x000000040000795c */ /* 0x000fe20000300000 */
.L_x_71:
[----:B------:R-:W-:Y:S01]  /*8030*/  LEA R25, R116, UR50, 0x3 ;  /* 0x0000003274197c11 */ /* 0x000fe2000f8e18ff */
[----:B------:R-:W-:Y:S01]  /*8040*/  BSSY B1, `(.L_x_72) ;  /* 0x0000004000017945 */ /* 0x000fe20003800000 */
[----:B------:R-:W-:-:S04]  /*8050*/  SHF.L.U32 R20, R115, 0x1f, RZ ;  /* 0x0000001f73147819 */ /* 0x000fc800000006ff */
[----:B------:R-:W1:Y:S02]  /*8060*/  SYNCS.PHASECHK.TRANS64.TRYWAIT P0, [R25+URZ+0xa0], R20 ;  /* 0x0000a014190075a7 */ /* 0x000e64000800017f */
[----:B-1----:R-:W-:Y:S05]  /*8070*/  @!P0 BRA `(.L_x_73) ;  /* 0x0000007400c88947 */ /* 0x002fea0003800000 */
.L_x_175:
[----:B------:R-:W-:Y:S05]  /*8080*/  BSYNC B1 ;  /* 0x0000000000017941 */ /* 0x000fea0003800000 */
.L_x_72:
[----:B------:R-:W-:Y:S04]  /*8090*/  BSSY B1, `(.L_x_74) ;  /* 0x0000011000017945 */ /* 0x000fe80003800000 */
[----:B------:R-:W-:Y:S05]  /*80a0*/  @P2 BRA `(.L_x_75) ;  /* 0x00000000003c2947 */ /* 0x000fea0003800000 */
[----:B------:R-:W-:-:S05]  /*80b0*/  IMAD R26, R116, 0x1000, R41 ;  /* 0x00001000741a7824 */ /* 0x000fca00078e0229 */
[----:B------:R-:W-:Y:S01]  /*80c0*/  IADD3 R3, R26, UR50, RZ ;  /* 0x000000321a037c10 */ /* 0x000fe2000fffe0ff */
[----:B------:R-:W-:Y:S04]  /*80d0*/  LDS.U16 R4, [R26+UR50+0x200] ;  /* 0x000200321a047984 */ /* 0x000fe80008000400 */
[----:B------:R-:W-:Y:S01]  /*80e0*/  IMAD.IADD R27, R3, 0x1, R14 ;  /* 0x00000001031b7824 */ /* 0x000fe200078e020e */
[----:B------:R-:W-:Y:S04]  /*80f0*/  LDS.U16 R5, [R26+UR50+0x208] ;  /* 0x000208321a057984 */ /* 0x000fe80008000400 */
[----:B------:R-:W2:Y:S04]  /*8100*/  LDS.U16 R3, [R26+UR50+0x100] ;  /* 0x000100321a037984 */ /* 0x000ea80008000400 */
[----:B------:R-:W3:Y:S04]  /*8110*/  LDS.U16 R0, [R26+UR50+0x108] ;  /* 0x000108321a007984 */ /* 0x000ee80008000400 */
[----:B------:R-:W-:Y:S04]  /*8120*/  LDS.U16 R15, [R27+0x200] ;  /* 0x000200001b0f7984 */ /* 0x000fe80000000400 */
[----:B-1----:R-:W1:Y:S04]  /*8130*/  LDS.U16 R20, [R27+0x100] ;  /* 0x000100001b147984 */ /* 0x002e680000000400 */
[----:B------:R-:W-:Y:S04]  /*8140*/  LDS.U16 R21, [R27+0x208] ;  /* 0x000208001b157984 */ /* 0x000fe80000000400 */
[----:B------:R-:W4:Y:S01]  /*8150*/  LDS.U16 R24, [R27+0x108] ;  /* 0x000108001b187984 */ /* 0x000f220000000400 */
[----:B--2---:R-:W-:-:S02]  /*8160*/  PRMT R4, R3, 0x5410, R4 ;  /* 0x0000541003047816 */ /* 0x004fc40000000004 */
[----:B---3--:R-:W-:Y:S02]  /*8170*/  PRMT R5, R0, 0x5410, R5 ;  /* 0x0000541000057816 */ /* 0x008fe40000000005 */
[----:B-1----:R-:W-:Y:S02]  /*8180*/  PRMT R3, R20, 0x5410, R15 ;  /* 0x0000541014037816 */ /* 0x002fe4000000000f */
[----:B----4-:R-:W-:-:S07]  /*8190*/  PRMT R0, R24, 0x5410, R21 ;  /* 0x0000541018007816 */ /* 0x010fce0000000015 */
.L_x_75:
[----:B------:R-:W-:Y:S05]  /*81a0*/  BSYNC B1 ;  /* 0x0000000000017941 */ /* 0x000fea0003800000 */
.L_x_74:
        /* <DEDUP_REMOVED lines=8> */
.L_x_76:
[----:B-1----:R-:W1:Y:S01]  /*8230*/  S2R R20, SR_CgaCtaId ;  /* 0x0000000000147919 */ /* 0x002e620000008800 */
[----:B------:R-:W-:Y:S01]  /*8240*/  IADD3 R15, R25, 0xc0, RZ ;  /* 0x000000c0190f7810 */ /* 0x000fe20007ffe0ff */
[----:B------:R-:W-:-:S05]  /*8250*/  VIADD R116, R116, 0x1 ;  /* 0x0000000174747836 */ /* 0x000fca0000000000 */
[----:B------:R-:W-:-:S04]  /*8260*/  ISETP.NE.AND P0, PT, R116, 0x4, PT ;  /* 0x000000047400780c */ /* 0x000fc80003f05270 */
[----:B------:R-:W-:Y:S02]  /*8270*/  SEL R116, R116, RZ, P0 ;  /* 0x000000ff74747207 */ /* 0x000fe40000000000 */
[----:B-1----:R-:W-:Y:S02]  /*8280*/  PRMT R15, R20, 0x654, R15 ;  /* 0x00000654140f7816 */ /* 0x002fe4000000000f */
[----:B------:R-:W-:Y:S02]  /*8290*/  SEL R20, RZ, 0x1, P0 ;  /* 0x00000001ff147807 */ /* 0x000fe40000000000 */
[----:B--2---:R1:W-:Y:S02]  /*82a0*/  SYNCS.ARRIVE.TRANS64.RED.A1T0 RZ, [R15+URZ], RZ ;  /* 0x000000ff0fff79a7 */ /* 0x0043e4000810043f */
[----:B------:R-:W-:-:S07]  /*82b0*/  LOP3.LUT R115, R115, R20, RZ, 0x3c, !PT ;  /* 0x0000001473737212 */ /* 0x000fce00078e3cff */
.L_x_70:
[----:B------:R-:W-:Y:S05]  /*82c0*/  BSYNC B0 ;  /* 0x0000000000007941 */ /* 0x000fea0003800000 */
.L_x_69:
        /* <DEDUP_REMOVED lines=466> */
.L_x_77:
        /* <DEDUP_REMOVED lines=27> */
.L_x_79:
[----:B------:R-:W-:Y:S05]  /*a1a0*/  BSYNC B0 ;  /* 0x0000000000007941 */ /* 0x000fea0003800000 */
.L_x_78:
[----:B------:R-:W-:Y:S04]  /*a1b0*/  BSSY B0, `(.L_x_80) ;  /* 0x000002f000007945 */ /* 0x000fe80003800000 */
[----:B------:R-:W-:Y:S05]  /*a1c0*/  @P3 BRA `(.L_x_81) ;  /* 0x0000000000b43947 */ /* 0x000fea0003800000 */
[----:B------:R-:W-:-:S13]  /*a1d0*/  ISETP.NE.AND P3, PT, R89, 0x3, PT ;  /* 0x000000035900780c */ /* 0x000fda0003f65270 */
[----:B------:R-:W-:Y:S05]  /*a1e0*/  @!P3 BRA `(.L_x_82) ;  /* 0x000000000004b947 */ /* 0x000fea0003800000 */
[----:B------:R-:W-:Y:S01]  /*a1f0*/  BPT.TRAP 0x1 ;  /* 0x000000040000795c */ /* 0x000fe20000300000 */
.L_x_82:
[----:B------:R-:W-:Y:S01]  /*a200*/  SHF.L.U32 R15, R115, 0x1f, RZ ;  /* 0x0000001f730f7819 */ /* 0x000fe200000006ff */
[----:B------:R-:W-:Y:S01]  /*a210*/  BSSY B1, `(.L_x_83) ;  /* 0x0000004000017945 */ /* 0x000fe20003800000 */
[----:B------:R-:W-:-:S04]  /*a220*/  LEA R20, R116, UR50, 0x3 ;  /* 0x0000003274147c11 */ /* 0x000fc8000f8e18ff */
[----:B------:R-:W1:Y:S02]  /*a230*/  SYNCS.PHASECHK.TRANS64.TRYWAIT P0, [R20+URZ+0xa0], R15 ;  /* 0x0000a00f140075a7 */ /* 0x000e64000800017f */
[----:B-1----:R-:W-:Y:S05]  /*a240*/  @!P0 BRA `(.L_x_84) ;  /* 0x0000005400688947 */ /* 0x002fea0003800000 */
.L_x_176:
[----:B------:R-:W-:Y:S05]  /*a250*/  BSYNC B1 ;  /* 0x0000000000017941 */ /* 0x000fea0003800000 */
.L_x_83:
[----:B------:R-:W-:Y:S04]  /*a260*/  BSSY B1, `(.L_x_85) ;  /* 0x0000011000017945 */ /* 0x000fe80003800000 */
[----:B------:R-:W-:Y:S05]  /*a270*/  @P2 BRA `(.L_x_86) ;  /* 0x00000000003c2947 */ /* 0x000fea0003800000 */
[----:B------:R-:W-:-:S05]  /*a280*/  LEA R0, R116, R41, 0xc ;  /* 0x0000002974007211 */ /* 0x000fca00078e60ff */
[----:B------:R-:W-:Y:S01]  /*a290*/  VIADD R3, R0, UR50 ;  /* 0x0000003200037c36 */ /* 0x000fe20008000000 */
[----:B------:R-:W-:Y:S04]  /*a2a0*/  LDS.U16 R4, [R0+UR50+0x200] ;  /* 0x0002003200047984 */ /* 0x000fe80008000400 */
[----:B------:R-:W-:Y:S01]  /*a2b0*/  IADD3 R25, R14, R3, RZ ;  /* 0x000000030e197210 */ /* 0x000fe20007ffe0ff */
[----:B------:R-:W-:Y:S04]  /*a2c0*/  LDS.U16 R5, [R0+UR50+0x208] ;  /* 0x0002083200057984 */ /* 0x000fe80008000400 */
[----:B------:R-:W2:Y:S04]  /*a2d0*/  LDS.U16 R3, [R0+UR50+0x100] ;  /* 0x0001003200037984 */ /* 0x000ea80008000400 */
        /* <DEDUP_REMOVED lines=9> */
.L_x_86:
[----:B------:R-:W-:Y:S05]  /*a370*/  BSYNC B1 ;  /* 0x0000000000017941 */ /* 0x000fea0003800000 */
.L_x_85:
        /* <DEDUP_REMOVED lines=8> */
.L_x_87:
[----:B-1----:R-:W1:Y:S01]  /*a400*/  S2R R15, SR_CgaCtaId ;  /* 0x00000000000f7919 */ /* 0x002e620000008800 */
[C---:B------:R-:W-:Y:S02]  /*a410*/  LEA R14, R116.reuse, UR50, 0x3 ;  /* 0x00000032740e7c11 */ /* 0x040fe4000f8e18ff */
[----:B------:R-:W-:-:S03]  /*a420*/  IADD3 R116, R116, 0x1, RZ ;  /* 0x0000000174747810 */ /* 0x000fc60007ffe0ff */
[----:B------:R-:W-:Y:S01]  /*a430*/  VIADD R14, R14, 0xc0 ;  /* 0x000000c00e0e7836 */ /* 0x000fe20000000000 */
[----:B------:R-:W-:-:S04]  /*a440*/  ISETP.NE.AND P0, PT, R116, 0x4, PT ;  /* 0x000000047400780c */ /* 0x000fc80003f05270 */
[----:B------:R-:W-:Y:S02]  /*a450*/  SEL R116, R116, RZ, P0 ;  /* 0x000000ff74747207 */ /* 0x000fe40000000000 */
[----:B-1----:R-:W-:-:S04]  /*a460*/  PRMT R14, R15, 0x654, R14 ;  /* 0x000006540f0e7816 */ /* 0x002fc8000000000e */
[----:B--2---:R1:W-:Y:S02]  /*a470*/  SYNCS.ARRIVE.TRANS64.RED.A1T0 RZ, [R14+URZ], RZ ;  /* 0x000000ff0eff79a7 */ /* 0x0043e4000810043f */
[----:B-1----:R-:W-:-:S04]  /*a480*/  SEL R14, RZ, 0x1, P0 ;  /* 0x00000001ff0e7807 */ /* 0x002fc80000000000 */
[----:B------:R-:W-:-:S07]  /*a490*/  LOP3.LUT R115, R115, R14, RZ, 0x3c, !PT ;  /* 0x0000000e73737212 */ /* 0x000fce00078e3cff */
.L_x_81:
[----:B------:R-:W-:Y:S05]  /*a4a0*/  BSYNC B0 ;  /* 0x0000000000007941 */ /* 0x000fea0003800000 */
.L_x_80:
[----:B------:R-:W-:Y:S01]  /*a4b0*/  F2FP.F16.E4M3.UNPACK_B R21, R4 ;  /* 0x00000004ff15723e */ /* 0x000fe200020006ff */
[C---:B------:R-:W-:Y:S01]  /*a4c0*/  FMUL R105, R23.reuse, R105 ;  /* 0x0000006917697220 */ /* 0x040fe20000400000 */
[----:B------:R-:W-:Y:S01]  /*a4d0*/  F2FP.F16.E4M3.UNPACK_B R26, R5.H1 ;  /* 0x00000005ff1a723e */ /* 0x000fe200030006ff */
[C---:B------:R-:W-:Y:S01]  /*a4e0*/  FMUL R99, R23.reuse, R99 ;  /* 0x0000006317637220 */ /* 0x040fe20000400000 */
[C---:B------:R-:W-:Y:S01]  /*a4f0*/  FMUL R104, R23.reuse, R104 ;  /* 0x0000006817687220 */ /* 0x040fe20000400000 */
[--C-:B------:R-:W-:Y:S02]  /*a500*/  HADD2.F32 R15, -RZ, R21.reuse.H0_H0 ;  /* 0x20000015ff0f7230 */ /* 0x100fe40000004100 */
[C---:B------:R-:W-:Y:S01]  /*a510*/  FMUL R28, R23.reuse, R103 ;  /* 0x00000067171c7220 */ /* 0x040fe20000400000 */
[----:B------:R-:W-:Y:S02]  /*a520*/  HADD2.F32 R21, -RZ, R21.H1_H1 ;  /* 0x30000015ff157230 */ /* 0x000fe40000004100 */
[C---:B------:R-:W-:Y:S01]  /*a530*/  FMUL R97, R23.reuse, R97 ;  /* 0x0000006117617220 */ /* 0x040fe20000400000 */
[----:B------:R-:W-:Y:S01]  /*a540*/  FMUL R93, R23, R93 ;  /* 0x0000005d175d7220 */ /* 0x000fe20000400000 */
[----:B------:R-:W-:Y:S01]  /*a550*/  FFMA R14, R88, R15, R105 ;  /* 0x0000000f580e7223 */ /* 0x000fe20000000069 */
[----:B------:R-:W-:Y:S01]  /*a560*/  F2FP.F16.E4M3.UNPACK_B R15, R5 ;  /* 0x00000005ff0f723e */ /* 0x000fe200020006ff */
[----:B------:R-:W-:-:S02]  /*a570*/  HADD2.F32 R5, -RZ, R26.H0_H0 ;  /* 0x2000001aff057230 */ /* 0x000fc40000004100 */
[----:B------:R-:W-:Y:S02]  /*a580*/  FMUL R36, R14, 0.70710676908493041992 ;  /* 0x3f3504f30e247820 */ /* 0x000fe40000400000 */
[----:B------:R-:W-:Y:S02]  /*a590*/  HADD2.F32 R25, -RZ, R15.H0_H0 ;  /* 0x2000000fff197230 */ /* 0x000fe40000004100 */
[C---:B------:R-:W-:Y:S01]  /*a5a0*/  FMUL R20, R36.reuse, R36 ;  /* 0x0000002424147220 */ /* 0x040fe20000400000 */
[----:B------:R-:W-:-:S04]  /*a5b0*/  FSETP.GE.AND P5, PT, |R36|, 1.0029599666595458984, PT ;  /* 0x3f8060fe2400780b */ /* 0x000fc80003fa6200 */
[----:B------:R-:W-:Y:S01]  /*a5c0*/  FSEL R30, |R36|, R20, P5 ;  /* 0x00000014241e7208 */ /* 0x000fe20002800200 */
[----:B------:R-:W-:Y:S01]  /*a5d0*/  FMUL R20, R23, R100 ;  /* 0x0000006417147220 */ /* 0x000fe20000400000 */
[----:B------:R-:W-:Y:S02]  /*a5e0*/  FSEL R27, R6, 8.4834944573231041431e-05, P5 ;  /* 0x38b1e96a061b7808 */ /* 0x000fe40002800000 */
[----:B------:R-:W-:Y:S02]  /*a5f0*/  FSEL R29, -R7, -0.00082130916416645050049, P5 ;  /* 0xba574d20071d7808 */ /* 0x000fe40002800100 */
[----:B------:R-:W-:Y:S02]  /*a600*/  FSEL R31, R8, 0.0052134888246655464172, P5 ;  /* 0x3baad5ea081f7808 */ /* 0x000fe40002800000 */
[----:B------:R-:W-:Y:S01]  /*a610*/  FSEL R24, -R9, -0.026868773624300956726, P5 ;  /* 0xbcdc1be709187808 */ /* 0x000fe20002800100 */
[----:B------:R-:W-:Y:S01]  /*a620*/  FFMA R29, R30, R27, R29 ;  /* 0x0000001b1e1d7223 */ /* 0x000fe2000000001d */
[----:B------:R-:W-:-:S02]  /*a630*/  HADD2.F32 R27, -RZ, R15.H1_H1 ;  /* 0x3000000fff1b7230 */ /* 0x000fc40000004100 */
[----:B------:R-:W-:Y:S01]  /*a640*/  FMUL R15, R23, R101 ;  /* 0x00000065170f7220 */ /* 0x000fe20000400000 */
[----:B------:R-:W-:Y:S01]  /*a650*/  FSEL R33, R12, 0.12837915122509002686, P5 ;  /* 0x3e0375d30c217808 */ /* 0x000fe20002800000 */
[----:B------:R-:W-:Y:S01]  /*a660*/  FFMA R29, R30, R29, R31 ;  /* 0x0000001d1e1d7223 */ /* 0x000fe2000000001f */
[----:B------:R-:W-:Y:S01]  /*a670*/  FSEL R31, R11, -0.37612664699554443359, P5 ;  /* 0xbec093ac0b1f7808 */ /* 0x000fe20002800000 */
[----:B------:R-:W-:Y:S01]  /*a680*/  FFMA R20, R88, R27, R20 ;  /* 0x0000001b58147223 */ /* 0x000fe20000000014 */
[----:B------:R-:W-:Y:S01]  /*a690*/  FSEL R27, R10, 0.11284004896879196167, P5 ;  /* 0x3de718af0a1b7808 */ /* 0x000fe20002800000 */
[----:B------:R-:W-:Y:S01]  /*a6a0*/  FFMA R29, R30, R29, R24 ;  /* 0x0000001d1e1d7223 */ /* 0x000fe20000000018 */
[----:B------:R-:W-:Y:S01]  /*a6b0*/  F2FP.F16.E4M3.UNPACK_B R24, R4.H1 ;  /* 0x00000004ff18723e */ /* 0x000fe200030006ff */
[C---:B------:R-:W-:Y:S01]  /*a6c0*/  FFMA R15, R88.reuse, R25, R15 ;  /* 0x00000019580f7223 */ /* 0x040fe2000000000f */
[----:B------:R-:W-:Y:S01]  /*a6d0*/  FFMA R4, R88, R5, R99 ;  /* 0x0000000558047223 */ /* 0x000fe20000000063 */
[----:B------:R-:W-:Y:S01]  /*a6e0*/  FFMA R27, R30, R29, R27 ;  /* 0x0000001d1e1b7223 */ /* 0x000fe2000000001b */
[----:B------:R-:W-:Y:S01]  /*a6f0*/  FFMA R5, R88, R21, R104 ;  /* 0x0000001558057223 */ /* 0x000fe20000000068 */
[----:B------:R-:W-:-:S02]  /*a700*/  HADD2.F32 R25, -RZ, R24.H0_H0 ;  /* 0x20000018ff197230 */ /* 0x000fc40000004100 */
[C---:B------:R-:W-:Y:S01]  /*a710*/  FMUL R29, R23.reuse, R102 ;  /* 0x00000066171d7220 */ /* 0x040fe20000400000 */
[----:B------:R-:W-:Y:S01]  /*a720*/  FFMA R31, R30, R27, R31 ;  /* 0x0000001b1e1f7223 */ /* 0x000fe2000000001f */
[----:B------:R-:W-:Y:S01]  /*a730*/  HADD2.F32 R27, -RZ, R26.H1_H1 ;  /* 0x3000001aff1b7230 */ /* 0x000fe20000004100 */
[----:B------:R-:W-:Y:S01]  /*a740*/  FSEL R26, -|R36|, R36, P5 ;  /* 0x00000024241a7208 */ /* 0x000fe20002800300 */
[----:B------:R-:W-:Y:S01]  /*a750*/  FFMA R21, R88, R25, R28 ;  /* 0x0000001958157223 */ /* 0x000fe2000000001c */
[----:B------:R-:W-:Y:S01]  /*a760*/  FFMA R31, R30, R31, R33 ;  /* 0x0000001f1e1f7223 */ /* 0x000fe20000000021 */
[----:B------:R-:W-:Y:S02]  /*a770*/  HADD2.F32 R25, -RZ, R24.H1_H1 ;  /* 0x30000018ff197230 */ /* 0x000fe40000004100 */
[----:B------:R-:W-:Y:S01]  /*a780*/  FMUL R24, R23, R98 ;  /* 0x0000006217187220 */ /* 0x000fe20000400000 */
[----:B------:R-:W-:Y:S01]  /*a790*/  FMUL R44, R21, 0.70710676908493041992 ;  /* 0x3f3504f3152c7820 */ /* 0x000fe20000400000 */
[----:B------:R-:W-:Y:S01]  /*a7a0*/  FFMA R26, R31, R26, R26 ;  /* 0x0000001a1f1a7223 */ /* 0x000fe2000000001a */
[----:B------:R-:W-:Y:S01]  /*a7b0*/  FMUL R42, R5, 0.70710676908493041992 ;  /* 0x3f3504f3052a7820 */ /* 0x000fe20000400000 */
[C---:B------:R-:W-:Y:S01]  /*a7c0*/  FFMA R24, R88.reuse, R27, R24 ;  /* 0x0000001b58187223 */ /* 0x040fe20000000018 */
[----:B------:R-:W-:Y:S01]  /*a7d0*/  FFMA R25, R88, R25, R29 ;  /* 0x0000001958197223 */ /* 0x000fe2000000001d */
[----:B------:R-:W1:Y:S01]  /*a7e0*/  @P5 MUFU.EX2 R27, R26 ;  /* 0x0000001a001b5308 */ /* 0x000e620000000800 */
[----:B------:R-:W-:Y:S01]  /*a7f0*/  FMUL R29, R44, R44 ;  /* 0x0000002c2c1d7220 */ /* 0x000fe20000400000 */
[----:B------:R-:W-:Y:S01]  /*a800*/  FMUL R28, R42, R42 ;  /* 0x0000002a2a1c7220 */ /* 0x000fe20000400000 */
[----:B------:R-:W-:Y:S01]  /*a810*/  FMUL R46, R25, 0.70710676908493041992 ;  /* 0x3f3504f3192e7820 */ /* 0x000fe20000400000 */
[----:B------:R-:W-:Y:S01]  /*a820*/  FSETP.GE.AND P3, PT, |R44|, 1.0029599666595458984, PT ;  /* 0x3f8060fe2c00780b */ /* 0x000fe20003f66200 */
[----:B------:R-:W-:Y:S01]  /*a830*/  FMUL R51, R15, 0.70710676908493041992 ;  /* 0x3f3504f30f337820 */ /* 0x000fe20000400000 */
[----:B------:R-:W-:Y:S01]  /*a840*/  FSETP.GE.AND P2, PT, |R42|, 1.0029599666595458984, PT ;  /* 0x3f8060fe2a00780b */ /* 0x000fe20003f46200 */
[C---:B------:R-:W-:Y:S01]  /*a850*/  FMUL R30, R46.reuse, R46 ;  /* 0x0000002e2e1e7220 */ /* 0x040fe20000400000 */
[----:B------:R-:W-:Y:S01]  /*a860*/  FSETP.GE.AND P4, PT, |R46|, 1.0029599666595458984, PT ;  /* 0x3f8060fe2e00780b */ /* 0x000fe20003f86200 */
[----:B------:R-:W-:Y:S01]  /*a870*/  FMUL R52, R20, 0.70710676908493041992 ;  /* 0x3f3504f314347820 */ /* 0x000fe20000400000 */
[----:B------:R-:W-:Y:S01]  /*a880*/  FSEL R32, |R44|, R29, P3 ;  /* 0x0000001d2c207208 */ /* 0x000fe20001800200 */
[----:B------:R-:W-:Y:S01]  /*a890*/  FMUL R55, R4, 0.70710676908493041992 ;  /* 0x3f3504f304377820 */ /* 0x000fe20000400000 */
[----:B------:R-:W-:Y:S01]  /*a8a0*/  FSEL R28, |R42|, R28, P2 ;  /* 0x0000001c2a1c7208 */ /* 0x000fe20001000200 */
[----:B------:R-:W-:Y:S01]  /*a8b0*/  FMUL R56, R24, 0.70710676908493041992 ;  /* 0x3f3504f318387820 */ /* 0x000fe20000400000 */
[C---:B------:R-:W-:Y:S01]  /*a8c0*/  FSEL R29, R6.reuse, 8.4834944573231041431e-05, P2 ;  /* 0x38b1e96a061d7808 */ /* 0x040fe20001000000 */
[----:B------:R-:W-:Y:S01]  /*a8d0*/  FMUL R25, R25, 0.5 ;  /* 0x3f00000019197820 */ /* 0x000fe20000400000 */
[----:B------:R-:W-:Y:S01]  /*a8e0*/  FSEL R31, -R7, -0.00082130916416645050049, P2 ;  /* 0xba574d20071f7808 */ /* 0x000fe20001000100 */
[----:B-1----:R-:W-:Y:S01]  /*a8f0*/  @P5 FADD R27, -R27, 1 ;  /* 0x3f8000001b1b5421 */ /* 0x002fe20000000100 */
[----:B------:R-:W-:Y:S01]  /*a900*/  FSEL R33, R6, 8.4834944573231041431e-05, P3 ;  /* 0x38b1e96a06217808 */ /* 0x000fe20001800000 */
[----:B------:R-:W-:Y:S01]  /*a910*/  FMUL R15, R15, 0.5 ;  /* 0x3f0000000f0f7820 */ /* 0x000fe20000400000 */
[----:B------:R-:W-:Y:S01]  /*a920*/  FSEL R35, -R7, -0.00082130916416645050049, P3 ;  /* 0xba574d2007237808 */ /* 0x000fe20001800100 */
[----:B------:R-:W-:Y:S01]  /*a930*/  FFMA R29, R28, R29, R31 ;  /* 0x0000001d1c1d7223 */ /* 0x000fe2000000001f */
[----:B------:R-:W-:Y:S01]  /*a940*/  FSEL R34, |R46|, R30, P4 ;  /* 0x0000001e2e227208 */ /* 0x000fe20002000200 */
[----:B------:R-:W-:Y:S01]  /*a950*/  FMUL R30, R51, R51 ;  /* 0x00000033331e7220 */ /* 0x000fe20000400000 */
[----:B------:R-:W-:Y:S01]  /*a960*/  @P5 LOP3.LUT R26, R27, 0x80000000, R36, 0xb8, !PT ;  /* 0x800000001b1a5812 */ /* 0x000fe200078eb824 */
[----:B------:R-:W-:Y:S01]  /*a970*/  FMUL R27, R52, R52 ;  /* 0x00000034341b7220 */ /* 0x000fe20000400000 */
[----:B------:R-:W-:Y:S01]  /*a980*/  FSETP.GE.AND P0, PT, |R51|, 1.0029599666595458984, PT ;  /* 0x3f8060fe3300780b */ /* 0x000fe20003f06200 */
[----:B------:R-:W-:Y:S01]  /*a990*/  FFMA R33, R32, R33, R35 ;  /* 0x0000002120217223 */ /* 0x000fe20000000023 */
[----:B------:R-:W-:Y:S01]  /*a9a0*/  FSETP.GE.AND P5, PT, |R52|, 1.0029599666595458984, PT ;  /* 0x3f8060fe3400780b */ /* 0x000fe20003fa6200 */
[----:B------:R-:W-:Y:S01]  /*a9b0*/  FADD R26, R26, 1 ;  /* 0x3f8000001a1a7421 */ /* 0x000fe20000000000 */
[----:B------:R-:W-:Y:S01]  /*a9c0*/  FSEL R37, R6, 8.4834944573231041431e-05, P4 ;  /* 0x38b1e96a06257808 */ /* 0x000fe20002000000 */
[----:B------:R-:W-:Y:S01]  /*a9d0*/  FMUL R20, R20, 0.5 ;  /* 0x3f00000014147820 */ /* 0x000fe20000400000 */
[----:B------:R-:W-:-:S02]  /*a9e0*/  FSEL R39, -R7, -0.00082130916416645050049, P4 ;  /* 0xba574d2007277808 */ /* 0x000fc40002000100 */
[----:B------:R-:W-:Y:S02]  /*a9f0*/  FSEL R38, |R51|, R30, P0 ;  /* 0x0000001e33267208 */ /* 0x000fe40000000200 */
[----:B------:R-:W-:Y:S01]  /*aa00*/  FSEL R31, R6, 8.4834944573231041431e-05, P0 ;  /* 0x38b1e96a061f7808 */ /* 0x000fe20000000000 */
[----:B------:R-:W-:Y:S01]  /*aa10*/  FFMA R37, R34, R37, R39 ;  /* 0x0000002522257223 */ /* 0x000fe20000000027 */
[----:B------:R-:W-:Y:S02]  /*aa20*/  FSEL R35, -R7, -0.00082130916416645050049, P0 ;  /* 0xba574d2007237808 */ /* 0x000fe40000000100 */
[----:B------:R-:W-:Y:S02]  /*aa30*/  FSEL R40, |R52|, R27, P5 ;  /* 0x0000001b34287208 */ /* 0x000fe40002800200 */
[----:B------:R-:W-:Y:S01]  /*aa40*/  FSEL R27, R8, 0.0052134888246655464172, P2 ;  /* 0x3baad5ea081b7808 */ /* 0x000fe20001000000 */
[----:B------:R-:W-:Y:S01]  /*aa50*/  FFMA R39, R38, R31, R35 ;  /* 0x0000001f26277223 */ /* 0x000fe20000000023 */
[----:B------:R-:W-:-:S02]  /*aa60*/  FSEL R31, R8, 0.0052134888246655464172, P3 ;  /* 0x3baad5ea081f7808 */ /* 0x000fc40001800000 */
[----:B------:R-:W-:Y:S01]  /*aa70*/  FSEL R35, R8, 0.0052134888246655464172, P4 ;  /* 0x3baad5ea08237808 */ /* 0x000fe20002000000 */
[----:B------:R-:W-:Y:S01]  /*aa80*/  FFMA R27, R28, R29, R27 ;  /* 0x0000001d1c1b7223 */ /* 0x000fe2000000001b */
[----:B------:R-:W-:Y:S01]  /*aa90*/  FSEL R29, -R9, -0.026868773624300956726, P2 ;  /* 0xbcdc1be7091d7808 */ /* 0x000fe20001000100 */
        /* <DEDUP_REMOVED lines=8> */
[----:B------:R-:W-:Y:S01]  /*ab20*/  FSEL R29, R10, 0.11284004896879196167, P2 ;  /* 0x3de718af0a1d7808 */ /* 0x000fe20001000000 */
[----:B------:R-:W-:Y:S01]  /*ab30*/  FFMA R33, R32, R31, R33 ;  /* 0x0000001f20217223 */ /* 0x000fe20000000021 */
[----:B------:R-:W-:Y:S01]  /*ab40*/  FSEL R43, R8, 0.0052134888246655464172, P0 ;  /* 0x3baad5ea082b7808 */ /* 0x000fe20000000000 */
        /* <DEDUP_REMOVED lines=11> */
[----:B------:R-:W-:Y:S01]  /*ac00*/  FSEL R29, R12, 0.12837915122509002686, P3 ;  /* 0x3e0375d30c1d7808 */ /* 0x000fe20001800000 */
[----:B------:R-:W-:Y:S01]  /*ac10*/  FFMA R43, R38, R39, R43 ;  /* 0x00000027262b7223 */ /* 0x000fe2000000002b */
[----:B------:R-:W-:Y:S01]  /*ac20*/  FSEL R39, R10, 0.11284004896879196167, P4 ;  /* 0x3de718af0a277808 */ /* 0x000fe20002000000 */
[----:B------:R-:W-:Y:S01]  /*ac30*/  FFMA R31, R32, R33, R31 ;  /* 0x00000021201f7223 */ /* 0x000fe2000000001f */
[----:B------:R-:W-:-:S02]  /*ac40*/  FSEL R47, R8, 0.0052134888246655464172, P5 ;  /* 0x3baad5ea082f7808 */ /* 0x000fc40002800000 */
[----:B------:R-:W-:Y:S01]  /*ac50*/  FSEL R28, -|R44|, R44, P3 ;  /* 0x0000002c2c1c7208 */ /* 0x000fe20001800300 */
[----:B------:R-:W-:Y:S01]  /*ac60*/  FFMA R29, R32, R31, R29 ;  /* 0x0000001f201d7223 */ /* 0x000fe2000000001d */
[----:B------:R-:W-:Y:S01]  /*ac70*/  FSEL R35, R11, -0.37612664699554443359, P4 ;  /* 0xbec093ac0b237808 */ /* 0x000fe20002000000 */
[----:B------:R-:W-:Y:S01]  /*ac80*/  FFMA R37, R34, R37, R39 ;  /* 0x0000002522257223 */ /* 0x000fe20000000027 */
[----:B------:R-:W-:Y:S01]  /*ac90*/  FFMA R45, R40, R45, R47 ;  /* 0x0000002d282d7223 */ /* 0x000fe2000000002f */
[----:B------:R-:W-:Y:S01]  /*aca0*/  FFMA R29, R29, R28, R28 ;  /* 0x0000001c1d1d7223 */ /* 0x000fe2000000001c */
[----:B------:R-:W-:Y:S01]  /*acb0*/  FSEL R47, -R9, -0.026868773624300956726, P5 ;  /* 0xbcdc1be7092f7808 */ /* 0x000fe20002800100 */
[----:B------:R-:W-:Y:S01]  /*acc0*/  FFMA R37, R34, R37, R35 ;  /* 0x0000002522257223 */ /* 0x000fe20000000023 */
[----:B------:R-:W-:Y:S01]  /*acd0*/  FSEL R33, R12, 0.12837915122509002686, P4 ;  /* 0x3e0375d30c217808 */ /* 0x000fe20002000000 */
[----:B------:R-:W1:Y:S01]  /*ace0*/  @P3 MUFU.EX2 R36, R29 ;  /* 0x0000001d00243308 */ /* 0x000e620000000800 */
[----:B------:R-:W-:Y:S01]  /*acf0*/  FSEL R39, R10, 0.11284004896879196167, P0 ;  /* 0x3de718af0a277808 */ /* 0x000fe20000000000 */
[----:B------:R-:W-:Y:S01]  /*ad00*/  FFMA R47, R40, R45, R47 ;  /* 0x0000002d282f7223 */ /* 0x000fe2000000002f */
[----:B------:R-:W-:Y:S01]  /*ad10*/  FSEL R30, -|R42|, R42, P2 ;  /* 0x0000002a2a1e7208 */ /* 0x000fe20001000300 */
[----:B------:R-:W-:Y:S01]  /*ad20*/  FFMA R37, R34, R37, R33 ;  /* 0x0000002522257223 */ /* 0x000fe20000000021 */
[----:B------:R-:W-:Y:S01]  /*ad30*/  F2FP.F16.E4M3.UNPACK_B R31, R3 ;  /* 0x00000003ff1f723e */ /* 0x000fe200020006ff */
[----:B------:R-:W-:Y:S01]  /*ad40*/  FFMA R39, R38, R43, R39 ;  /* 0x0000002b26277223 */ /* 0x000fe20000000027 */
[----:B------:R-:W-:Y:S01]  /*ad50*/  FSEL R45, R11, -0.37612664699554443359, P0 ;  /* 0xbec093ac0b2d7808 */ /* 0x000fe20000000000 */
[----:B------:R-:W-:Y:S01]  /*ad60*/  FFMA R27, R27, R30, R30 ;  /* 0x0000001e1b1b7223 */ /* 0x000fe2000000001e */
[----:B------:R-:W-:Y:S01]  /*ad70*/  F2FP.F16.E4M3.UNPACK_B R34, R3.H1 ;  /* 0x00000003ff22723e */ /* 0x000fe200030006ff */
[--C-:B------:R-:W-:Y:S01]  /*ad80*/  HADD2.F32 R33, -RZ, R31.reuse.H0_H0 ;  /* 0x2000001fff217230 */ /* 0x100fe20000004100 */
[----:B------:R-:W-:Y:S01]  /*ad90*/  FSEL R49, R10, 0.11284004896879196167, P5 ;  /* 0x3de718af0a317808 */ /* 0x000fe20002800000 */
[----:B------:R-:W-:Y:S01]  /*ada0*/  HADD2.F32 R3, -RZ, R31.H1_H1 ;  /* 0x3000001fff037230 */ /* 0x000fe20000004100 */
[----:B------:R-:W-:Y:S01]  /*adb0*/  FSEL R30, -|R46|, R46, P4 ;  /* 0x0000002e2e1e7208 */ /* 0x000fe20002000300 */
[----:B------:R-:W-:Y:S01]  /*adc0*/  FFMA R39, R38, R39, R45 ;  /* 0x0000002726277223 */ /* 0x000fe2000000002d */
[--C-:B------:R-:W-:Y:S01]  /*add0*/  HADD2.F32 R31, -RZ, R34.reuse.H0_H0 ;  /* 0x20000022ff1f7230 */ /* 0x100fe20000004100 */
[----:B------:R-:W-:Y:S01]  /*ade0*/  FSEL R45, R11, -0.37612664699554443359, P5 ;  /* 0xbec093ac0b2d7808 */ /* 0x000fe20002800000 */
[----:B------:R-:W-:Y:S01]  /*adf0*/  FMUL R32, R23, R95 ;  /* 0x0000005f17207220 */ /* 0x000fe20000400000 */
[----:B------:R-:W-:Y:S01]  /*ae00*/  FFMA R47, R40, R47, R49 ;  /* 0x0000002f282f7223 */ /* 0x000fe20000000031 */
[C---:B------:R-:W-:Y:S01]  /*ae10*/  FSEL R43, R12.reuse, 0.12837915122509002686, P0 ;  /* 0x3e0375d30c2b7808 */ /* 0x040fe20000000000 */
[----:B------:R-:W-:Y:S01]  /*ae20*/  FFMA R30, R37, R30, R30 ;  /* 0x0000001e251e7223 */ /* 0x000fe2000000001e */
[----:B------:R-:W-:Y:S01]  /*ae30*/  FSEL R49, R12, 0.12837915122509002686, P5 ;  /* 0x3e0375d30c317808 */ /* 0x000fe20002800000 */
[----:B------:R-:W-:Y:S01]  /*ae40*/  FFMA R31, R88, R31, R32 ;  /* 0x0000001f581f7223 */ /* 0x000fe20000000020 */
[----:B------:R-:W2:Y:S01]  /*ae50*/  @P2 MUFU.EX2 R35, R27 ;  /* 0x0000001b00232308 */ /* 0x000ea20000000800 */
[----:B------:R-:W-:Y:S01]  /*ae60*/  FFMA R45, R40, R47, R45 ;  /* 0x0000002f282d7223 */ /* 0x000fe2000000002d */
[----:B------:R-:W-:Y:S01]  /*ae70*/  FSEL R32, -|R51|, R51, P0 ;  /* 0x0000003333207208 */ /* 0x000fe20000000300 */
[----:B------:R-:W-:Y:S01]  /*ae80*/  FFMA R39, R38, R39, R43 ;  /* 0x0000002726277223 */ /* 0x000fe2000000002b */
[----:B------:R-:W-:Y:S01]  /*ae90*/  FFMA R28, R88, R33, R97 ;  /* 0x00000021581c7223 */ /* 0x000fe20000000061 */
[----:B------:R-:W-:Y:S01]  /*aea0*/  FMUL R33, R23, R96 ;  /* 0x0000006017217220 */ /* 0x000fe20000400000 */
[----:B------:R-:W-:Y:S01]  /*aeb0*/  FSEL R38, -|R52|, R52, P5 ;  /* 0x0000003434267208 */ /* 0x000fe20002800300 */
[----:B-1----:R-:W-:Y:S01]  /*aec0*/  @P3 FADD R36, -R36, 1 ;  /* 0x3f80000024243421 */ /* 0x002fe20000000100 */
[----:B------:R-:W1:Y:S01]  /*aed0*/  @P4 MUFU.EX2 R37, R30 ;  /* 0x0000001e00254308 */ /* 0x000e620000000800 */
[----:B------:R-:W-:Y:S01]  /*aee0*/  FFMA R45, R40, R45, R49 ;  /* 0x0000002d282d7223 */ /* 0x000fe20000000031 */
[----:B------:R-:W-:Y:S01]  /*aef0*/  FFMA R32, R39, R32, R32 ;  /* 0x0000002027207223 */ /* 0x000fe20000000020 */
[----:B------:R-:W-:Y:S01]  /*af00*/  FFMA R3, R88, R3, R33 ;  /* 0x0000000358037223 */ /* 0x000fe20000000021 */
[----:B------:R-:W-:Y:S01]  /*af10*/  @P3 LOP3.LUT R29, R36, 0x80000000, R44, 0xb8, !PT ;  /* 0x80000000241d3812 */ /* 0x000fe200078eb82c */
[----:B------:R-:W-:Y:S01]  /*af20*/  FFMA R33, R45, R38, R38 ;  /* 0x000000262d217223 */ /* 0x000fe20000000026 */
[----:B------:R-:W-:Y:S01]  /*af30*/  FMUL R57, R28, 0.70710676908493041992 ;  /* 0x3f3504f31c397820 */ /* 0x000fe20000400000 */
[C---:B------:R-:W-:Y:S01]  /*af40*/  FMUL R40, R56.reuse, R56 ;  /* 0x0000003838287220 */ /* 0x040fe20000400000 */
[----:B------:R-:W3:Y:S01]  /*af50*/  @P0 MUFU.EX2 R36, R32 ;  /* 0x0000002000240308 */ /* 0x000ee20000000800 */
[----:B--2---:R-:W-:Y:S01]  /*af60*/  @P2 FADD R35, -R35, 1 ;  /* 0x3f80000023232421 */ /* 0x004fe20000000100 */
[----:B------:R-:W-:Y:S01]  /*af70*/  FSETP.GE.AND P3, PT, |R56|, 1.0029599666595458984, PT ;  /* 0x3f8060fe3800780b */ /* 0x000fe20003f66200 */
[----:B------:R-:W-:Y:S01]  /*af80*/  FMUL R59, R3, 0.70710676908493041992 ;  /* 0x3f3504f3033b7820 */ /* 0x000fe20000400000 */
[----:B------:R-:W-:Y:S01]  /*af90*/  FMUL R61, R31, 0.70710676908493041992 ;  /* 0x3f3504f31f3d7820 */ /* 0x000fe20000400000 */
[----:B------:R-:W-:Y:S01]  /*afa0*/  FMUL R3, R3, 0.5 ;  /* 0x3f00000003037820 */ /* 0x000fe20000400000 */
[----:B------:R-:W-:Y:S01]  /*afb0*/  @P2 LOP3.LUT R27, R35, 0x80000000, R42, 0xb8, !PT ;  /* 0x80000000231b2812 */ /* 0x000fe200078eb82a */
[----:B------:R-:W-:Y:S01]  /*afc0*/  HADD2.F32 R35, -RZ, R34.H1_H1 ;  /* 0x30000022ff237230 */ /* 0x000fe20000004100 */
[----:B------:R-:W2:Y:S01]  /*afd0*/  @P5 MUFU.EX2 R38, R33 ;  /* 0x0000002100265308 */ /* 0x000ea20000000800 */
[----:B-1----:R-:W-:Y:S01]  /*afe0*/  @P4 FADD R37, -R37, 1 ;  /* 0x3f80000025254421 */ /* 0x002fe20000000100 */
[----:B------:R-:W-:Y:S01]  /*aff0*/  FMUL R34, R55, R55 ;  /* 0x0000003737227220 */ /* 0x000fe20000400000 */
[C---:B------:R-:W-:Y:S01]  /*b000*/  FMUL R42, R57.reuse, R57 ;  /* 0x00000039392a7220 */ /* 0x040fe20000400000 */
[----:B------:R-:W-:Y:S01]  /*b010*/  FSETP.GE.AND P2, PT, |R57|, 1.0029599666595458984, PT ;  /* 0x3f8060fe3900780b */ /* 0x000fe20003f46200 */
[----:B------:R-:W-:Y:S01]  /*b020*/  FADD R27, R27, 1 ;  /* 0x3f8000001b1b7421 */ /* 0x000fe20000000000 */
[----:B------:R-:W-:Y:S01]  /*b030*/  @P4 LOP3.LUT R30, R37, 0x80000000, R46, 0xb8, !PT ;  /* 0x80000000251e4812 */ /* 0x000fe200078eb82e */
[----:B------:R-:W-:Y:S01]  /*b040*/  FMUL R37, R23, R94 ;  /* 0x0000005e17257220 */ /* 0x000fe20000400000 */
[----:B------:R-:W-:Y:S01]  /*b050*/  FSETP.GE.AND P4, PT, |R55|, 1.0029599666595458984, PT ;  /* 0x3f8060fe3700780b */ /* 0x000fe20003f86200 */
[----:B---3--:R-:W-:Y:S01]  /*b060*/  @P0 FADD R36, -R36, 1 ;  /* 0x3f80000024240421 */ /* 0x008fe20000000100 */
[----:B------:R-:W-:Y:S01]  /*b070*/  FSEL R43, |R56|, R40, P3 ;  /* 0x00000028382b7208 */ /* 0x000fe20001800200 */
[----:B------:R-:W-:Y:S01]  /*b080*/  FADD R29, R29, 1 ;  /* 0x3f8000001d1d7421 */ /* 0x000fe20000000000 */
[----:B------:R-:W-:Y:S01]  /*b090*/  FSEL R39, |R55|, R34, P4 ;  /* 0x0000002237277208 */ /* 0x000fe20002000200 */
[----:B------:R-:W-:Y:S01]  /*b0a0*/  FFMA R34, R88, R35, R37 ;  /* 0x0000002358227223 */ /* 0x000fe20000000025 */
[----:B------:R-:W-:Y:S01]  /*b0b0*/  FSEL R45, |R57|, R42, P2 ;  /* 0x0000002a392d7208 */ /* 0x000fe20001000200 */
[----:B------:R-:W-:Y:S01]  /*b0c0*/  FMUL R35, R59, R59 ;  /* 0x0000003b3b237220 */ /* 0x000fe20000400000 */
[----:B------:R-:W-:Y:S01]  /*b0d0*/  FSEL R40, R6, 8.4834944573231041431e-05, P4 ;  /* 0x38b1e96a06287808 */ /* 0x000fe20002000000 */
[----:B--2---:R-:W-:Y:S01]  /*b0e0*/  @P5 FADD R38, -R38, 1 ;  /* 0x3f80000026265421 */ /* 0x004fe20000000100 */
[----:B------:R-:W-:Y:S01]  /*b0f0*/  FSEL R42, -R7, -0.00082130916416645050049, P4 ;  /* 0xba574d20072a7808 */ /* 0x000fe20002000100 */
[----:B------:R-:W-:Y:S01]  /*b100*/  FADD R30, R30, 1 ;  /* 0x3f8000001e1e7421 */ /* 0x000fe20000000000 */
[----:B------:R-:W-:Y:S01]  /*b110*/  @P0 LOP3.LUT R32, R36, 0x80000000, R51, 0xb8, !PT ;  /* 0x8000000024200812 */ /* 0x000fe200078eb833 */
[----:B------:R-:W-:Y:S01]  /*b120*/  FMUL R36, R61, R61 ;  /* 0x0000003d3d247220 */ /* 0x000fe20000400000 */
[----:B------:R-:W-:Y:S01]  /*b130*/  FSETP.GE.AND P0, PT, |R59|, 1.0029599666595458984, PT ;  /* 0x3f8060fe3b00780b */ /* 0x000fe20003f06200 */
[----:B------:R-:W-:Y:S01]  /*b140*/  FFMA R40, R39, R40, R42 ;  /* 0x0000002827287223 */ /* 0x000fe2000000002a */
[----:B------:R-:W-:Y:S01]  /*b150*/  @P5 LOP3.LUT R33, R38, 0x80000000, R52, 0xb8, !PT ;  /* 0x8000000026215812 */ /* 0x000fe200078eb834 */
[----:B------:R-:W-:Y:S01]  /*b160*/  FADD R32, R32, 1 ;  /* 0x3f80000020207421 */ /* 0x000fe20000000000 */
[----:B------:R-:W-:Y:S01]  /*b170*/  FSEL R44, R6, 8.4834944573231041431e-05, P3 ;  /* 0x38b1e96a062c7808 */ /* 0x000fe20001800000 */
[----:B------:R-:W-:Y:S01]  /*b180*/  FMUL R31, R31, 0.5 ;  /* 0x3f0000001f1f7820 */ /* 0x000fe20000400000 */
[----:B------:R-:W-:Y:S01]  /*b190*/  FSEL R46, -R7, -0.00082130916416645050049, P3 ;  /* 0xba574d20072e7808 */ /* 0x000fe20001800100 */
[----:B------:R-:W-:Y:S01]  /*b1a0*/  FADD R33, R33, 1 ;  /* 0x3f80000021217421 */ /* 0x000fe20000000000 */
[----:B------:R-:W-:Y:S01]  /*b1b0*/  FSETP.GE.AND P5, PT, |R61|, 1.0029599666595458984, PT ;  /* 0x3f8060fe3d00780b */ /* 0x000fe20003fa6200 */
[----:B------:R-:W-:Y:S01]  /*b1c0*/  FMUL R25, R30, R25 ;  /* 0x000000191e197220 */ /* 0x000fe20000400000 */
[----:B------:R-:W-:Y:S01]  /*b1d0*/  FSEL R47, |R59|, R35, P0 ;  /* 0x000000233b2f7208 */ /* 0x000fe20000000200 */
[----:B------:R-:W-:Y:S01]  /*b1e0*/  FFMA R44, R43, R44, R46 ;  /* 0x0000002c2b2c7223 */ /* 0x000fe2000000002e */
[----:B------:R-:W-:Y:S01]  /*b1f0*/  FSEL R38, R6, 8.4834944573231041431e-05, P0 ;  /* 0x38b1e96a06267808 */ /* 0x000fe20000000000 */
[----:B------:R-:W-:Y:S01]  /*b200*/  FMUL R15, R32, R15 ;  /* 0x0000000f200f7220 */ /* 0x000fe20000400000 */
        /* <DEDUP_REMOVED lines=9> */
[----:B------:R-:W-:Y:S01]  /*b2a0*/  FSEL R42, R8, 0.0052134888246655464172, P2 ;  /* 0x3baad5ea082a7808 */ /* 0x000fe20001000000 */
[----:B------:R-:W-:Y:S01]  /*b2b0*/  FFMA R36, R39, R40, R36 ;  /* 0x0000002827247223 */ /* 0x000fe20000000024 */
[----:B------:R-:W-:Y:S01]  /*b2c0*/  FSEL R50, R6, 8.4834944573231041431e-05, P5 ;  /* 0x38b1e96a06327808 */ /* 0x000fe20002800000 */
[----:B------:R-:W-:Y:S01]  /*b2d0*/  FFMA R44, R43, R44, R38 ;  /* 0x0000002c2b2c7223 */ /* 0x000fe20000000026 */
[----:B------:R-:W-:Y:S01]  /*b2e0*/  FSEL R52, -R7, -0.00082130916416645050049, P5 ;  /* 0xba574d2007347808 */ /* 0x000fe20002800100 */
[----:B------:R-:W-:Y:S01]  /*b2f0*/  FFMA R42, R45, R48, R42 ;  /* 0x000000302d2a7223 */ /* 0x000fe2000000002a */
[----:B------:R-:W-:-:S02]  /*b300*/  FSEL R40, R8, 0.0052134888246655464172, P0 ;  /* 0x3baad5ea08287808 */ /* 0x000fc40000000000 */
        /* <DEDUP_REMOVED lines=18> */
[----:B------:R-:W-:Y:S01]  /*b430*/  FSEL R48, R10, 0.11284004896879196167, P2 ;  /* 0x3de718af0a307808 */ /* 0x000fe20001000000 */
[----:B------:R-:W-:Y:S01]  /*b440*/  FFMA R42, R43, R44, R42 ;  /* 0x0000002c2b2a7223 */ /* 0x000fe2000000002a */
[----:B------:R-:W-:Y:S01]  /*b450*/  FSEL R35, -|R55|, R55, P4 ;  /* 0x0000003737237208 */ /* 0x000fe20002000300 */
[----:B------:R-:W-:Y:S01]  /*b460*/  FFMA R36, R39, R36, R38 ;  /* 0x0000002427247223 */ /* 0x000fe20000000026 */
[----:B------:R-:W-:Y:S01]  /*b470*/  FSEL R40, R11, -0.37612664699554443359, P3 ;  /* 0xbec093ac0b287808 */ /* 0x000fe20001800000 */
[----:B------:R-:W-:Y:S01]  /*b480*/  FFMA R46, R45, R46, R48 ;  /* 0x0000002e2d2e7223 */ /* 0x000fe20000000030 */
[----:B------:R-:W-:Y:S01]  /*b490*/  FSEL R44, R11, -0.37612664699554443359, P2 ;  /* 0xbec093ac0b2c7808 */ /* 0x000fe20001000000 */
[----:B------:R-:W-:Y:S01]  /*b4a0*/  FFMA R38, R36, R35, R35 ;  /* 0x0000002324267223 */ /* 0x000fe20000000023 */
[C---:B------:R-:W-:Y:S01]  /*b4b0*/  FSEL R36, R12.reuse, 0.12837915122509002686, P2 ;  /* 0x3e0375d30c247808 */ /* 0x040fe20001000000 */
[----:B------:R-:W-:Y:S01]  /*b4c0*/  FFMA R40, R43, R42, R40 ;  /* 0x0000002a2b287223 */ /* 0x000fe20000000028 */
[----:B------:R-:W-:Y:S01]  /*b4d0*/  FSEL R42, R12, 0.12837915122509002686, P3 ;  /* 0x3e0375d30c2a7808 */ /* 0x000fe20001800000 */
[----:B------:R-:W-:Y:S01]  /*b4e0*/  FFMA R44, R45, R46, R44 ;  /* 0x0000002e2d2c7223 */ /* 0x000fe2000000002c */
[----:B------:R-:W-:-:S02]  /*b4f0*/  FSEL R54, -R9, -0.026868773624300956726, P5 ;  /* 0xbcdc1be709367808 */ /* 0x000fc40002800100 */
[----:B------:R-:W-:Y:S01]  /*b500*/  FSEL R37, -|R56|, R56, P3 ;  /* 0x0000003838257208 */ /* 0x000fe20001800300 */
[----:B------:R-:W-:Y:S01]  /*b510*/  FFMA R36, R45, R44, R36 ;  /* 0x0000002c2d247223 */ /* 0x000fe20000000024 */
[----:B------:R-:W-:Y:S01]  /*b520*/  FSEL R44, R10, 0.11284004896879196167, P0 ;  /* 0x3de718af0a2c7808 */ /* 0x000fe20000000000 */
[----:B------:R-:W-:Y:S01]  /*b530*/  FFMA R42, R43, R40, R42 ;  /* 0x000000282b2a7223 */ /* 0x000fe2000000002a */
[----:B------:R-:W-:Y:S01]  /*b540*/  F2FP.F16.E4M3.UNPACK_B R35, R0 ;  /* 0x00000000ff23723e */ /* 0x000fe200020006ff */
[----:B------:R-:W-:Y:S01]  /*b550*/  FFMA R52, R49, R52, R54 ;  /* 0x0000003431347223 */ /* 0x000fe20000000036 */
[----:B------:R-:W-:Y:S01]  /*b560*/  FSEL R39, -|R57|, R57, P2 ;  /* 0x0000003939277208 */ /* 0x000fe20001000300 */
[----:B------:R-:W-:Y:S01]  /*b570*/  FFMA R42, R42, R37, R37 ;  /* 0x000000252a2a7223 */ /* 0x000fe20000000025 */
[----:B------:R-:W-:Y:S01]  /*b580*/  FSEL R48, R10, 0.11284004896879196167, P5 ;  /* 0x3de718af0a307808 */ /* 0x000fe20002800000 */
[----:B------:R-:W-:Y:S01]  /*b590*/  FFMA R50, R47, R50, R44 ;  /* 0x000000322f327223 */ /* 0x000fe2000000002c */
[----:B------:R-:W-:Y:S01]  /*b5a0*/  FSEL R46, R11, -0.37612664699554443359, P0 ;  /* 0xbec093ac0b2e7808 */ /* 0x000fe20000000000 */
[--C-:B------:R-:W-:Y:S01]  /*b5b0*/  HADD2.F32 R37, -RZ, R35.reuse.H0_H0 ;  /* 0x20000023ff257230 */ /* 0x100fe20000004100 */
[----:B------:R-:W-:Y:S01]  /*b5c0*/  F2FP.F16.E4M3.UNPACK_B R0, R0.H1 ;  /* 0x00000000ff00723e */ /* 0x000fe200030006ff */
[----:B------:R-:W-:Y:S01]  /*b5d0*/  FFMA R44, R36, R39, R39 ;  /* 0x00000027242c7223 */ /* 0x000fe20000000027 */
[----:B------:R-:W-:-:S02]  /*b5e0*/  HADD2.F32 R35, -RZ, R35.H1_H1 ;  /* 0x30000023ff237230 */ /* 0x000fc40000004100 */
[----:B------:R-:W-:Y:S01]  /*b5f0*/  FFMA R52, R49, R52, R48 ;  /* 0x0000003431347223 */ /* 0x000fe20000000030 */
[----:B------:R-:W-:Y:S01]  /*b600*/  FFMA R46, R47, R50, R46 ;  /* 0x000000322f2e7223 */ /* 0x000fe2000000002e */
[----:B------:R-:W-:Y:S01]  /*b610*/  FMUL R39, R23, R92 ;  /* 0x0000005c17277220 */ /* 0x000fe20000400000 */
[----:B------:R-:W-:Y:S01]  /*b620*/  FSEL R50, R11, -0.37612664699554443359, P5 ;  /* 0xbec093ac0b327808 */ /* 0x000fe20002800000 */
[----:B------:R-:W1:Y:S01]  /*b630*/  @P4 MUFU.EX2 R40, R38 ;  /* 0x0000002600284308 */ /* 0x000e620000000800 */
[----:B------:R-:W-:Y:S01]  /*b640*/  FSEL R48, R12, 0.12837915122509002686, P0 ;  /* 0x3e0375d30c307808 */ /* 0x000fe20000000000 */
[C---:B------:R-:W-:Y:S01]  /*b650*/  FFMA R93, R88.reuse, R37, R93 ;  /* 0x00000025585d7223 */ /* 0x040fe2000000005d */
[--C-:B------:R-:W-:Y:S02]  /*b660*/  HADD2.F32 R37, -RZ, R0.reuse.H0_H0 ;  /* 0x20000000ff257230 */ /* 0x100fe40000004100 */
[----:B------:R-:W-:Y:S01]  /*b670*/  FMUL R36, R23, R91 ;  /* 0x0000005b17247220 */ /* 0x000fe20000400000 */
[----:B------:R-:W-:Y:S01]  /*b680*/  FFMA R51, R88, R35, R39 ;  /* 0x0000002358337223 */ /* 0x000fe20000000027 */
[----:B------:R-:W-:Y:S01]  /*b690*/  FSEL R54, R12, 0.12837915122509002686, P5 ;  /* 0x3e0375d30c367808 */ /* 0x000fe20002800000 */
[----:B------:R-:W-:Y:S01]  /*b6a0*/  FFMA R50, R49, R52, R50 ;  /* 0x0000003431327223 */ /* 0x000fe20000000032 */
[----:B------:R-:W-:Y:S01]  /*b6b0*/  FSEL R35, -|R59|, R59, P0 ;  /* 0x0000003b3b237208 */ /* 0x000fe20000000300 */
[----:B------:R-:W-:Y:S01]  /*b6c0*/  FFMA R46, R47, R46, R48 ;  /* 0x0000002e2f2e7223 */ /* 0x000fe20000000030 */
[----:B------:R-:W2:Y:S01]  /*b6d0*/  @P2 MUFU.EX2 R45, R44 ;  /* 0x0000002c002d2308 */ /* 0x000ea20000000800 */
[----:B------:R-:W-:Y:S01]  /*b6e0*/  FFMA R53, R88, R37, R36 ;  /* 0x0000002558357223 */ /* 0x000fe20000000024 */
[----:B------:R-:W-:Y:S01]  /*b6f0*/  FSEL R37, -|R61|, R61, P5 ;  /* 0x0000003d3d257208 */ /* 0x000fe20002800300 */
[----:B------:R-:W-:Y:S01]  /*b700*/  FFMA R50, R49, R50, R54 ;  /* 0x0000003231327223 */ /* 0x000fe20000000036 */
[----:B------:R-:W-:Y:S01]  /*b710*/  FFMA R46, R46, R35, R35 ;  /* 0x000000232e2e7223 */ /* 0x000fe20000000023 */
[----:B------:R-:W-:-:S02]  /*b720*/  HADD2.F32 R35, -RZ, R0.H1_H1 ;  /* 0x30000000ff237230 */ /* 0x000fc40000004100 */
[----:B------:R-:W-:Y:S01]  /*b730*/  FMUL R49, R34, 0.70710676908493041992 ;  /* 0x3f3504f322317820 */ /* 0x000fe20000400000 */
[----:B------:R-:W-:Y:S01]  /*b740*/  FFMA R50, R50, R37, R37 ;  /* 0x0000002532327223 */ /* 0x000fe20000000025 */
[----:B------:R-:W3:Y:S01]  /*b750*/  @P3 MUFU.EX2 R43, R42 ;  /* 0x0000002a002b3308 */ /* 0x000ee20000000800 */
[----:B-1----:R-:W-:Y:S01]  /*b760*/  @P4 FADD R40, -R40, 1 ;  /* 0x3f80000028284421 */ /* 0x002fe20000000100 */
[----:B------:R-:W-:Y:S01]  /*b770*/  FMUL R37, R23, R90 ;  /* 0x0000005a17257220 */ /* 0x000fe20000400000 */
[----:B------:R-:W-:Y:S01]  /*b780*/  FMUL R39, R49, R49 ;  /* 0x0000003131277220 */ /* 0x000fe20000400000 */
[----:B------:R-:W-:Y:S01]  /*b790*/  FMUL R62, R53, 0.70710676908493041992 ;  /* 0x3f3504f3353e7820 */ /* 0x000fe20000400000 */
[----:B------:R-:W-:Y:S01]  /*b7a0*/  FMUL R60, R51, 0.70710676908493041992 ;  /* 0x3f3504f3333c7820 */ /* 0x000fe20000400000 */
[----:B------:R-:W-:Y:S01]  /*b7b0*/  @P4 LOP3.LUT R38, R40, 0x80000000, R55, 0xb8, !PT ;  /* 0x8000000028264812 */ /* 0x000fe200078eb837 */
[----:B------:R-:W-:Y:S01]  /*b7c0*/  FMUL R55, R93, 0.70710676908493041992 ;  /* 0x3f3504f35d377820 */ /* 0x000fe20000400000 */
[----:B------:R-:W1:Y:S01]  /*b7d0*/  @P0 MUFU.EX2 R36, R46 ;  /* 0x0000002e00240308 */ /* 0x000e620000000800 */
[----:B--2---:R-:W-:Y:S01]  /*b7e0*/  @P2 FADD R45, -R45, 1 ;  /* 0x3f8000002d2d2421 */ /* 0x004fe20000000100 */
[----:B------:R-:W-:Y:S01]  /*b7f0*/  FFMA R47, R88, R35, R37 ;  /* 0x00000023582f7223 */ /* 0x000fe20000000025 */
[C---:B------:R-:W-:Y:S01]  /*b800*/  FMUL R40, R55.reuse, R55 ;  /* 0x0000003737287220 */ /* 0x040fe20000400000 */
[----:B------:R-:W-:Y:S01]  /*b810*/  FSETP.GE.AND P4, PT, |R55|, 1.0029599666595458984, PT ;  /* 0x3f8060fe3700780b */ /* 0x000fe20003f86200 */
[----:B------:R-:W-:Y:S01]  /*b820*/  FMUL R35, R62, R62 ;  /* 0x0000003e3e237220 */ /* 0x000fe20000400000 */
[----:B------:R-:W-:Y:S01]  /*b830*/  @P2 LOP3.LUT R44, R45, 0x80000000, R57, 0xb8, !PT ;  /* 0x800000002d2c2812 */ /* 0x000fe200078eb839 */
[----:B------:R-:W-:Y:S01]  /*b840*/  FMUL R57, R47, 0.70710676908493041992 ;  /* 0x3f3504f32f397820 */ /* 0x000fe20000400000 */
[----:B------:R-:W2:Y:S01]  /*b850*/  @P5 MUFU.EX2 R0, R50 ;  /* 0x0000003200005308 */ /* 0x000ea20000000800 */
[----:B---3--:R-:W-:Y:S01]  /*b860*/  @P3 FADD R43, -R43, 1 ;  /* 0x3f8000002b2b3421 */ /* 0x008fe20000000100 */
[----:B------:R-:W-:Y:S01]  /*b870*/  FSETP.GE.AND P2, PT, |R49|, 1.0029599666595458984, PT ;  /* 0x3f8060fe3100780b */ /* 0x000fe20003f46200 */
[----:B------:R-:W-:Y:S01]  /*b880*/  FMUL R45, R60, R60 ;  /* 0x0000003c3c2d7220 */ /* 0x000fe20000400000 */
[----:B------:R-:W-:Y:S01]  /*b890*/  FSEL R52, R6, 8.4834944573231041431e-05, P4 ;  /* 0x38b1e96a06347808 */ /* 0x000fe20002000000 */
[----:B------:R-:W-:Y:S01]  /*b8a0*/  FADD R38, R38, 1 ;  /* 0x3f80000026267421 */ /* 0x000fe20000000000 */
[----:B------:R-:W-:Y:S01]  /*b8b0*/  @P3 LOP3.LUT R42, R43, 0x80000000, R56, 0xb8, !PT ;  /* 0x800000002b2a3812 */ /* 0x000fe200078eb838 */
[----:B------:R-:W-:Y:S01]  /*b8c0*/  FADD R44, R44, 1 ;  /* 0x3f8000002c2c7421 */ /* 0x000fe20000000000 */
[----:B------:R-:W-:Y:S01]  /*b8d0*/  FSEL R43, |R55|, R40, P4 ;  /* 0x00000028372b7208 */ /* 0x000fe20002000200 */
[----:B-1----:R-:W-:Y:S01]  /*b8e0*/  @P0 FADD R36, -R36, 1 ;  /* 0x3f80000024240421 */ /* 0x002fe20000000100 */
[----:B------:R-:W-:Y:S01]  /*b8f0*/  FSEL R39, |R49|, R39, P2 ;  /* 0x0000002731277208 */ /* 0x000fe20001000200 */
[----:B------:R-:W-:Y:S01]  /*b900*/  FADD R42, R42, 1 ;  /* 0x3f8000002a2a7421 */ /* 0x000fe20000000000 */
[----:B------:R-:W-:-:S02]  /*b910*/  FSEL R40, R6, 8.4834944573231041431e-05, P2 ;  /* 0x38b1e96a06287808 */ /* 0x000fc40001000000 */
[----:B------:R-:W-:Y:S02]  /*b920*/  FSEL R48, -R7, -0.00082130916416645050049, P2 ;  /* 0xba574d2007307808 */ /* 0x000fe40001000100 */
[----:B------:R-:W-:Y:S01]  /*b930*/  @P0 LOP3.LUT R46, R36, 0x80000000, R59, 0xb8, !PT ;  /* 0x80000000242e0812 */ /* 0x000fe200078eb83b */
[----:B--2---:R-:W-:Y:S01]  /*b940*/  @P5 FADD R0, -R0, 1 ;  /* 0x3f80000000005421 */ /* 0x004fe20000000100 */
[----:B------:R-:W-:Y:S01]  /*b950*/  FSETP.GE.AND P0, PT, |R62|, 1.0029599666595458984, PT ;  /* 0x3f8060fe3e00780b */ /* 0x000fe20003f06200 */
[----:B------:R-:W-:Y:S01]  /*b960*/  FFMA R40, R39, R40, R48 ;  /* 0x0000002827287223 */ /* 0x000fe20000000030 */
[----:B------:R-:W-:Y:S01]  /*b970*/  FSETP.GE.AND P3, PT, |R60|, 1.0029599666595458984, PT ;  /* 0x3f8060fe3c00780b */ /* 0x000fe20003f66200 */
[----:B------:R-:W-:Y:S01]  /*b980*/  FADD R46, R46, 1 ;  /* 0x3f8000002e2e7421 */ /* 0x000fe20000000000 */
[----:B------:R-:W-:Y:S01]  /*b990*/  @P5 LOP3.LUT R50, R0, 0x80000000, R61, 0xb8, !PT ;  /* 0x8000000000325812 */ /* 0x000fe200078eb83d */
[----:B------:R-:W-:Y:S01]  /*b9a0*/  FMUL R0, R57, R57 ;  /* 0x0000003939007220 */ /* 0x000fe20000400000 */
[----:B------:R-:W-:-:S02]  /*b9b0*/  FSEL R35, |R62|, R35, P0 ;  /* 0x000000233e237208 */ /* 0x000fc40000000200 */
[----:B------:R-:W-:Y:S01]  /*b9c0*/  FSEL R36, R6, 8.4834944573231041431e-05, P0 ;  /* 0x38b1e96a06247808 */ /* 0x000fe20000000000 */
[----:B------:R-:W-:Y:S01]  /*b9d0*/  FADD R50, R50, 1 ;  /* 0x3f80000032327421 */ /* 0x000fe20000000000 */
[----:B------:R-:W-:Y:S02]  /*b9e0*/  FSEL R48, -R7, -0.00082130916416645050049, P0 ;  /* 0xba574d2007307808 */ /* 0x000fe40000000100 */
[----:B------:R-:W-:Y:S01]  /*b9f0*/  FSETP.GE.AND P5, PT, |R57|, 1.0029599666595458984, PT ;  /* 0x3f8060fe3900780b */ /* 0x000fe20003fa6200 */
[----:B------:R-:W-:Y:S01]  /*ba00*/  FMUL R31, R50, R31 ;  /* 0x0000001f321f7220 */ /* 0x000fe20000400000 */
[----:B------:R-:W-:Y:S01]  /*ba10*/  FSEL R45, |R60|, R45, P3 ;  /* 0x0000002d3c2d7208 */ /* 0x000fe20001800200 */
[----:B------:R-:W-:Y:S01]  /*ba20*/  FFMA R48, R35, R36, R48 ;  /* 0x0000002423307223 */ /* 0x000fe20000000030 */
[----:B------:R-:W-:Y:S02]  /*ba30*/  FSEL R54, -R7, -0.00082130916416645050049, P4 ;  /* 0xba574d2007367808 */ /* 0x000fe40002000100 */
[----:B------:R-:W-:-:S02]  /*ba40*/  FSEL R56, R6, 8.4834944573231041431e-05, P3 ;  /* 0x38b1e96a06387808 */ /* 0x000fc40001800000 */
[----:B------:R-:W-:Y:S01]  /*ba50*/  FSEL R58, -R7, -0.00082130916416645050049, P3 ;  /* 0xba574d20073a7808 */ /* 0x000fe20001800100 */
[----:B------:R-:W-:Y:S01]  /*ba60*/  FFMA R52, R43, R52, R54 ;  /* 0x000000342b347223 */ /* 0x000fe20000000036 */
[----:B------:R-:W-:Y:S02]  /*ba70*/  FSEL R37, |R57|, R0, P5 ;  /* 0x0000000039257208 */ /* 0x000fe40002800200 */
[C---:B------:R-:W-:Y:S01]  /*ba80*/  FSEL R0, R8.reuse, 0.0052134888246655464172, P2 ;  /* 0x3baad5ea08007808 */ /* 0x040fe20001000000 */
[----:B------:R-:W-:Y:S01]  /*ba90*/  FFMA R56, R45, R56, R58 ;  /* 0x000000382d387223 */ /* 0x000fe2000000003a */
[----:B------:R-:W-:Y:S02]  /*baa0*/  FSEL R36, R8, 0.0052134888246655464172, P3 ;  /* 0x3baad5ea08247808 */ /* 0x000fe40001800000 */
[----:B------:R-:W-:Y:S01]  /*bab0*/  FSEL R54, R6, 8.4834944573231041431e-05, P5 ;  /* 0x38b1e96a06367808 */ /* 0x000fe20002800000 */
[----:B------:R-:W-:Y:S01]  /*bac0*/  FFMA R0, R39, R40, R0 ;  /* 0x0000002827007223 */ /* 0x000fe20000000000 */
[C---:B------:R-:W-:Y:S01]  /*bad0*/  FSEL R6, R8.reuse, 0.0052134888246655464172, P4 ;  /* 0x3baad5ea08067808 */ /* 0x040fe20002000000 */
[----:B------:R-:W-:Y:S01]  /*bae0*/  FFMA R36, R45, R56, R36 ;  /* 0x000000382d247223 */ /* 0x000fe20000000024 */
[----:B------:R-:W-:-:S02]  /*baf0*/  FSEL R40, R8, 0.0052134888246655464172, P0 ;  /* 0x3baad5ea08287808 */ /* 0x000fc40000000000 */
[----:B------:R-:W-:Y:S01]  /*bb00*/  FSEL R56, R8, 0.0052134888246655464172, P5 ;  /* 0x3baad5ea08387808 */ /* 0x000fe20002800000 */
[----:B------:R-:W-:Y:S01]  /*bb10*/  FFMA R52, R43, R52, R6 ;  /* 0x000000342b347223 */ /* 0x000fe20000000006 */
[----:B------:R-:W-:Y:S01]  /*bb20*/  FSEL R8, -R9, -0.026868773624300956726, P4 ;  /* 0xbcdc1be709087808 */ /* 0x000fe20002000100 */
[----:B------:R-:W-:Y:S01]  /*bb30*/  FFMA R48, R35, R48, R40 ;  /* 0x0000003023307223 */ /* 0x000fe20000000028 */
[----:B------:R-:W-:Y:S02]  /*bb40*/  FSEL R58, -R7, -0.00082130916416645050049, P5 ;  /* 0xba574d20073a7808 */ /* 0x000fe40002800100 */
[----:B------:R-:W-:Y:S01]  /*bb50*/  FSEL R6, -R9, -0.026868773624300956726, P2 ;  /* 0xbcdc1be709067808 */ /* 0x000fe20001000100 */
[----:B------:R-:W-:Y:S01]  /*bb60*/  FFMA R52, R43, R52, R8 ;  /* 0x000000342b347223 */ /* 0x000fe20000000008 */
[----:B------:R-:W-:Y:S01]  /*bb70*/  FSEL R8, -R9, -0.026868773624300956726, P0 ;  /* 0xbcdc1be709087808 */ /* 0x000fe20000000100 */
[----:B------:R-:W-:Y:S01]  /*bb80*/  FFMA R54, R37, R54, R58 ;  /* 0x0000003625367223 */ /* 0x000fe2000000003a */
[----:B------:R-:W-:Y:S01]  /*bb90*/  FSEL R40, -R9, -0.026868773624300956726, P3 ;  /* 0xbcdc1be709287808 */ /* 0x000fe20001800100 */
[----:B------:R-:W-:Y:S01]  /*bba0*/  FFMA R0, R39, R0, R6 ;  /* 0x0000000027007223 */ /* 0x000fe20000000006 */
[C---:B------:R-:W-:Y:S01]  /*bbb0*/  FSEL R6, R10.reuse, 0.11284004896879196167, P2 ;  /* 0x3de718af0a067808 */ /* 0x040fe20001000000 */
[----:B------:R-:W-:Y:S01]  /*bbc0*/  FFMA R56, R37, R54, R56 ;  /* 0x0000003625387223 */ /* 0x000fe20000000038 */
[----:B------:R-:W-:Y:S01]  /*bbd0*/  FFMA R54, R35, R48, R8 ;  /* 0x0000003023367223 */ /* 0x000fe20000000008 */
[----:B------:R-:W-:Y:S01]  /*bbe0*/  FFMA R40, R45, R36, R40 ;  /* 0x000000242d287223 */ /* 0x000fe20000000028 */
[----:B------:R-:W-:Y:S01]  /*bbf0*/  FSEL R8, R11, -0.37612664699554443359, P2 ;  /* 0xbec093ac0b087808 */ /* 0x000fe20001000000 */
[----:B------:R-:W-:Y:S01]  /*bc00*/  FFMA R0, R39, R0, R6 ;  /* 0x0000000027007223 */ /* 0x000fe20000000006 */
[----:B------:R-:W-:-:S02]  /*bc10*/  FSEL R36, R10, 0.11284004896879196167, P4 ;  /* 0x3de718af0a247808 */ /* 0x000fc40002000000 */
[----:B------:R-:W-:Y:S01]  /*bc20*/  FSEL R48, R10, 0.11284004896879196167, P3 ;  /* 0x3de718af0a307808 */ /* 0x000fe20001800000 */
[----:B------:R-:W-:Y:S01]  /*bc30*/  FFMA R0, R39, R0, R8 ;  /* 0x0000000027007223 */ /* 0x000fe20000000008 */
[C---:B------:R-:W-:Y:S01]  /*bc40*/  FSEL R6, R12.reuse, 0.12837915122509002686, P2 ;  /* 0x3e0375d30c067808 */ /* 0x040fe20001000000 */
[----:B------:R-:W-:Y:S01]  /*bc50*/  FFMA R36, R43, R52, R36 ;  /* 0x000000342b247223 */ /* 0x000fe20000000024 */
[----:B------:R-:W-:Y:S01]  /*bc60*/  FSEL R8, R11, -0.37612664699554443359, P4 ;  /* 0xbec093ac0b087808 */ /* 0x000fe20002000000 */
[----:B------:R-:W-:Y:S01]  /*bc70*/  FFMA R40, R45, R40, R48 ;  /* 0x000000282d287223 */ /* 0x000fe20000000030 */
[----:B------:R-:W-:Y:S01]  /*bc80*/  FSEL R52, R11, -0.37612664699554443359, P3 ;  /* 0xbec093ac0b347808 */ /* 0x000fe20001800000 */
[----:B------:R-:W-:Y:S01]  /*bc90*/  FFMA R0, R39, R0, R6 ;  /* 0x0000000027007223 */ /* 0x000fe20000000006 */
[----:B------:R-:W-:Y:S01]  /*bca0*/  FSEL R7, -|R49|, R49, P2 ;  /* 0x0000003131077208 */ /* 0x000fe20001000300 */
        /* <DEDUP_REMOVED lines=25> */
[----:B------:R-:W1:Y:S01]  /*be40*/  @P3 MUFU.EX2 R7, R40 ;  /* 0x0000002800073308 */ /* 0x000e620000000800 */
[----:B------:R-:W-:Y:S01]  /*be50*/  FSEL R12, -|R57|, R57, P5 ;  /* 0x00000039390c7208 */ /* 0x000fe20002800300 */
[----:B------:R-:W-:Y:S01]  /*be60*/  FFMA R10, R10, R11, R11 ;  /* 0x0000000b0a0a7223 */ /* 0x000fe2000000000b */
[----:B------:R-:W-:Y:S01]  /*be70*/  FFMA R35, R37, R48, R35 ;  /* 0x0000003025237223 */ /* 0x000fe20000000023 */
[----:B------:R-:W-:-:S03]  /*be80*/  F2FP.SATFINITE.E4M3.F32.PACK_AB_MERGE_C R20, R20, R15, RZ ;  /* 0x0000000f1414723e */ /* 0x000fc600048070ff */
[----:B------:R-:W-:Y:S01]  /*be90*/  FFMA R12, R35, R12, R12 ;  /* 0x0000000c230c7223 */ /* 0x000fe2000000000c */
[----:B------:R-:W2:Y:S08]  /*bea0*/  @P2 MUFU.EX2 R0, R8 ;  /* 0x0000000800002308 */ /* 0x000eb00000000800 */
[----:B------:R-:W3:Y:S01]  /*beb0*/  @P0 MUFU.EX2 R11, R10 ;  /* 0x0000000a000b0308 */ /* 0x000ee20000000800 */
[----:B-1----:R-:W-:-:S05]  /*bec0*/  @P3 FADD R7, -R7, 1 ;  /* 0x3f80000007073421 */ /* 0x002fca0000000100 */
[----:B------:R-:W-:Y:S01]  /*bed0*/  @P3 LOP3.LUT R40, R7, 0x80000000, R60, 0xb8, !PT ;  /* 0x8000000007283812 */ /* 0x000fe200078eb83c */
[----:B------:R-:W-:Y:S01]  /*bee0*/  FMUL R7, R14, 0.5 ;  /* 0x3f0000000e077820 */ /* 0x000fe20000400000 */
[----:B------:R-:W1:Y:S01]  /*bef0*/  @P4 MUFU.EX2 R6, R9 ;  /* 0x0000000900064308 */ /* 0x000e620000000800 */
[----:B--2---:R-:W-:Y:S02]  /*bf00*/  @P2 FADD R0, -R0, 1 ;  /* 0x3f80000000002421 */ /* 0x004fe40000000100 */
[----:B------:R-:W-:Y:S01]  /*bf10*/  FMUL R26, R26, R7 ;  /* 0x000000071a1a7220 */ /* 0x000fe20000400000 */
[----:B------:R-:W-:Y:S01]  /*bf20*/  FMUL R7, R24, 0.5 ;  /* 0x3f00000018077820 */ /* 0x000fe20000400000 */
[----:B------:R-:W-:Y:S01]  /*bf30*/  FADD R40, R40, 1 ;  /* 0x3f80000028287421 */ /* 0x000fe20000000000 */
[----:B------:R-:W-:Y:S01]  /*bf40*/  @P2 LOP3.LUT R8, R0, 0x80000000, R49, 0xb8, !PT ;  /* 0x8000000000082812 */ /* 0x000fe200078eb831 */
[----:B------:R-:W-:Y:S01]  /*bf50*/  FMUL R0, R5, 0.5 ;  /* 0x3f00000005007820 */ /* 0x000fe20000400000 */
[----:B------:R-:W2:Y:S01]  /*bf60*/  @P5 MUFU.EX2 R35, R12 ;  /* 0x0000000c00235308 */ /* 0x000ea20000000800 */
[----:B---3--:R-:W-:Y:S01]  /*bf70*/  @P0 FADD R11, -R11, 1 ;  /* 0x3f8000000b0b0421 */ /* 0x008fe20000000100 */
[----:B------:R-:W-:Y:S01]  /*bf80*/  FMUL R5, R4, 0.5 ;  /* 0x3f00000004057820 */ /* 0x000fe20000400000 */
[----:B------:R-:W-:Y:S01]  /*bf90*/  FADD R8, R8, 1 ;  /* 0x3f80000008087421 */ /* 0x000fe20000000000 */
        /* <DEDUP_REMOVED lines=8> */
[----:B------:R-:W-:Y:S01]  /*c020*/  FADD R10, R10, 1 ;  /* 0x3f8000000a0a7421 */ /* 0x000fe20000000000 */
[----:B------:R-:W-:Y:S01]  /*c030*/  F2FP.SATFINITE.E4M3.F32.PACK_AB_MERGE_C R26, R27, R26, RZ ;  /* 0x0000001a1b1a723e */ /* 0x000fe200048070ff */
[----:B------:R-:W-:Y:S01]  /*c040*/  FMUL R44, R44, R5 ;  /* 0x000000052c2c7220 */ /* 0x000fe20000400000 */
[----:B------:R-:W-:Y:S01]  /*c050*/  @P4 LOP3.LUT R9, R6, 0x80000000, R55, 0xb8, !PT ;  /* 0x8000000006094812 */ /* 0x000fe200078eb837 */
[----:B------:R-:W-:Y:S01]  /*c060*/  FMUL R6, R21, 0.5 ;  /* 0x3f00000015067820 */ /* 0x000fe20000400000 */
[----:B--2---:R-:W-:Y:S01]  /*c070*/  @P5 FADD R35, -R35, 1 ;  /* 0x3f80000023235421 */ /* 0x004fe20000000100 */
[----:B------:R-:W-:Y:S01]  /*c080*/  FMUL R21, R46, R3 ;  /* 0x000000032e157220 */ /* 0x000fe20000400000 */
[----:B------:R-:W-:Y:S01]  /*c090*/  FMUL R8, R8, R7 ;  /* 0x0000000708087220 */ /* 0x000fe20000400000 */
[----:B------:R-:W-:Y:S01]  /*c0a0*/  FMUL R3, R51, 0.5 ;  /* 0x3f00000033037820 */ /* 0x000fe20000400000 */
[----:B------:R-:W-:Y:S01]  /*c0b0*/  FMUL R5, R53, 0.5 ;  /* 0x3f00000035057820 */ /* 0x000fe20000400000 */
[----:B------:R-:W-:Y:S01]  /*c0c0*/  @P5 LOP3.LUT R12, R35, 0x80000000, R57, 0xb8, !PT ;  /* 0x80000000230c5812 */ /* 0x000fe200078eb839 */
[----:B------:R-:W-:Y:S01]  /*c0d0*/  FMUL R7, R47, 0.5 ;  /* 0x3f0000002f077820 */ /* 0x000fe20000400000 */
[----:B------:R-:W-:Y:S01]  /*c0e0*/  FADD R9, R9, 1 ;  /* 0x3f80000009097421 */ /* 0x000fe20000000000 */
[----:B------:R-:W-:Y:S01]  /*c0f0*/  FMUL R6, R29, R6 ;  /* 0x000000061d067220 */ /* 0x000fe20000400000 */
[----:B------:R-:W-:Y:S01]  /*c100*/  FMUL R3, R40, R3 ;  /* 0x0000000328037220 */ /* 0x000fe20000400000 */
[----:B------:R-:W-:Y:S01]  /*c110*/  FADD R12, R12, 1 ;  /* 0x3f8000000c0c7421 */ /* 0x000fe20000000000 */
[----:B------:R-:W-:Y:S01]  /*c120*/  FMUL R0, R9, R0 ;  /* 0x0000000009007220 */ /* 0x000fe20000400000 */
[----:B------:R-:W-:Y:S01]  /*c130*/  FMUL R10, R10, R5 ;  /* 0x000000050a0a7220 */ /* 0x000fe20000400000 */
[----:B------:R-:W-:Y:S01]  /*c140*/  F2FP.SATFINITE.E4M3.F32.PACK_AB_MERGE_C R6, R25, R6, RZ ;  /* 0x000000061906723e */ /* 0x000fe200048070ff */
[----:B------:R-:W-:Y:S01]  /*c150*/  FMUL R7, R12, R7 ;  /* 0x000000070c077220 */ /* 0x000fe20000400000 */
[----:B------:R-:W-:-:S02]  /*c160*/  F2FP.SATFINITE.E4M3.F32.PACK_AB_MERGE_C R38, R11, R38, RZ ;  /* 0x000000260b26723e */ /* 0x000fc400048070ff */
[----:B------:R-:W-:Y:S02]  /*c170*/  F2FP.SATFINITE.E4M3.F32.PACK_AB_MERGE_C R44, R21, R44, RZ ;  /* 0x0000002c152c723e */ /* 0x000fe400048070ff */
[----:B------:R-:W-:Y:S02]  /*c180*/  F2FP.SATFINITE.E4M3.F32.PACK_AB_MERGE_C R8, R8, R31, RZ ;  /* 0x0000001f0808723e */ /* 0x000fe400048070ff */
[----:B------:R-:W-:Y:S02]  /*c190*/  F2FP.SATFINITE.E4M3.F32.PACK_AB_MERGE_C R0, R3, R0, RZ ;  /* 0x000000000300723e */ /* 0x000fe400048070ff */
[----:B------:R-:W-:Y:S01]  /*c1a0*/  F2FP.SATFINITE.E4M3.F32.PACK_AB_MERGE_C R10, R7, R10, RZ ;  /* 0x0000000a070a723e */ /* 0x000fe200048070ff */
[----:B------:R-:W-:Y:S06]  /*c1b0*/  @P1 BRA `(.L_x_88) ;  /* 0x0000000000041947 */ /* 0x000fec0003800000 */
[----:B------:R-:W-:-:S04]  /*c1c0*/  DEPBAR.LE SB0, 0x1 ;  /* 0x000080400000791a */ /* 0x000fc80000000000 */
.L_x_88:
[----:B------:R-:W-:Y:S05]  /*c1d0*/  WARPSYNC.ALL ;  /* 0x0000000000007948 */ /* 0x000fea0003800000 */
[----:B------:R-:W-:Y:S01]  /*c1e0*/  BAR.SYNC.DEFER_BLOCKING 0x1, 0x100 ;  /* 0x0044000000007b1d */ /* 0x000fe20000010000 */
[----:B------:R-:W-:-:S05]  /*c1f0*/  IADD3 R16, P0, R16, UR38, RZ ;  /* 0x0000002610107c10 */ /* 0x000fca000ff1e0ff */
        /* <DEDUP_REMOVED lines=20> */
[----:B------:R-:W-:Y:S02]  /*c340*/  UIADD3 UR4, UR50, 0x5100, URZ ;  /* 0x0000510032047890 */ /* 0x000fe4000fffe03f */
[----:B------:R-:W-:Y:S01]  /*c350*/  UIADD3.X UR9, URZ, UR43, URZ, UP0, !UPT ;  /* 0x0000002b3f097290 */ /* 0x000fe200087fe43f */
[----:B------:R-:W-:-:S08]  /*c360*/  UMOV UR7, UR47 ;  /* 0x0000002f00077c82 */ /* 0x000fd00008000000 */
[----:B------:R1:W-:Y:S02]  /*c370*/  UTMASTG.3D [UR4], [UR8] ;  /* 0x00000004080073b5 */ /* 0x0003e40008010000 */
[----:B-1----:R0:W-:Y:S02]  /*c380*/  UTMACMDFLUSH ;  /* 0x00000000000079b7 */ /* 0x0021e40000000000 */
.L_x_90:
[----:B------:R-:W-:Y:S05]  /*c390*/  BSYNC B0 ;  /* 0x0000000000007941 */ /* 0x000fea0003800000 */
.L_x_89:
[----:B------:R-:W-:Y:S01]  /*c3a0*/  ULDC.64 UR4, c[0x0][0x8f8] ;  /* 0x00023e0000047ab9 */ /* 0x000fe20000000a00 */
[----:B------:R-:W-:Y:S01]  /*c3b0*/  IADD3.X R17, R17, UR37, RZ, P0, !PT ;  /* 0x0000002511117c10 */ /* 0x000fe200087fe4ff */
[----:B------:R-:W-:Y:S01]  /*c3c0*/  UMOV UR47, 0xffffffff ;  /* 0xffffffff002f7882 */ /* 0x000fe20000000000 */
[----:B------:R-:W-:Y:S01]  /*c3d0*/  ISETP.GE.U32.AND P0, PT, R16, UR4, PT ;  /* 0x0000000410007c0c */ /* 0x000fe2000bf06070 */
[----:B------:R-:W-:Y:S01]  /*c3e0*/  IMAD.MOV.U32 R3, RZ, RZ, -0x1 ;  /* 0xffffffffff037424 */ /* 0x000fe200078e00ff */
[----:B------:R-:W-:Y:S02]  /*c3f0*/  PRMT R0, RZ, 0x7610, R0 ;  /* 0x00007610ff007816 */ /* 0x000fe40000000000 */
[----:B------:R-:W-:Y:S02]  /*c400*/  ISETP.GE.U32.AND.EX P0, PT, R17, UR5, PT, P0 ;  /* 0x0000000511007c0c */ /* 0x000fe4000bf06100 */
[----:B------:R-:W-:-:S11]  /*c410*/  MOV R8, 0xffffffff ;  /* 0xffffffff00087802 */ /* 0x000fd60000000f00 */
[----:B------:R-:W-:Y:S05]  /*c420*/  @P0 BRA `(.L_x_91) ;  /* 0x0000000400680947 */ /* 0x000fea0003800000 */
[----:B------:R-:W1:Y:S01]  /*c430*/  S2R R12, SR_CTAID.X ;  /* 0x00000000000c7919 */ /* 0x000e620000002500 */
[----:B------:R-:W2:Y:S01]  /*c440*/  LDC.64 R10, c[0x0][0x8d0] ;  /* 0x00023400ff0a7b82 */ /* 0x000ea20000000a00 */
[----:B------:R-:W-:Y:S01]  /*c450*/  ULDC UR4, c[0x0][0x150] ;  /* 0x0000540000047ab9 */ /* 0x000fe20000000800 */
[----:B------:R-:W-:Y:S01]  /*c460*/  IMAD.MOV.U32 R8, RZ, RZ, R16 ;  /* 0x000000ffff087224 */ /* 0x000fe200078e0010 */
[----:B------:R-:W3:Y:S01]  /*c470*/  S2R R26, SR_CTAID.Y ;  /* 0x00000000001a7919 */ /* 0x000ee20000002600 */
[----:B------:R-:W-:-:S04]  /*c480*/  MOV R9, R17 ;  /* 0x0000001100097202 */ /* 0x000fc80000000f00 */
[----:B------:R-:W4:Y:S08]  /*c490*/  LDC R25, c[0x0][0x144] ;  /* 0x00005100ff197b82 */ /* 0x000f300000000800 */
[----:B------:R-:W3:Y:S08]  /*c4a0*/  LDC R0, c[0x0][0x8d8] ;  /* 0x00023600ff007b82 */ /* 0x000ef00000000800 */
[----:B------:R-:W3:Y:S01]  /*c4b0*/  LDC.64 R20, c[0x0][0x8c8] ;  /* 0x00023200ff147b82 */ /* 0x000ee20000000a00 */
[----:B--2---:R-:W-:-:S04]  /*c4c0*/  ISETP.NE.U32.AND P0, PT, R10, RZ, PT ;  /* 0x000000ff0a00720c */ /* 0x004fc80003f05070 */
[----:B------:R-:W-:Y:S02]  /*c4d0*/  ISETP.NE.AND.EX P0, PT, R11, RZ, PT, P0 ;  /* 0x000000ff0b00720c */ /* 0x000fe40003f05300 */
[----:B-1----:R-:W-:-:S05]  /*c4e0*/  I2FP.F32.U32 R3, R12 ;  /* 0x0000000c00037245 */ /* 0x002fca0000201000 */
[----:B------:R-:W-:-:S04]  /*c4f0*/  FMUL R3, R3, UR4 ;  /* 0x0000000403037c20 */ /* 0x000fc80008400000 */
[----:B------:R1:W2:Y:S02]  /*c500*/  F2I.U32.TRUNC.NTZ R24, R3 ;  /* 0x0000000300187305 */ /* 0x0002a4000020f000 */
[----:B----4-:R-:W-:Y:S05]  /*c510*/  @!P0 BRA `(.L_x_92) ;  /* 0x0000000000288947 */ /* 0x010fea0003800000 */
[----:B-1----:R-:W1:Y:S02]  /*c520*/  LDC R3, c[0x0][0x8dc] ;  /* 0x00023700ff037b82 */ /* 0x002e640000000800 */
[----:B-1----:R-:W-:-:S05]  /*c530*/  IADD3 R3, P0, R16, R3, RZ ;  /* 0x0000000310037210 */ /* 0x002fca0007f1e0ff */
[----:B------:R-:W-:-:S04]  /*c540*/  IMAD.X R13, RZ, RZ, R17, P0 ;  /* 0x000000ffff0d7224 */ /* 0x000fc800000e0611 */
[----:B------:R-:W-:-:S04]  /*c550*/  IMAD.WIDE.U32 R4, R13, R10, RZ ;  /* 0x0000000a0d047225 */ /* 0x000fc800078e00ff */
[----:B------:R-:W-:-:S04]  /*c560*/  IMAD.WIDE.U32 R6, P0, R3, R11, R4 ;  /* 0x0000000b03067225 */ /* 0x000fc80007800004 */
[----:B------:R-:W-:Y:S01]  /*c570*/  IMAD.WIDE.U32 R4, R3, R10, RZ ;  /* 0x0000000a03047225 */ /* 0x000fe200078e00ff */
[----:B------:R-:W-:-:S03]  /*c580*/  IADD3.X R9, RZ, RZ, RZ, P0, !PT ;  /* 0x000000ffff097210 */ /* 0x000fc600007fe4ff */
[----:B------:R-:W-:Y:S01]  /*c590*/  IMAD.MOV.U32 R8, RZ, RZ, R7 ;  /* 0x000000ffff087224 */ /* 0x000fe200078e0007 */
[----:B------:R-:W-:-:S05]  /*c5a0*/  IADD3 RZ, P0, R5, R6, RZ ;  /* 0x0000000605ff7210 */ /* 0x000fca0007f1e0ff */
[----:B------:R-:W-:-:S08]  /*c5b0*/  IMAD.WIDE.U32.X R8, R13, R11, R8, P0 ;  /* 0x0000000b0d087225 */ /* 0x000fd000000e0408 */
.L_x_92:
[----:B------:R-:W4:Y:S01]  /*c5c0*/  LDC.64 R14, c[0x0][0x8e8] ;  /* 0x00023a00ff0e7b82 */ /* 0x000f220000000a00 */
[-CC-:B---3--:R-:W-:Y:S01]  /*c5d0*/  SHF.R.U64 R32, R8, R0.reuse, R9.reuse ;  /* 0x0000000008207219 */ /* 0x188fe20000001209 */
[----:B--2---:R-:W-:Y:S01]  /*c5e0*/  IMAD.MOV R24, RZ, RZ, -R24 ;  /* 0x000000ffff187224 */ /* 0x004fe200078e0a18 */
[----:B------:R-:W-:Y:S01]  /*c5f0*/  SHF.R.U32.HI R0, RZ, R0, R9 ;  /* 0x00000000ff007219 */ /* 0x000fe20000011609 */
[----:B------:R-:W-:Y:S01]  /*c600*/  ULDC UR4, c[0x0][0x154] ;  /* 0x0000550000047ab9 */ /* 0x000fe20000000800 */
[----:B-1----:R-:W-:Y:S01]  /*c610*/  IADD3 R3, P0, RZ, -R32, RZ ;  /* 0x80000020ff037210 */ /* 0x002fe20007f1e0ff */
[----:B------:R-:W-:Y:S01]  /*c620*/  IMAD R28, R25, R24, R12 ;  /* 0x00000018191c7224 */ /* 0x000fe200078e020c */
[----:B------:R-:W-:Y:S01]  /*c630*/  MOV R7, 0x1 ;  /* 0x0000000100077802 */ /* 0x000fe20000000f00 */
[----:B------:R-:W1:Y:S01]  /*c640*/  LDC R6, c[0x0][0x8c0] ;  /* 0x00023000ff067b82 */ /* 0x000e620000000800 */
[----:B------:R-:W-:-:S05]  /*c650*/  IADD3.X R5, RZ, ~R0, RZ, P0, !PT ;  /* 0x80000000ff057210 */ /* 0x000fca00007fe4ff */
[-C--:B------:R-:W-:Y:S02]  /*c660*/  IMAD R0, R5, R20.reuse, RZ ;  /* 0x0000001405007224 */ /* 0x080fe400078e02ff */
[----:B------:R-:W2:Y:S01]  /*c670*/  LDC R8, c[0x0][0x8b0] ;  /* 0x00022c00ff087b82 */ /* 0x000ea20000000800 */
[----:B------:R-:W-:-:S04]  /*c680*/  IMAD.WIDE.U32 R4, R3, R20, R16 ;  /* 0x0000001403047225 */ /* 0x000fc800078e0010 */
[----:B------:R-:W-:Y:S01]  /*c690*/  IMAD R3, R3, R21, R0 ;  /* 0x0000001503037224 */ /* 0x000fe200078e0200 */
[----:B------:R-:W-:Y:S02]  /*c6a0*/  I2FP.F32.U32 R0, R26 ;  /* 0x0000001a00007245 */ /* 0x000fe40000201000 */
[----:B------:R-:W3:Y:S01]  /*c6b0*/  LDC R30, c[0x0][0x900] ;  /* 0x00024000ff1e7b82 */ /* 0x000ee20000000800 */
[----:B----4-:R-:W-:Y:S02]  /*c6c0*/  ISETP.NE.U32.AND P0, PT, R14, RZ, PT ;  /* 0x000000ff0e00720c */ /* 0x010fe40003f05070 */
[----:B------:R-:W-:Y:S01]  /*c6d0*/  IADD3 R3, R5, R3, RZ ;  /* 0x0000000305037210 */ /* 0x000fe20007ffe0ff */
[----:B------:R-:W-:Y:S01]  /*c6e0*/  FMUL R0, R0, UR4 ;  /* 0x0000000400007c20 */ /* 0x000fe20008400000 */
[----:B------:R-:W-:Y:S01]  /*c6f0*/  ISETP.NE.AND.EX P0, PT, R15, RZ, PT, P0 ;  /* 0x000000ff0f00720c */ /* 0x000fe20003f05300 */
[----:B------:R-:W-:Y:S02]  /*c700*/  IMAD.MOV.U32 R5, RZ, RZ, -0x1 ;  /* 0xffffffffff057424 */ /* 0x000fe400078e00ff */
[----:B------:R-:W4:Y:S01]  /*c710*/  LDC R21, c[0x0][0x148] ;  /* 0x00005200ff157b82 */ /* 0x000f220000000800 */
[-CC-:B-1----:R-:W-:Y:S01]  /*c720*/  SHF.R.U64 R12, R4, R6.reuse, R3.reuse ;  /* 0x00000006040c7219 */ /* 0x182fe20000001203 */
[----:B------:R1:W1:Y:S01]  /*c730*/  F2I.U32.TRUNC.NTZ R20, R0 ;  /* 0x0000000000147305 */ /* 0x000262000020f000 */
[----:B------:R-:W-:-:S05]  /*c740*/  SHF.R.U32.HI R3, RZ, R6, R3 ;  /* 0x00000006ff037219 */ /* 0x000fca0000011603 */
[----:B------:R-:W1:Y:S01]  /*c750*/  LDC R24, c[0x0][0x8a8] ;  /* 0x00022a00ff187b82 */ /* 0x000e620000000800 */
[-CC-:B--2---:R-:W-:Y:S02]  /*c760*/  SHF.R.U64 R10, R12, R8.reuse, R3.reuse ;  /* 0x000000080c0a7219 */ /* 0x184fe40000001203 */
[----:B------:R-:W-:-:S05]  /*c770*/  SHF.R.U32.HI R3, RZ, R8, R3 ;  /* 0x00000008ff037219 */ /* 0x000fca0000011603 */
[----:B------:R-:W2:Y:S01]  /*c780*/  LDC R27, c[0x0][0x8f0] ;  /* 0x00023c00ff1b7b82 */ /* 0x000ea20000000800 */
[-C--:B---3--:R-:W-:Y:S02]  /*c790*/  SHF.L.U32 R4, R5, R30.reuse, RZ ;  /* 0x0000001e05047219 */ /* 0x088fe400000006ff */
[-CC-:B------:R-:W-:Y:S02]  /*c7a0*/  SHF.R.U64 R13, R10, R30.reuse, R3.reuse ;  /* 0x0000001e0a0d7219 */ /* 0x180fe40000001203 */
[----:B------:R-:W-:Y:S02]  /*c7b0*/  SHF.R.U32.HI R5, RZ, R30, R3 ;  /* 0x0000001eff057219 */ /* 0x000fe40000011603 */
[----:B------:R-:W-:Y:S01]  /*c7c0*/  LOP3.LUT R25, RZ, R4, RZ, 0x33, !PT ;  /* 0x00000004ff197212 */ /* 0x000fe200078e33ff */
[----:B------:R-:W3:Y:S01]  /*c7d0*/  LDC R29, c[0x0][0x8e0] ;  /* 0x00023800ff1d7b82 */ /* 0x000ee20000000800 */
[----:B------:R-:W-:Y:S01]  /*c7e0*/  SHF.L.U32 R30, R7, R30, RZ ;  /* 0x0000001e071e7219 */ /* 0x000fe200000006ff */
[----:B------:R-:W-:-:S06]  /*c7f0*/  IMAD.MOV.U32 R4, RZ, RZ, R13 ;  /* 0x000000ffff047224 */ /* 0x000fcc00078e000d */
[----:B------:R-:W1:Y:S01]  /*c800*/  LDC R31, c[0x0][0x8b8] ;  /* 0x00022e00ff1f7b82 */ /* 0x000e620000000800 */
[----:B------:R-:W-:Y:S05]  /*c810*/  @!P0 BRA `(.L_x_93) ;  /* 0x0000000000288947 */ /* 0x000fea0003800000 */
[----:B-1----:R-:W1:Y:S02]  /*c820*/  LDC R0, c[0x0][0x8f4] ;  /* 0x00023d00ff007b82 */ /* 0x002e640000000800 */
[----:B-1----:R-:W-:-:S04]  /*c830*/  IADD3 R3, P0, R13, R0, RZ ;  /* 0x000000000d037210 */ /* 0x002fc80007f1e0ff */
        /* <DEDUP_REMOVED lines=8> */
.L_x_93:
[----:B------:R-:W-:Y:S01]  /*c8c0*/  ISETP.NE.AND P0, PT, R2, 0x1, PT ;  /* 0x000000010200780c */ /* 0x000fe20003f05270 */
[----:B-1----:R-:W-:Y:S01]  /*c8d0*/  IMAD.MOV R20, RZ, RZ, -R20 ;  /* 0x000000ffff147224 */ /* 0x002fe200078e0a14 */
[----:B--2---:R-:W-:Y:S02]  /*c8e0*/  SHF.R.U64 R0, R4, R27, R5 ;  /* 0x0000001b04007219 */ /* 0x004fe40000001205 */
[----:B------:R-:W-:Y:S02]  /*c8f0*/  LOP3.LUT R3, R10, R25, RZ, 0xc0, !PT ;  /* 0x000000190a037212 */ /* 0x000fe400078ec0ff */
[----:B------:R-:W-:Y:S01]  /*c900*/  IADD3 R5, R24, -0x1, RZ ;  /* 0xffffffff18057810 */ /* 0x000fe20007ffe0ff */
[----:B------:R-:W-:Y:S01]  /*c910*/  IMAD.MOV R4, RZ, RZ, -R0 ;  /* 0x000000ffff047224 */ /* 0x000fe200078e0a00 */
[----:B------:R-:W-:Y:S01]  /*c920*/  R2UR UR47, R32 ;  /* 0x00000000202f72ca */ /* 0x000fe200000e0000 */
[----:B------:R-:W-:Y:S01]  /*c930*/  IMAD R3, R30, R0, R3 ;  /* 0x000000001e037224 */ /* 0x000fe200078e0203 */
[----:B------:R-:W-:Y:S01]  /*c940*/  LOP3.LUT R5, R12, R5, RZ, 0xc0, !PT ;  /* 0x000000050c057212 */ /* 0x000fe200078ec0ff */
[----:B---3--:R-:W-:Y:S01]  /*c950*/  IMAD R0, R4, R29, R13 ;  /* 0x0000001d04007224 */ /* 0x008fe200078e020d */
[----:B------:R-:W-:Y:S01]  /*c960*/  MOV R4, 0x1 ;  /* 0x0000000100047802 */ /* 0x000fe20000000f00 */
[----:B----4-:R-:W-:-:S02]  /*c970*/  @P0 IMAD R28, R21, R20, R26 ;  /* 0x00000014151c0224 */ /* 0x010fc400078e021a */
[----:B------:R-:W-:Y:S02]  /*c980*/  IMAD R0, R0, R24, R5 ;  /* 0x0000001800007224 */ /* 0x000fe400078e0205 */
[----:B------:R-:W-:-:S05]  /*c990*/  IMAD R3, R3, R31, R28 ;  /* 0x0000001f03037224 */ /* 0x000fca00078e021c */
[----:B------:R-:W-:Y:S02]  /*c9a0*/  SEL R8, R0, R3, !P0 ;  /* 0x0000000300087207 */ /* 0x000fe40004000000 */
[----:B------:R-:W-:Y:S02]  /*c9b0*/  SEL R3, R3, R0, !P0 ;  /* 0x0000000003037207 */ /* 0x000fe40004000000 */
[----:B------:R-:W-:-:S07]  /*c9c0*/  PRMT R0, R4, 0x7610, R0 ;  /* 0x0000761004007816 */ /* 0x000fce0000000000 */
.L_x_91:
[----:B------:R-:W-:Y:S01]  /*c9d0*/  LOP3.LUT P0, RZ, R0, 0xff, RZ, 0xc0, !PT ;  /* 0x000000ff00ff7812 */ /* 0x000fe2000780c0ff */
[----:B------:R-:W-:-:S04]  /*c9e0*/  UIMAD.WIDE.U32 UR4, UR51, -0x33333333, URZ ;  /* 0xcccccccd330478a5 */ /* 0x000fc8000f8e003f */
[----:B------:R-:W-:-:S04]  /*c9f0*/  USHF.R.U32.HI UR4, URZ, 0x3, UR5 ;  /* 0x000000033f047899 */ /* 0x000fc80008011605 */
[----:B------:R-:W-:-:S04]  /*ca00*/  UIMAD UR4, UR4, -0xa, UR51 ;  /* 0xfffffff6040478a4 */ /* 0x000fc8000f8e0233 */
[----:B------:R-:W-:Y:S08]  /*ca10*/  @P0 BRA `(.L_x_94) ;  /* 0xffffff4800a40947 */ /* 0x000ff0000383ffff */
[----:B------:R-:W-:-:S04]  /*ca20*/  DEPBAR.LE SB0, 0x0 ;  /* 0x000080000000791a */ /* 0x000fc80000000000 */
[----:B------:R-:W-:Y:S05]  /*ca30*/  EXIT ;  /* 0x000000000000794d */ /* 0x000fea0003800000 */
.L_x_9:
[----:B------:R-:W-:Y:S01]  /*ca40*/  ULDC.64 UR4, c[0x0][0x8f8] ;  /* 0x00023e0000047ab9 */ /* 0x000fe20000000a00 */
[----:B------:R-:W-:Y:S01]  /*ca50*/  PRMT R12, RZ, 0x7610, R12 ;  /* 0x00007610ff0c7816 */ /* 0x000fe2000000000c */
[----:B------:R-:W-:Y:S01]  /*ca60*/  IMAD.MOV.U32 R5, RZ, RZ, -0x1 ;  /* 0xffffffffff057424 */ /* 0x000fe200078e00ff */
[----:B------:R-:W-:Y:S01]  /*ca70*/  ISETP.GE.U32.AND P1, PT, R16, UR4, PT ;  /* 0x0000000410007c0c */ /* 0x000fe2000bf26070 */
[----:B------:R-:W-:Y:S01]  /*ca80*/  IMAD.MOV.U32 R6, RZ, RZ, -0x1 ;  /* 0xffffffffff067424 */ /* 0x000fe200078e00ff */
[----:B------:R-:W-:Y:S02]  /*ca90*/  MOV R4, 0xffffffff ;  /* 0xffffffff00047802 */ /* 0x000fe40000000f00 */
[----:B------:R-:W-:-:S13]  /*caa0*/  ISETP.GE.U32.AND.EX P1, PT, R17, UR5, PT, P1 ;  /* 0x0000000511007c0c */ /* 0x000fda000bf26110 */
[----:B------:R-:W-:Y:S05]  /*cab0*/  @P1 BRA `(.L_x_95) ;  /* 0x00000004005c1947 */ /* 0x000fea0003800000 */
[----:B------:R-:W1:Y:S01]  /*cac0*/  LDC.64 R20, c[0x0][0x8d0] ;  /* 0x00023400ff147b82 */ /* 0x000e620000000a00 */
[----:B------:R-:W-:Y:S01]  /*cad0*/  MOV R14, R16 ;  /* 0x00000010000e7202 */ /* 0x000fe20000000f00 */
[----:B------:R-:W-:-:S06]  /*cae0*/  IMAD.MOV.U32 R15, RZ, RZ, R17 ;  /* 0x000000ffff0f7224 */ /* 0x000fcc00078e0011 */
        /* <DEDUP_REMOVED lines=15> */
.L_x_96:
[--C-:B------:R-:W-:Y:S01]  /*cbe0*/  SHF.R.U64 R14, R14, R6, R15.reuse ;  /* 0x000000060e0e7219 */ /* 0x100fe2000000120f */
[----:B------:R-:W1:Y:S01]  /*cbf0*/  LDC R12, c[0x0][0x8c0] ;  /* 0x00023000ff0c7b82 */ /* 0x000e620000000800 */
[----:B------:R-:W-:Y:S01]  /*cc00*/  I2FP.F32.U32 R5, R10 ;  /* 0x0000000a00057245 */ /* 0x000fe20000201000 */
[----:B------:R-:W-:Y:S01]  /*cc10*/  ULDC UR4, c[0x0][0x150] ;  /* 0x0000540000047ab9 */ /* 0x000fe20000000800 */
[----:B------:R-:W-:Y:S02]  /*cc20*/  SHF.R.U32.HI R4, RZ, R6, R15 ;  /* 0x00000006ff047219 */ /* 0x000fe4000001160f */
[----:B------:R-:W-:Y:S01]  /*cc30*/  IADD3 R11, P1, RZ, -R14, RZ ;  /* 0x8000000eff0b7210 */ /* 0x000fe20007f3e0ff */
[----:B------:R-:W-:Y:S01]  /*cc40*/  FMUL R15, R5, UR4 ;  /* 0x00000004050f7c20 */ /* 0x000fe20008400000 */
[----:B------:R-:W-:Y:S01]  /*cc50*/  ULDC UR4, c[0x0][0x154] ;  /* 0x0000550000047ab9 */ /* 0x000fe20000000800 */
[----:B------:R-:W2:Y:S02]  /*cc60*/  LDC.64 R28, c[0x0][0x8e8] ;  /* 0x00023a00ff1c7b82 */ /* 0x000ea40000000a00 */
[----:B------:R-:W-:-:S02]  /*cc70*/  IMAD.X R13, RZ, RZ, ~R4, P1 ;  /* 0x000000ffff0d7224 */ /* 0x000fc400008e0e04 */
[----:B------:R-:W3:Y:S01]  /*cc80*/  F2I.U32.TRUNC.NTZ R15, R15 ;  /* 0x0000000f000f7305 */ /* 0x000ee2000020f000 */
[----:B------:R-:W-:-:S03]  /*cc90*/  IMAD.WIDE.U32 R4, R11, R24, R16 ;  /* 0x000000180b047225 */ /* 0x000fc600078e0010 */
[----:B------:R-:W4:Y:S01]  /*cca0*/  LDC R21, c[0x0][0x144] ;  /* 0x00005100ff157b82 */ /* 0x000f220000000800 */
[----:B------:R-:W-:-:S04]  /*ccb0*/  IMAD R6, R13, R24, RZ ;  /* 0x000000180d067224 */ /* 0x000fc800078e02ff */
[----:B------:R-:W-:-:S03]  /*ccc0*/  IMAD R11, R11, R25, R6 ;  /* 0x000000190b0b7224 */ /* 0x000fc600078e0206 */
[----:B------:R-:W5:Y:S02]  /*ccd0*/  LDC R20, c[0x0][0x8b0] ;  /* 0x00022c00ff147b82 */ /* 0x000f640000000800 */
[----:B------:R-:W-:Y:S02]  /*cce0*/  IADD3 R5, R5, R11, RZ ;  /* 0x0000000b05057210 */ /* 0x000fe40007ffe0ff */
[----:B------:R-:W-:Y:S02]  /*ccf0*/  I2FP.F32.U32 R11, R7 ;  /* 0x00000007000b7245 */ /* 0x000fe40000201000 */
[-C--:B-1----:R-:W-:Y:S01]  /*cd00*/  SHF.R.U64 R6, R4, R12.reuse, R5 ;  /* 0x0000000c04067219 */ /* 0x082fe20000001205 */
[----:B---3--:R-:W-:Y:S01]  /*cd10*/  IMAD.MOV R4, RZ, RZ, -R15 ;  /* 0x000000ffff047224 */ /* 0x008fe200078e0a0f */
[----:B------:R-:W1:Y:S01]  /*cd20*/  LDC R13, c[0x0][0x900] ;  /* 0x00024000ff0d7b82 */ /* 0x000e620000000800 */
[----:B--2---:R-:W-:Y:S01]  /*cd30*/  ISETP.NE.U32.AND P1, PT, R28, RZ, PT ;  /* 0x000000ff1c00720c */ /* 0x004fe20003f25070 */
[----:B------:R-:W-:Y:S01]  /*cd40*/  FMUL R11, R11, UR4 ;  /* 0x000000040b0b7c20 */ /* 0x000fe20008400000 */
[----:B------:R-:W-:-:S02]  /*cd50*/  SHF.R.U32.HI R5, RZ, R12, R5 ;  /* 0x0000000cff057219 */ /* 0x000fc40000011605 */
[----:B------:R-:W-:Y:S02]  /*cd60*/  ISETP.NE.AND.EX P1, PT, R29, RZ, PT, P1 ;  /* 0x000000ff1d00720c */ /* 0x000fe40003f25310 */
[----:B------:R-:W-:Y:S01]  /*cd70*/  MOV R12, 0xffffffff ;  /* 0xffffffff000c7802 */ /* 0x000fe20000000f00 */
[----:B------:R-:W2:Y:S01]  /*cd80*/  LDC R22, c[0x0][0x148] ;  /* 0x00005200ff167b82 */ /* 0x000ea20000000800 */
[----:B----4-:R-:W-:Y:S02]  /*cd90*/  IMAD R26, R21, R4, R10 ;  /* 0x00000004151a7224 */ /* 0x010fe400078e020a */
[----:B------:R-:W-:-:S05]  /*cda0*/  IMAD.MOV.U32 R10, RZ, RZ, 0x1 ;  /* 0x00000001ff0a7424 */ /* 0x000fca00078e00ff */
[----:B------:R-:W3:Y:S01]  /*cdb0*/  LDC R24, c[0x0][0x8a8] ;  /* 0x00022a00ff187b82 */ /* 0x000ee20000000800 */
[-CC-:B-----5:R-:W-:Y:S02]  /*cdc0*/  SHF.R.U64 R21, R6, R20.reuse, R5.reuse ;  /* 0x0000001406157219 */ /* 0x1a0fe40000001205 */
[----:B------:R-:W-:Y:S02]  /*cdd0*/  SHF.R.U32.HI R4, RZ, R20, R5 ;  /* 0x00000014ff047219 */ /* 0x000fe40000011605 */
[----:B------:R4:W1:Y:S03]  /*cde0*/  F2I.U32.TRUNC.NTZ R20, R11 ;  /* 0x0000000b00147305 */ /* 0x000866000020f000 */
[----:B------:R-:W2:Y:S01]  /*cdf0*/  LDC R25, c[0x0][0x8f0] ;  /* 0x00023c00ff197b82 */ /* 0x000ea20000000800 */
[-C--:B-1----:R-:W-:Y:S02]  /*ce00*/  SHF.L.U32 R12, R12, R13.reuse, RZ ;  /* 0x0000000d0c0c7219 */ /* 0x082fe400000006ff */
[----:B------:R-:W-:-:S02]  /*ce10*/  SHF.R.U64 R23, R21, R13, R4 ;  /* 0x0000000d15177219 */ /* 0x000fc40000001204 */
[-C--:B------:R-:W-:Y:S02]  /*ce20*/  SHF.R.U32.HI R5, RZ, R13.reuse, R4 ;  /* 0x0000000dff057219 */ /* 0x080fe40000011604 */
[----:B------:R-:W-:Y:S01]  /*ce30*/  SHF.L.U32 R30, R10, R13, RZ ;  /* 0x0000000d0a1e7219 */ /* 0x000fe200000006ff */
[----:B------:R-:W1:Y:S01]  /*ce40*/  LDC R27, c[0x0][0x8e0] ;  /* 0x00023800ff1b7b82 */ /* 0x000e620000000800 */
[----:B------:R-:W-:Y:S02]  /*ce50*/  LOP3.LUT R32, RZ, R12, RZ, 0x33, !PT ;  /* 0x0000000cff207212 */ /* 0x000fe400078e33ff */
[----:B------:R-:W-:-:S05]  /*ce60*/  MOV R4, R23 ;  /* 0x0000001700047202 */ /* 0x000fca0000000f00 */
[----:B------:R-:W1:Y:S01]  /*ce70*/  LDC R31, c[0x0][0x8b8] ;  /* 0x00022e00ff1f7b82 */ /* 0x000e620000000800 */
[----:B----4-:R-:W-:Y:S05]  /*ce80*/  @!P1 BRA `(.L_x_97) ;  /* 0x0000000000289947 */ /* 0x010fea0003800000 */
[----:B------:R-:W4:Y:S02]  /*ce90*/  LDC R4, c[0x0][0x8f4] ;  /* 0x00023d00ff047b82 */ /* 0x000f240000000800 */
[----:B----4-:R-:W-:-:S05]  /*cea0*/  IADD3 R13, P1, R23, R4, RZ ;  /* 0x00000004170d7210 */ /* 0x010fca0007f3e0ff */
        /* <DEDUP_REMOVED lines=8> */
.L_x_97:
[----:B------:R-:W-:Y:S01]  /*cf30*/  ISETP.NE.AND P1, PT, R2, 0x1, PT ;  /* 0x000000010200780c */ /* 0x000fe20003f25270 */
[----:B---3--:R-:W-:Y:S01]  /*cf40*/  VIADD R11, R24, 0xffffffff ;  /* 0xffffffff180b7836 */ /* 0x008fe20000000000 */
[----:B--2---:R-:W-:Y:S01]  /*cf50*/  SHF.R.U64 R5, R4, R25, R5 ;  /* 0x0000001904057219 */ /* 0x004fe20000001205 */
[----:B------:R-:W-:Y:S01]  /*cf60*/  IMAD.MOV.U32 R12, RZ, RZ, 0x1 ;  /* 0x00000001ff0c7424 */ /* 0x000fe200078e00ff */
[----:B------:R-:W-:Y:S02]  /*cf70*/  IADD3 R20, -R20, RZ, RZ ;  /* 0x000000ff14147210 */ /* 0x000fe40007ffe1ff */
[----:B------:R-:W-:Y:S02]  /*cf80*/  LOP3.LUT R4, R21, R32, RZ, 0xc0, !PT ;  /* 0x0000002015047212 */ /* 0x000fe400078ec0ff */
[----:B------:R-:W-:-:S03]  /*cf90*/  IADD3 R10, -R5, RZ, RZ ;  /* 0x000000ff050a7210 */ /* 0x000fc60007ffe1ff */
[----:B------:R-:W-:Y:S02]  /*cfa0*/  IMAD R5, R30, R5, R4 ;  /* 0x000000051e057224 */ /* 0x000fe400078e0204 */
[----:B------:R-:W-:Y:S01]  /*cfb0*/  @P1 IMAD R26, R22, R20, R7 ;  /* 0x00000014161a1224 */ /* 0x000fe200078e0207 */
[----:B------:R-:W-:Y:S01]  /*cfc0*/  LOP3.LUT R7, R6, R11, RZ, 0xc0, !PT ;  /* 0x0000000b06077212 */ /* 0x000fe200078ec0ff */
[----:B-1----:R-:W-:Y:S02]  /*cfd0*/  IMAD R4, R10, R27, R23 ;  /* 0x0000001b0a047224 */ /* 0x002fe400078e0217 */
[----:B------:R-:W-:Y:S02]  /*cfe0*/  IMAD R5, R5, R31, R26 ;  /* 0x0000001f05057224 */ /* 0x000fe400078e021a */
[----:B------:R-:W-:-:S05]  /*cff0*/  IMAD R6, R4, R24, R7 ;  /* 0x0000001804067224 */ /* 0x000fca00078e0207 */
[----:B------:R-:W-:Y:S02]  /*d000*/  SEL R4, R6, R5, !P1 ;  /* 0x0000000506047207 */ /* 0x000fe40004800000 */
[----:B------:R-:W-:Y:S02]  /*d010*/  SEL R5, R5, R6, !P1 ;  /* 0x0000000605057207 */ /* 0x000fe40004800000 */
[----:B------:R-:W-:-:S07]  /*d020*/  MOV R6, R14 ;  /* 0x0000000e00067202 */ /* 0x000fce0000000f00 */
.L_x_95:
[----:B------:R-:W-:-:S08]  /*d030*/  NOP ;  /* 0x0000000000007918 */ /* 0x000fd00000000000 */
[----:B------:R-:W1:-:S00]  /*d040*/  USETMAXREG.DEALLOC.CTAPOOL 0x28 ;  /* 0x00000028000079c8 */ /* 0x000e4000080e0500 */
[----:B-1----:R-:W-:-:S13]  /*d050*/  ISETP.NE.AND P1, PT, R3, 0x1, PT ;  /* 0x000000010300780c */ /* 0x002fda0003f25270 */
[----:B------:R-:W-:Y:S05]  /*d060*/  @!P1 EXIT ;  /* 0x000000000000994d */ /* 0x000fea0003800000 */
[----:B------:R-:W-:Y:S05]  /*d070*/  @!P4 BRA `(.L_x_98) ;  /* 0x0000001000b0c947 */ /* 0x000fea0003800000 */
[----:B------:R-:W-:-:S13]  /*d080*/  ISETP.NE.OR P0, PT, R3, 0x2, P0 ;  /* 0x000000020300780c */ /* 0x000fda0000705670 */
[----:B------:R-:W-:Y:S05]  /*d090*/  @P0 EXIT ;  /* 0x000000000000094d */ /* 0x000fea0003800000 */
[----:B------:R-:W-:-:S13]  /*d0a0*/  LOP3.LUT P1, RZ, R12, 0xff, RZ, 0xc0, !PT ;  /* 0x000000ff0cff7812 */ /* 0x000fda000782c0ff */
[----:B------:R-:W-:Y:S05]  /*d0b0*/  @!P1 BRA `(.L_x_99) ;  /* 0x0000000000189947 */ /* 0x000fea0003800000 */
[----:B------:R-:W-:Y:S01]  /*d0c0*/  UMOV UR4, 0x400 ;  /* 0x0000040000047882 */ /* 0x000fe20000000000 */
[----:B------:R-:W-:Y:S01]  /*d0d0*/  IMAD.MOV.U32 R3, RZ, RZ, RZ ;  /* 0x000000ffff037224 */ /* 0x000fe200078e00ff */
[----:B------:R-:W-:-:S04]  /*d0e0*/  ULEA UR4, UR36, UR4, 0x18 ;  /* 0x0000000424047291 */ /* 0x000fc8000f8ec03f */
[----:B------:R-:W-:-:S05]  /*d0f0*/  SHF.L.U32 R3, R3, 0x1f, RZ ;  /* 0x0000001f03037819 */ /* 0x000fca00000006ff */
[----:B------:R-:W1:Y:S02]  /*d100*/  SYNCS.PHASECHK.TRANS64.TRYWAIT P0, [UR4+0xe8], R3 ;  /* 0x0000e803ff0075a7 */ /* 0x000e640008000144 */
[----:B-1----:R-:W-:Y:S05]  /*d110*/  @!P0 BRA `(.L_x_100) ;  /* 0x0000002400c88947 */ /* 0x002fea0003800000 */
.L_x_99:
[----:B-1----:R-:W-:Y:S01]  /*d120*/  PRMT R3, RZ, 0x7610, R3 ;  /* 0x00007610ff037816 */ /* 0x002fe20000000003 */
[----:B------:R-:W-:Y:S06]  /*d130*/  @P3 BRA `(.L_x_101) ;  /* 0x0000000000243947 */ /* 0x000fec0003800000 */
[----:B------:R-:W-:Y:S02]  /*d140*/  ULDC.64 UR4, c[0x0][0x588] ;  /* 0x0001620000047ab9 */ /* 0x000fe40000000a00 */
[----:B------:R-:W-:-:S04]  /*d150*/  ISETP.NE.U32.AND P0, PT, RZ, UR4, PT ;  /* 0x00000004ff007c0c */ /* 0x000fc8000bf05070 */
[----:B------:R-:W-:-:S13]  /*d160*/  ISETP.NE.AND.EX P0, PT, RZ, UR5, PT, P0 ;  /* 0x00000005ff007c0c */ /* 0x000fda000bf05300 */
[----:B------:R-:W-:Y:S05]  /*d170*/  @!P0 BRA `(.L_x_102) ;  /* 0x00000000000c8947 */ /* 0x000fea0003800000 */
[----:B------:R1:W5:Y:S01]  /*d180*/  LDG.E R8, desc[UR40][R8.64] ;  /* 0x0000002808087981 */ /* 0x000362000c1e1900 */
[----:B------:R-:W-:Y:S01]  /*d190*/  MOV R3, 0x1 ;  /* 0x0000000100037802 */ /* 0x000fe20000000f00 */
[----:B------:R-:W-:Y:S06]  /*d1a0*/  BRA `(.L_x_101) ;  /* 0x0000000000087947 */ /* 0x000fec0003800000 */
.L_x_102:
[----:B------:R-:W2:Y:S01]  /*d1b0*/  LDC R8, c[0x0][0x580] ;  /* 0x00016000ff087b82 */ /* 0x000ea20000000800 */
[----:B------:R-:W-:-:S07]  /*d1c0*/  IMAD.MOV.U32 R3, RZ, RZ, 0x1 ;  /* 0x00000001ff037424 */ /* 0x000fce00078e00ff */
.L_x_101:
[----:B-1----:R-:W-:Y:S01]  /*d1d0*/  MOV R9, 0x1 ;  /* 0x0000000100097802 */ /* 0x002fe20000000f00 */
[----:B------:R-:W-:Y:S06]  /*d1e0*/  @!P1 BRA `(.L_x_103) ;  /* 0x0000000c00dc9947 */ /* 0x000fec0003800000 */
[----:B------:R-:W1:Y:S01]  /*d1f0*/  LDC R10, c[0x0][0x900] ;  /* 0x00024000ff0a7b82 */ /* 0x000e620000000800 */
[----:B------:R-:W-:Y:S01]  /*d200*/  IMAD.MOV.U32 R7, RZ, RZ, -0x1 ;  /* 0xffffffffff077424 */ /* 0x000fe200078e00ff */
[----:B------:R-:W-:Y:S01]  /*d210*/  MOV R9, 0x1 ;  /* 0x0000000100097802 */ /* 0x000fe20000000f00 */
[----:B------:R-:W-:Y:S01]  /*d220*/  ULDC.64 UR6, c[0x0][0x198] ;  /* 0x0000660000067ab9 */ /* 0x000fe20000000a00 */
[----:B------:R-:W-:Y:S01]  /*d230*/  LOP3.LUT R11, R0, 0x2, RZ, 0xfc, !PT ;  /* 0x00000002000b7812 */ /* 0x000fe200078efcff */
[----:B------:R-:W-:Y:S01]  /*d240*/  ULDC.64 UR14, c[0x0][0x588] ;  /* 0x00016200000e7ab9 */ /* 0x000fe20000000a00 */
[----:B------:R-:W-:Y:S01]  /*d250*/  ULDC.64 UR22, c[0x0][0x8f8] ;  /* 0x00023e0000167ab9 */ /* 0x000fe20000000a00 */
[----:B------:R-:W-:Y:S01]  /*d260*/  ULDC.64 UR24, c[0x0][0x590] ;  /* 0x0001640000187ab9 */ /* 0x000fe20000000a00 */
[----:B------:R-:W3:Y:S01]  /*d270*/  LDC R12, c[0x0][0x8a8] ;  /* 0x00022a00ff0c7b82 */ /* 0x000ee20000000800 */
[-C--:B-1----:R-:W-:Y:S02]  /*d280*/  SHF.L.U32 R7, R7, R10.reuse, RZ ;  /* 0x0000000a07077219 */ /* 0x082fe400000006ff */
[----:B------:R-:W-:Y:S01]  /*d290*/  SHF.L.U32 R10, R9, R10, RZ ;  /* 0x0000000a090a7219 */ /* 0x000fe200000006ff */
[----:B------:R-:W-:Y:S01]  /*d2a0*/  IMAD.MOV.U32 R9, RZ, RZ, 0x1 ;  /* 0x00000001ff097424 */ /* 0x000fe200078e00ff */
[----:B------:R-:W-:-:S02]  /*d2b0*/  LOP3.LUT R13, RZ, R7, RZ, 0x33, !PT ;  /* 0x00000007ff0d7212 */ /* 0x000fc400078e33ff */
[----:B---3--:R-:W-:-:S07]  /*d2c0*/  IADD3 R12, R12, -0x1, RZ ;  /* 0xffffffff0c0c7810 */ /* 0x008fce0007ffe0ff */
.L_x_135:
[----:B------:R-:W-:Y:S02]  /*d2d0*/  ISETP.NE.U32.AND P0, PT, RZ, UR24, PT ;  /* 0x00000018ff007c0c */ /* 0x000fe4000bf05070 */
[----:B------:R-:W-:Y:S02]  /*d2e0*/  R2UR UR11, R5 ;  /* 0x00000000050b72ca */ /* 0x000fe400000e0000 */
[----:B------:R-:W-:Y:S02]  /*d2f0*/  R2UR UR10, R4 ;  /* 0x00000000040a72ca */ /* 0x000fe400000e0000 */
[----:B------:R-:W-:-:S09]  /*d300*/  ISETP.NE.AND.EX P0, PT, RZ, UR25, PT, P0 ;  /* 0x00000019ff007c0c */ /* 0x000fd2000bf05300 */
[----:B------:R-:W-:Y:S02]  /*d310*/  USHF.L.U32 UR11, UR11, 0x8, URZ ;  /* 0x000000080b0b7899 */ /* 0x000fe4000800063f */
[----:B------:R-:W-:Y:S02]  /*d320*/  USHF.L.U32 UR10, UR10, 0x6, URZ ;  /* 0x000000060a0a7899 */ /* 0x000fe4000800063f */
[----:B------:R-:W-:Y:S10]  /*d330*/  @!P0 BRA `(.L_x_104) ;  /* 0x00000000002c8947 */ /* 0x000ff40003800000 */
[----:B------:R-:W-:-:S04]  /*d340*/  ISETP.NE.U32.AND P1, PT, RZ, UR14, PT ;  /* 0x0000000eff007c0c */ /* 0x000fc8000bf25070 */
[----:B------:R-:W-:-:S13]  /*d350*/  ISETP.NE.AND.EX P1, PT, RZ, UR15, PT, P1 ;  /* 0x0000000fff007c0c */ /* 0x000fda000bf25310 */
[----:B------:R-:W-:Y:S05]  /*d360*/  @!P1 BRA `(.L_x_105) ;  /* 0x0000000000189947 */ /* 0x000fea0003800000 */
[----:B------:R-:W1:Y:S01]  /*d370*/  LDC.64 R4, c[0x0][0x588] ;  /* 0x00016200ff047b82 */ /* 0x000e620000000a00 */
[----:B------:R-:W-:-:S04]  /*d380*/  IMAD R3, R6, UR24, RZ ;  /* 0x0000001806037c24 */ /* 0x000fc8000f8e02ff */
[----:B-1----:R-:W-:-:S05]  /*d390*/  IMAD.WIDE R4, R3, 0x4, R4 ;  /* 0x0000000403047825 */ /* 0x002fca00078e0204 */
[----:B--2--5:R1:W5:Y:S01]  /*d3a0*/  LDG.E R8, desc[UR40][R4.64] ;  /* 0x0000002804087981 */ /* 0x024362000c1e1900 */
[----:B------:R-:W-:Y:S01]  /*d3b0*/  IMAD.MOV.U32 R3, RZ, RZ, 0x1 ;  /* 0x00000001ff037424 */ /* 0x000fe200078e00ff */
[----:B------:R-:W-:Y:S06]  /*d3c0*/  BRA `(.L_x_104) ;  /* 0x0000000000087947 */ /* 0x000fec0003800000 */
.L_x_105:
[----:B--2--5:R-:W3:Y:S01]  /*d3d0*/  LDC R8, c[0x0][0x580] ;  /* 0x00016000ff087b82 */ /* 0x024ee20000000800 */
[----:B------:R-:W-:-:S07]  /*d3e0*/  MOV R3, 0x1 ;  /* 0x0000000100037802 */ /* 0x000fce0000000f00 */
.L_x_104:
[----:B------:R-:W-:Y:S05]  /*d3f0*/  @!P0 BRA `(.L_x_106) ;  /* 0x00000000001c8947 */ /* 0x000fea0003800000 */
[----:B------:R-:W-:-:S13]  /*d400*/  LOP3.LUT P2, RZ, R3, 0xff, RZ, 0xc0, !PT ;  /* 0x000000ff03ff7812 */ /* 0x000fda000784c0ff */
[----:B-1----:R-:W1:Y:S02]  /*d410*/  @!P2 LDC.64 R4, c[0x0][0x588] ;  /* 0x00016200ff04ab82 */ /* 0x002e640000000a00 */
[----:B-1----:R-:W-:-:S04]  /*d420*/  @!P2 ISETP.NE.U32.AND P0, PT, R4, RZ, PT ;  /* 0x000000ff0400a20c */ /* 0x002fc80003f05070 */
[----:B------:R-:W-:Y:S02]  /*d430*/  @!P2 ISETP.NE.AND.EX P1, PT, R5, RZ, PT, P0 ;  /* 0x000000ff0500a20c */ /* 0x000fe40003f25300 */
[----:B--23-5:R-:W-:Y:S02]  /*d440*/  @P2 FSETP.EQ.AND P0, PT, R8, RZ, PT ;  /* 0x000000ff0800220b */ /* 0x02cfe40003f02000 */
[----:B------:R-:W-:Y:S01]  /*d450*/  @!P2 PLOP3.LUT P0, PT, P1, PT, PT, 0x8, 0x0 ;  /* 0x000000000000a81c */ /* 0x000fe20000f0e170 */
[----:B------:R-:W-:-:S12]  /*d460*/  BRA `(.L_x_107) ;  /* 0x0000000000047947 */ /* 0x000fd80003800000 */
.L_x_106:
[----:B--23-5:R-:W-:-:S13]  /*d470*/  FSETP.EQ.AND P0, PT, R8, RZ, PT ;  /* 0x000000ff0800720b */ /* 0x02cfda0003f02000 */
.L_x_107:
[----:B------:R-:W-:Y:S02]  /*d480*/  ISETP.NE.AND P2, PT, R11, 0x3, PT ;  /* 0x000000030b00780c */ /* 0x000fe40003f45270 */
[----:B------:R-:W-:-:S04]  /*d490*/  ELECT P1, URZ, PT ;  /* 0x00000000003f782f */ /* 0x000fc80003820000 */
[----:B------:R-:W-:-:S07]  /*d4a0*/  PLOP3.LUT P0, PT, P1, P0, PT, 0x20, 0x0 ;  /* 0x000000000000781c */ /* 0x000fce0000f00470 */
[----:B------:R-:W-:Y:S06]  /*d4b0*/  @!P2 BRA `(.L_x_108) ;  /* 0x000000000004a947 */ /* 0x000fec0003800000 */
[----:B------:R-:W-:Y:S01]  /*d4c0*/  BPT.TRAP 0x1 ;  /* 0x000000040000795c */ /* 0x000fe20000300000 */
.L_x_108:
[----:B------:R-:W2:Y:S01]  /*d4d0*/  S2UR UR36, SR_CgaCtaId ;  /* 0x00000000002479c3 */ /* 0x000ea20000008800 */
[----:B------:R-:W-:Y:S01]  /*d4e0*/  UMOV UR4, 0x400 ;  /* 0x0000040000047882 */ /* 0x000fe20000000000 */
[----:B-1----:R-:W-:Y:S01]  /*d4f0*/  SHF.L.U32 R4, R9, 0x1f, RZ ;  /* 0x0000001f09047819 */ /* 0x002fe200000006ff */
[----:B--2---:R-:W-:-:S09]  /*d500*/  ULEA UR5, UR36, UR4, 0x18 ;  /* 0x0000000424057291 */ /* 0x004fd2000f8ec03f */
[----:B------:R-:W1:Y:S02]  /*d510*/  SYNCS.PHASECHK.TRANS64.TRYWAIT P1, [UR5+0xc0], R4 ;  /* 0x0000c004ff0075a7 */ /* 0x000e640008020145 */
[----:B-1----:R-:W-:Y:S05]  /*d520*/  @!P1 BRA `(.L_x_109) ;  /* 0x0000002000dc9947 */ /* 0x002fea0003800000 */
.L_x_177:
[----:B------:R-:W-:Y:S04]  /*d530*/  BSSY B0, `(.L_x_110) ;  /* 0x000000e000007945 */ /* 0x000fe80003800000 */
[----:B------:R-:W-:Y:S05]  /*d540*/  @!P0 BRA `(.L_x_111) ;  /* 0x0000000000308947 */ /* 0x000fea0003800000 */
[----:B------:R-:W-:Y:S01]  /*d550*/  R2UR UR12, R6 ;  /* 0x00000000060c72ca */ /* 0x000fe200000e0000 */
[----:B------:R-:W-:Y:S02]  /*d560*/  UIADD3 UR16, UP0, UR6, 0x3f0, URZ ;  /* 0x000003f006107890 */ /* 0x000fe4000ff1e03f */
[----:B------:R-:W-:Y:S02]  /*d570*/  UIADD3 UR8, UR5, 0x100, URZ ;  /* 0x0000010005087890 */ /* 0x000fe4000fffe03f */
[----:B------:R-:W-:Y:S02]  /*d580*/  UIADD3 UR9, UR5, 0xa0, URZ ;  /* 0x000000a005097890 */ /* 0x000fe4000fffe03f */
[----:B------:R-:W-:Y:S01]  /*d590*/  UIADD3.X UR17, URZ, UR7, URZ, UP0, !UPT ;  /* 0x000000073f117290 */ /* 0x000fe200087fe43f */
[----:B------:R-:W-:Y:S01]  /*d5a0*/  UMOV UR18, 0x0 ;  /* 0x0000000000127882 */ /* 0x000fe20000000000 */
[----:B------:R-:W-:-:S07]  /*d5b0*/  UMOV UR19, 0x10000000 ;  /* 0x1000000000137882 */ /* 0x000fce0000000000 */
[----:B------:R2:W-:Y:S02]  /*d5c0*/  UTMALDG.3D [UR8], [UR16], desc[UR18] ;  /* 0x00001208100075b4 */ /* 0x0005e40008011000 */
[----:B--2---:R-:W-:Y:S05]  /*d5d0*/  @!P2 BRA `(.L_x_112) ;  /* 0x000000000004a947 */ /* 0x004fea0003800000 */
[----:B------:R-:W-:Y:S01]  /*d5e0*/  BPT.TRAP 0x1 ;  /* 0x000000040000795c */ /* 0x000fe20000300000 */
.L_x_112:
[----:B-1----:R-:W1:Y:S02]  /*d5f0*/  LDC R5, c[0x0][0x800] ;  /* 0x00020000ff057b82 */ /* 0x002e640000000800 */
[----:B-1----:R2:W-:Y:S02]  /*d600*/  SYNCS.ARRIVE.TRANS64.RED.A0TR RZ, [UR5+0xa0], R5 ;  /* 0x0000a005ffff79a7 */ /* 0x0025e40008300405 */
.L_x_111:
[----:B------:R-:W-:Y:S05]  /*d610*/  BSYNC B0 ;  /* 0x0000000000007941 */ /* 0x000fea0003800000 */
.L_x_110:
[----:B------:R-:W-:Y:S05]  /*d620*/  @!P2 BRA `(.L_x_113) ;  /* 0x000000000004a947 */ /* 0x000fea0003800000 */
[----:B------:R-:W-:Y:S01]  /*d630*/  BPT.TRAP 0x1 ;  /* 0x000000040000795c */ /* 0x000fe20000300000 */
.L_x_113:
[----:B------:R-:W-:-:S04]  /*d640*/  UIADD3 UR4, UR5, 0xa0, URZ ;  /* 0x000000a005047890 */ /* 0x000fc8000fffe03f */
[----:B------:R-:W-:-:S09]  /*d650*/  UPRMT UR4, UR36, 0x654, UR4 ;  /* 0x0000065424047896 */ /* 0x000fd20008000004 */
[----:B------:R-:W-:Y:S01]  /*d660*/  SYNCS.ARRIVE.TRANS64.RED.A1T0 RZ, [UR4], RZ ;  /* 0x000000ffffff79a7 */ /* 0x000fe20008100404 */
[----:B------:R-:W-:Y:S05]  /*d670*/  @!P2 BRA `(.L_x_114) ;  /* 0x000000000004a947 */ /* 0x000fea0003800000 */
[----:B------:R-:W-:Y:S01]  /*d680*/  BPT.TRAP 0x1 ;  /* 0x000000040000795c */ /* 0x000fe20000300000 */
.L_x_114:
[----:B------:R-:W3:Y:S02]  /*d690*/  SYNCS.PHASECHK.TRANS64.TRYWAIT P1, [UR5+0xc8], R4 ;  /* 0x0000c804ff0075a7 */ /* 0x000ee40008020145 */
[----:B---3--:R-:W-:Y:S05]  /*d6a0*/  @!P1 BRA `(.L_x_115) ;  /* 0x0000002000949947 */ /* 0x008fea0003800000 */
.L_x_178:
[----:B------:R-:W-:Y:S04]  /*d6b0*/  BSSY B0, `(.L_x_116) ;  /* 0x0000010000007945 */ /* 0x000fe80003800000 */
[----:B------:R-:W-:Y:S05]  /*d6c0*/  @!P0 BRA `(.L_x_117) ;  /* 0x0000000000388947 */ /* 0x000fea0003800000 */
[----:B------:R-:W-:Y:S01]  /*d6d0*/  UIADD3 UR8, UP0, UR6, 0x3f0, URZ ;  /* 0x000003f006087890 */ /* 0x000fe2000ff1e03f */
[----:B------:R-:W-:Y:S01]  /*d6e0*/  R2UR UR20, R6 ;  /* 0x00000000061472ca */ /* 0x000fe200000e0000 */
[----:B------:R-:W-:Y:S02]  /*d6f0*/  UIADD3 UR19, UR11, 0x80, URZ ;  /* 0x000000800b137890 */ /* 0x000fe4000fffe03f */
[----:B------:R-:W-:Y:S02]  /*d700*/  UIADD3 UR16, UR5, 0x1100, URZ ;  /* 0x0000110005107890 */ /* 0x000fe4000fffe03f */
[----:B------:R-:W-:Y:S02]  /*d710*/  UIADD3 UR17, UR5, 0xa8, URZ ;  /* 0x000000a805117890 */ /* 0x000fe4000fffe03f */
[----:B------:R-:W-:Y:S01]  /*d720*/  UIADD3.X UR9, URZ, UR7, URZ, UP0, !UPT ;  /* 0x000000073f097290 */ /* 0x000fe200087fe43f */
[----:B------:R-:W-:Y:S01]  /*d730*/  UMOV UR12, 0x0 ;  /* 0x00000000000c7882 */ /* 0x000fe20000000000 */
[----:B------:R-:W-:Y:S01]  /*d740*/  UMOV UR13, 0x10000000 ;  /* 0x10000000000d7882 */ /* 0x000fe20000000000 */
[----:B------:R-:W-:-:S06]  /*d750*/  UMOV UR18, UR10 ;  /* 0x0000000a00127c82 */ /* 0x000fcc0008000000 */
[----:B------:R3:W-:Y:S02]  /*d760*/  UTMALDG.3D [UR16], [UR8], desc[UR12] ;  /* 0x00000c10080075b4 */ /* 0x0007e40008011000 */
[----:B---3--:R-:W-:Y:S05]  /*d770*/  @!P2 BRA `(.L_x_118) ;  /* 0x000000000004a947 */ /* 0x008fea0003800000 */
[----:B------:R-:W-:Y:S01]  /*d780*/  BPT.TRAP 0x1 ;  /* 0x000000040000795c */ /* 0x000fe20000300000 */
.L_x_118:
[----:B-12---:R-:W1:Y:S02]  /*d790*/  LDC R5, c[0x0][0x800] ;  /* 0x00020000ff057b82 */ /* 0x006e640000000800 */
[----:B-1----:R3:W-:Y:S02]  /*d7a0*/  SYNCS.ARRIVE.TRANS64.RED.A0TR RZ, [UR5+0xa8], R5 ;  /* 0x0000a805ffff79a7 */ /* 0x0027e40008300405 */
.L_x_117:
[----:B------:R-:W-:Y:S05]  /*d7b0*/  BSYNC B0 ;  /* 0x0000000000007941 */ /* 0x000fea0003800000 */
.L_x_116:
[----:B------:R-:W-:Y:S05]  /*d7c0*/  @!P2 BRA `(.L_x_119) ;  /* 0x000000000004a947 */ /* 0x000fea0003800000 */
[----:B------:R-:W-:Y:S01]  /*d7d0*/  BPT.TRAP 0x1 ;  /* 0x000000040000795c */ /* 0x000fe20000300000 */
.L_x_119:
[----:B------:R-:W-:Y:S02]  /*d7e0*/  UIADD3 UR4, UR5, 0xa8, URZ ;  /* 0x000000a805047890 */ /* 0x000fe4000fffe03f */
[----:B------:R-:W-:Y:S02]  /*d7f0*/  UIADD3 UR10, UR10, 0x20, URZ ;  /* 0x000000200a0a7890 */ /* 0x000fe4000fffe03f */
[----:B------:R-:W-:-:S09]  /*d800*/  UPRMT UR4, UR36, 0x654, UR4 ;  /* 0x0000065424047896 */ /* 0x000fd20008000004 */
[----:B------:R-:W-:Y:S01]  /*d810*/  SYNCS.ARRIVE.TRANS64.RED.A1T0 RZ, [UR4], RZ ;  /* 0x000000ffffff79a7 */ /* 0x000fe20008100404 */
[----:B------:R-:W-:Y:S05]  /*d820*/  @!P2 BRA `(.L_x_120) ;  /* 0x000000000004a947 */ /* 0x000fea0003800000 */
[----:B------:R-:W-:Y:S01]  /*d830*/  BPT.TRAP 0x1 ;  /* 0x000000040000795c */ /* 0x000fe20000300000 */
.L_x_120:
[----:B------:R-:W4:Y:S02]  /*d840*/  SYNCS.PHASECHK.TRANS64.TRYWAIT P1, [UR5+0xd0], R4 ;  /* 0x0000d004ff0075a7 */ /* 0x000f240008020145 */
[----:B----4-:R-:W-:Y:S05]  /*d850*/  @!P1 BRA `(.L_x_121) ;  /* 0x0000002000409947 */ /* 0x010fea0003800000 */
.L_x_179:
        /* <DEDUP_REMOVED lines=10> */
[----:B----4-:R-:W-:Y:S05]  /*d900*/  @!P2 BRA `(.L_x_124) ;  /* 0x000000000004a947 */ /* 0x010fea0003800000 */
[----:B------:R-:W-:Y:S01]  /*d910*/  BPT.TRAP 0x1 ;  /* 0x000000040000795c */ /* 0x000fe20000300000 */
.L_x_124:
[----:B-123--:R-:W1:Y:S02]  /*d920*/  LDC R5, c[0x0][0x800] ;  /* 0x00020000ff057b82 */ /* 0x00ee640000000800 */
[----:B-1----:R4:W-:Y:S02]  /*d930*/  SYNCS.ARRIVE.TRANS64.RED.A0TR RZ, [UR5+0xb0], R5 ;  /* 0x0000b005ffff79a7 */ /* 0x0029e40008300405 */
.L_x_123:
[----:B------:R-:W-:Y:S05]  /*d940*/  BSYNC B0 ;  /* 0x0000000000007941 */ /* 0x000fea0003800000 */
.L_x_122:
[----:B------:R-:W-:Y:S05]  /*d950*/  @!P2 BRA `(.L_x_125) ;  /* 0x000000000004a947 */ /* 0x000fea0003800000 */
[----:B------:R-:W-:Y:S01]  /*d960*/  BPT.TRAP 0x1 ;  /* 0x000000040000795c */ /* 0x000fe20000300000 */
.L_x_125:
[----:B------:R-:W-:-:S04]  /*d970*/  UIADD3 UR4, UR5, 0xb0, URZ ;  /* 0x000000b005047890 */ /* 0x000fc8000fffe03f */
[----:B------:R-:W-:-:S09]  /*d980*/  UPRMT UR4, UR36, 0x654, UR4 ;  /* 0x0000065424047896 */ /* 0x000fd20008000004 */
[----:B------:R-:W-:Y:S01]  /*d990*/  SYNCS.ARRIVE.TRANS64.RED.A1T0 RZ, [UR4], RZ ;  /* 0x000000ffffff79a7 */ /* 0x000fe20008100404 */
[----:B------:R-:W-:Y:S05]  /*d9a0*/  @!P2 BRA `(.L_x_126) ;  /* 0x000000000004a947 */ /* 0x000fea0003800000 */
[----:B------:R-:W-:Y:S01]  /*d9b0*/  BPT.TRAP 0x1 ;  /* 0x000000040000795c */ /* 0x000fe20000300000 */
.L_x_126:
[----:B------:R-:W5:Y:S02]  /*d9c0*/  SYNCS.PHASECHK.TRANS64.TRYWAIT P1, [UR5+0xd8], R4 ;  /* 0x0000d804ff0075a7 */ /* 0x000f640008020145 */
[----:B-----5:R-:W-:Y:S05]  /*d9d0*/  @!P1 BRA `(.L_x_127) ;  /* 0x0000001c00f89947 */ /* 0x020fea0003800000 */
.L_x_180:
[----:B------:R-:W-:Y:S04]  /*d9e0*/  BSSY B0, `(.L_x_128) ;  /* 0x0000010000007945 */ /* 0x000fe80003800000 */
[----:B------:R-:W-:Y:S05]  /*d9f0*/  @!P0 BRA `(.L_x_129) ;  /* 0x0000000000388947 */ /* 0x000fea0003800000 */
[----:B------:R-:W-:Y:S01]  /*da00*/  R2UR UR20, R6 ;  /* 0x00000000061472ca */ /* 0x000fe200000e0000 */
[----:B------:R-:W-:Y:S02]  /*da10*/  UIADD3 UR8, UP0, UR6, 0x3f0, URZ ;  /* 0x000003f006087890 */ /* 0x000fe4000ff1e03f */
        /* <DEDUP_REMOVED lines=8> */
[----:B-1----:R-:W-:Y:S05]  /*daa0*/  @!P2 BRA `(.L_x_130) ;  /* 0x000000000004a947 */ /* 0x002fea0003800000 */
[----:B------:R-:W-:Y:S01]  /*dab0*/  BPT.TRAP 0x1 ;  /* 0x000000040000795c */ /* 0x000fe20000300000 */
.L_x_130:
[----:B------:R-:W1:Y:S02]  /*dac0*/  LDC R4, c[0x0][0x800] ;  /* 0x00020000ff047b82 */ /* 0x000e640000000800 */
[----:B-1----:R1:W-:Y:S02]  /*dad0*/  SYNCS.ARRIVE.TRANS64.RED.A0TR RZ, [UR5+0xb8], R4 ;  /* 0x0000b804ffff79a7 */ /* 0x0023e40008300405 */
.L_x_129:
[----:B------:R-:W-:Y:S05]  /*dae0*/  BSYNC B0 ;  /* 0x0000000000007941 */ /* 0x000fea0003800000 */
.L_x_128:
[----:B------:R-:W-:Y:S05]  /*daf0*/  @!P2 BRA `(.L_x_131) ;  /* 0x000000000004a947 */ /* 0x000fea0003800000 */
[----:B------:R-:W-:Y:S01]  /*db00*/  BPT.TRAP 0x1 ;  /* 0x000000040000795c */ /* 0x000fe20000300000 */
.L_x_131:
[----:B------:R-:W-:Y:S01]  /*db10*/  IADD3 R16, P0, R16, UR38, RZ ;  /* 0x0000002610107c10 */ /* 0x000fe2000ff1e0ff */
[----:B------:R-:W-:Y:S01]  /*db20*/  UIADD3 UR4, UR5, 0xb8, URZ ;  /* 0x000000b805047890 */ /* 0x000fe2000fffe03f */
[----:B------:R-:W-:Y:S01]  /*db30*/  LOP3.LUT R9, R9, 0x1, RZ, 0x3c, !PT ;  /* 0x0000000109097812 */ /* 0x000fe200078e3cff */
[----:B-1234-:R-:W-:Y:S01]  /*db40*/  IMAD.MOV.U32 R5, RZ, RZ, -0x1 ;  /* 0xffffffffff057424 */ /* 0x01efe200078e00ff */
[----:B------:R-:W-:Y:S01]  /*db50*/  IADD3.X R17, R17, UR37, RZ, P0, !PT ;  /* 0x0000002511117c10 */ /* 0x000fe200087fe4ff */
[----:B------:R-:W-:Y:S01]  /*db60*/  UPRMT UR4, UR36, 0x654, UR4 ;  /* 0x0000065424047896 */ /* 0x000fe20008000004 */
[----:B------:R-:W-:Y:S01]  /*db70*/  ISETP.GE.U32.AND P0, PT, R16, UR22, PT ;  /* 0x0000001610007c0c */ /* 0x000fe2000bf06070 */
[----:B------:R-:W-:Y:S01]  /*db80*/  IMAD.MOV.U32 R6, RZ, RZ, -0x1 ;  /* 0xffffffffff067424 */ /* 0x000fe200078e00ff */
[----:B------:R-:W-:Y:S02]  /*db90*/  PRMT R7, RZ, 0x7610, R7 ;  /* 0x00007610ff077816 */ /* 0x000fe40000000007 */
[----:B------:R-:W-:-:S02]  /*dba0*/  ISETP.GE.U32.AND.EX P0, PT, R17, UR23, PT, P0 ;  /* 0x0000001711007c0c */ /* 0x000fc4000bf06100 */
[----:B------:R-:W-:Y:S02]  /*dbb0*/  MOV R4, 0xffffffff ;  /* 0xffffffff00047802 */ /* 0x000fe40000000f00 */
[----:B------:R-:W-:Y:S09]  /*dbc0*/  SYNCS.ARRIVE.TRANS64.RED.A1T0 RZ, [UR4], RZ ;  /* 0x000000ffffff79a7 */ /* 0x000ff20008100404 */
[----:B------:R-:W-:Y:S05]  /*dbd0*/  @P0 BRA `(.L_x_132) ;  /* 0x0000000400580947 */ /* 0x000fea0003800000 */
[----:B------:R-:W1:Y:S01]  /*dbe0*/  S2R R18, SR_CTAID.X ;  /* 0x0000000000127919 */ /* 0x000e620000002500 */
[----:B------:R-:W2:Y:S01]  /*dbf0*/  LDC.64 R14, c[0x0][0x8d0] ;  /* 0x00023400ff0e7b82 */ /* 0x000ea20000000a00 */
[----:B------:R-:W-:Y:S01]  /*dc00*/  ULDC UR4, c[0x0][0x150] ;  /* 0x0000540000047ab9 */ /* 0x000fe20000000800 */
[----:B------:R-:W-:Y:S01]  /*dc10*/  MOV R22, R17 ;  /* 0x0000001100167202 */ /* 0x000fe20000000f00 */
[----:B------:R-:W3:Y:S05]  /*dc20*/  S2R R20, SR_CTAID.Y ;  /* 0x0000000000147919 */ /* 0x000eea0000002600 */
[----:B------:R-:W4:Y:S08]  /*dc30*/  LDC R5, c[0x0][0x144] ;  /* 0x00005100ff057b82 */ /* 0x000f300000000800 */
[----:B------:R-:W4:Y:S01]  /*dc40*/  LDC R21, c[0x0][0x8d8] ;  /* 0x00023600ff157b82 */ /* 0x000f220000000800 */
[----:B--2---:R-:W-:-:S04]  /*dc50*/  ISETP.NE.U32.AND P0, PT, R14, RZ, PT ;  /* 0x000000ff0e00720c */ /* 0x004fc80003f05070 */
[----:B------:R-:W-:Y:S02]  /*dc60*/  ISETP.NE.AND.EX P0, PT, R15, RZ, PT, P0 ;  /* 0x000000ff0f00720c */ /* 0x000fe40003f05300 */
[----:B-1----:R-:W-:Y:S02]  /*dc70*/  I2FP.F32.U32 R4, R18 ;  /* 0x0000001200047245 */ /* 0x002fe40000201000 */
[----:B---3--:R-:W-:-:S03]  /*dc80*/  I2FP.F32.U32 R23, R20 ;  /* 0x0000001400177245 */ /* 0x008fc60000201000 */
[----:B------:R-:W-:-:S06]  /*dc90*/  FMUL R4, R4, UR4 ;  /* 0x0000000404047c20 */ /* 0x000fcc0008400000 */
[----:B------:R-:W1:Y:S02]  /*dca0*/  F2I.U32.TRUNC.NTZ R4, R4 ;  /* 0x0000000400047305 */ /* 0x000e64000020f000 */
[----:B-1----:R-:W-:-:S05]  /*dcb0*/  IADD3 R6, -R4, RZ, RZ ;  /* 0x000000ff04067210 */ /* 0x002fca0007ffe1ff */
[----:B----4-:R-:W-:Y:S02]  /*dcc0*/  IMAD R18, R5, R6, R18 ;  /* 0x0000000605127224 */ /* 0x010fe400078e0212 */
[----:B------:R-:W-:Y:S01]  /*dcd0*/  IMAD.MOV.U32 R6, RZ, RZ, R16 ;  /* 0x000000ffff067224 */ /* 0x000fe200078e0010 */
[----:B------:R-:W-:Y:S06]  /*dce0*/  @!P0 BRA `(.L_x_133) ;  /* 0x0000000000308947 */ /* 0x000fec0003800000 */
[----:B------:R-:W1:Y:S02]  /*dcf0*/  LDC R5, c[0x0][0x8dc] ;  /* 0x00023700ff057b82 */ /* 0x000e640000000800 */
[----:B-1----:R-:W-:-:S05]  /*dd00*/  IADD3 R5, P0, R16, R5, RZ ;  /* 0x0000000510057210 */ /* 0x002fca0007f1e0ff */
[----:B------:R-:W-:-:S04]  /*dd10*/  IMAD.X R19, RZ, RZ, R17, P0 ;  /* 0x000000ffff137224 */ /* 0x000fc800000e0611 */
[----:B------:R-:W-:-:S04]  /*dd20*/  IMAD.WIDE.U32 R6, R19, R14, RZ ;  /* 0x0000000e13067225 */ /* 0x000fc800078e00ff */
[----:B------:R-:W-:-:S04]  /*dd30*/  IMAD.WIDE.U32 R6, P0, R5, R15, R6 ;  /* 0x0000000f05067225 */ /* 0x000fc80007800006 */
[----:B------:R-:W-:-:S04]  /*dd40*/  IMAD.WIDE.U32 R4, R5, R14, RZ ;  /* 0x0000000e05047225 */ /* 0x000fc800078e00ff */
[----:B------:R-:W-:Y:S01]  /*dd50*/  IMAD.MOV.U32 R4, RZ, RZ, R7 ;  /* 0x000000ffff047224 */ /* 0x000fe200078e0007 */
[----:B------:R-:W-:Y:S02]  /*dd60*/  IADD3 RZ, P1, R5, R6, RZ ;  /* 0x0000000605ff7210 */ /* 0x000fe40007f3e0ff */
[----:B------:R-:W-:-:S03]  /*dd70*/  IADD3.X R5, RZ, RZ, RZ, P0, !PT ;  /* 0x000000ffff057210 */ /* 0x000fc600007fe4ff */
[----:B------:R-:W-:-:S04]  /*dd80*/  IMAD.WIDE.U32.X R4, R19, R15, R4, P1 ;  /* 0x0000000f13047225 */ /* 0x000fc800008e0404 */
[----:B------:R-:W-:Y:S01]  /*dd90*/  IMAD.MOV.U32 R22, RZ, RZ, R5 ;  /* 0x000000ffff167224 */ /* 0x000fe200078e0005 */
[----:B------:R-:W-:-:S07]  /*dda0*/  MOV R6, R4 ;  /* 0x0000000400067202 */ /* 0x000fce0000000f00 */
.L_x_133:
[----:B------:R-:W-:Y:S01]  /*ddb0*/  ULDC UR4, c[0x0][0x154] ;  /* 0x0000550000047ab9 */ /* 0x000fe20000000800 */
[----:B------:R-:W1:Y:S01]  /*ddc0*/  LDC R7, c[0x0][0x148] ;  /* 0x00005200ff077b82 */ /* 0x000e620000000800 */
[----:B------:R-:W-:Y:S01]  /*ddd0*/  FMUL R14, R23, UR4 ;  /* 0x00000004170e7c20 */ /* 0x000fe20008400000 */
[----:B------:R-:W-:Y:S02]  /*dde0*/  ISETP.NE.AND P2, PT, R2, 0x1, PT ;  /* 0x000000010200780c */ /* 0x000fe40003f45270 */
[-CC-:B------:R-:W-:Y:S02]  /*ddf0*/  SHF.R.U64 R19, R6, R21.reuse, R22.reuse ;  /* 0x0000001506137219 */ /* 0x180fe40000001216 */
[----:B------:R-:W-:Y:S01]  /*de00*/  SHF.R.U32.HI R21, RZ, R21, R22 ;  /* 0x00000015ff157219 */ /* 0x000fe20000011616 */
[----:B------:R-:W2:Y:S01]  /*de10*/  F2I.U32.TRUNC.NTZ R14, R14 ;  /* 0x0000000e000e7305 */ /* 0x000ea2000020f000 */
[----:B------:R-:W3:Y:S01]  /*de20*/  LDC.64 R4, c[0x0][0x8c8] ;  /* 0x00023200ff047b82 */ /* 0x000ee20000000a00 */
[----:B------:R-:W-:-:S04]  /*de30*/  IADD3 R23, P0, RZ, -R19, RZ ;  /* 0x80000013ff177210 */ /* 0x000fc80007f1e0ff */
[----:B------:R-:W-:-:S03]  /*de40*/  IADD3.X R21, RZ, ~R21, RZ, P0, !PT ;  /* 0x80000015ff157210 */ /* 0x000fc600007fe4ff */
[----:B------:R-:W4:Y:S01]  /*de50*/  LDC R22, c[0x0][0x8c0] ;  /* 0x00023000ff167b82 */ /* 0x000f220000000800 */
[----:B--2---:R-:W-:-:S07]  /*de60*/  IMAD.MOV R15, RZ, RZ, -R14 ;  /* 0x000000ffff0f7224 */ /* 0x004fce00078e0a0e */
[----:B------:R-:W2:Y:S01]  /*de70*/  LDC R26, c[0x0][0x8f0] ;  /* 0x00023c00ff1a7b82 */ /* 0x000ea20000000800 */
[----:B-1----:R-:W-:-:S07]  /*de80*/  @P2 IMAD R18, R7, R15, R20 ;  /* 0x0000000f07122224 */ /* 0x002fce00078e0214 */
[----:B------:R-:W1:Y:S01]  /*de90*/  LDC.64 R14, c[0x0][0x8e8] ;  /* 0x00023a00ff0e7b82 */ /* 0x000e620000000a00 */
[----:B---3--:R-:W-:-:S04]  /*dea0*/  IMAD R6, R21, R4, RZ ;  /* 0x0000000415067224 */ /* 0x008fc800078e02ff */
[C---:B------:R-:W-:Y:S02]  /*deb0*/  IMAD R7, R23.reuse, R5, R6 ;  /* 0x0000000517077224 */ /* 0x040fe400078e0206 */
[----:B------:R-:W-:Y:S01]  /*dec0*/  IMAD.WIDE.U32 R4, R23, R4, R16 ;  /* 0x0000000417047225 */ /* 0x000fe200078e0010 */
[----:B------:R-:W3:Y:S04]  /*ded0*/  LDC R21, c[0x0][0x8b0] ;  /* 0x00022c00ff157b82 */ /* 0x000ee80000000800 */
[----:B------:R-:W-:-:S04]  /*dee0*/  IADD3 R5, R5, R7, RZ ;  /* 0x0000000705057210 */ /* 0x000fc80007ffe0ff */
[----:B------:R-:W5:Y:S01]  /*def0*/  LDC R6, c[0x0][0x900] ;  /* 0x00024000ff067b82 */ /* 0x000f620000000800 */
[-CC-:B----4-:R-:W-:Y:S02]  /*df00*/  SHF.R.U64 R25, R4, R22.reuse, R5.reuse ;  /* 0x0000001604197219 */ /* 0x190fe40000001205 */
[----:B------:R-:W-:-:S05]  /*df10*/  SHF.R.U32.HI R4, RZ, R22, R5 ;  /* 0x00000016ff047219 */ /* 0x000fca0000011605 */
[----:B------:R-:W4:Y:S01]  /*df20*/  LDC R22, c[0x0][0x8e0] ;  /* 0x00023800ff167b82 */ /* 0x000f220000000800 */
[----:B-1----:R-:W-:-:S04]  /*df30*/  ISETP.NE.U32.AND P0, PT, R14, RZ, PT ;  /* 0x000000ff0e00720c */ /* 0x002fc80003f05070 */
[----:B------:R-:W-:-:S03]  /*df40*/  ISETP.NE.AND.EX P0, PT, R15, RZ, PT, P0 ;  /* 0x000000ff0f00720c */ /* 0x000fc60003f05300 */
[----:B------:R-:W1:Y:S01]  /*df50*/  LDC R23, c[0x0][0x8b8] ;  /* 0x00022e00ff177b82 */ /* 0x000e620000000800 */
[-CC-:B---3--:R-:W-:Y:S02]  /*df60*/  SHF.R.U64 R24, R25, R21.reuse, R4.reuse ;  /* 0x0000001519187219 */ /* 0x188fe40000001204 */
[----:B------:R-:W-:-:S05]  /*df70*/  SHF.R.U32.HI R5, RZ, R21, R4 ;  /* 0x00000015ff057219 */ /* 0x000fca0000011604 */
[----:B------:R-:W3:Y:S01]  /*df80*/  LDC R20, c[0x0][0x8a8] ;  /* 0x00022a00ff147b82 */ /* 0x000ee20000000800 */
[-CC-:B-----5:R-:W-:Y:S02]  /*df90*/  SHF.R.U64 R21, R24, R6.reuse, R5.reuse ;  /* 0x0000000618157219 */ /* 0x1a0fe40000001205 */
[----:B------:R-:W-:-:S03]  /*dfa0*/  SHF.R.U32.HI R27, RZ, R6, R5 ;  /* 0x00000006ff1b7219 */ /* 0x000fc60000011605 */
[----:B------:R-:W-:Y:S01]  /*dfb0*/  IMAD.MOV.U32 R4, RZ, RZ, R21 ;  /* 0x000000ffff047224 */ /* 0x000fe200078e0015 */
[----:B------:R-:W-:Y:S01]  /*dfc0*/  MOV R5, R27 ;  /* 0x0000001b00057202 */ /* 0x000fe20000000f00 */
[----:B--2---:R-:W-:Y:S06]  /*dfd0*/  @!P0 BRA `(.L_x_134) ;  /* 0x0000000000288947 */ /* 0x004fec0003800000 */
[----:B------:R-:W2:Y:S02]  /*dfe0*/  LDC R4, c[0x0][0x8f4] ;  /* 0x00023d00ff047b82 */ /* 0x000ea40000000800 */
[----:B--2---:R-:W-:-:S05]  /*dff0*/  IADD3 R5, P0, R21, R4, RZ ;  /* 0x0000000415057210 */ /* 0x004fca0007f1e0ff */
[----:B------:R-:W-:-:S04]  /*e000*/  IMAD.X R27, RZ, RZ, R27, P0 ;  /* 0x000000ffff1b7224 */ /* 0x000fc800000e061b */
[----:B------:R-:W-:-:S04]  /*e010*/  IMAD.WIDE.U32 R6, R27, R14, RZ ;  /* 0x0000000e1b067225 */ /* 0x000fc800078e00ff */
[----:B------:R-:W-:-:S04]  /*e020*/  IMAD.WIDE.U32 R6, P0, R5, R15, R6 ;  /* 0x0000000f05067225 */ /* 0x000fc80007800006 */
[----:B------:R-:W-:-:S04]  /*e030*/  IMAD.WIDE.U32 R4, R5, R14, RZ ;  /* 0x0000000e05047225 */ /* 0x000fc800078e00ff */
[----:B------:R-:W-:Y:S01]  /*e040*/  IMAD.MOV.U32 R4, RZ, RZ, R7 ;  /* 0x000000ffff047224 */ /* 0x000fe200078e0007 */
[----:B------:R-:W-:Y:S02]  /*e050*/  IADD3 RZ, P1, R5, R6, RZ ;  /* 0x0000000605ff7210 */ /* 0x000fe40007f3e0ff */
[----:B------:R-:W-:-:S03]  /*e060*/  IADD3.X R5, RZ, RZ, RZ, P0, !PT ;  /* 0x000000ffff057210 */ /* 0x000fc600007fe4ff */
[----:B------:R-:W-:-:S08]  /*e070*/  IMAD.WIDE.U32.X R4, R27, R15, R4, P1 ;  /* 0x0000000f1b047225 */ /* 0x000fd000008e0404 */
.L_x_134:
[----:B------:R-:W-:Y:S01]  /*e080*/  SHF.R.U64 R26, R4, R26, R5 ;  /* 0x0000001a041a7219 */ /* 0x000fe20000001205 */
[----:B------:R-:W-:Y:S01]  /*e090*/  IMAD.MOV.U32 R7, RZ, RZ, 0x1 ;  /* 0x00000001ff077424 */ /* 0x000fe200078e00ff */
[----:B------:R-:W-:Y:S02]  /*e0a0*/  LOP3.LUT R5, R24, R13, RZ, 0xc0, !PT ;  /* 0x0000000d18057212 */ /* 0x000fe400078ec0ff */
[----:B------:R-:W-:Y:S02]  /*e0b0*/  IADD3 R4, -R26, RZ, RZ ;  /* 0x000000ff1a047210 */ /* 0x000fe40007ffe1ff */
[----:B------:R-:W-:Y:S01]  /*e0c0*/  LOP3.LUT R25, R25, R12, RZ, 0xc0, !PT ;  /* 0x0000000c19197212 */ /* 0x000fe200078ec0ff */
[----:B------:R-:W-:Y:S01]  /*e0d0*/  IMAD R5, R10, R26, R5 ;  /* 0x0000001a0a057224 */ /* 0x000fe200078e0205 */
[----:B------:R-:W-:Y:S01]  /*e0e0*/  MOV R6, R19 ;  /* 0x0000001300067202 */ /* 0x000fe20000000f00 */
[----:B----4-:R-:W-:Y:S02]  /*e0f0*/  IMAD R21, R4, R22, R21 ;  /* 0x0000001604157224 */ /* 0x010fe400078e0215 */
[----:B-1----:R-:W-:-:S02]  /*e100*/  IMAD R18, R5, R23, R18 ;  /* 0x0000001705127224 */ /* 0x002fc400078e0212 */
[----:B---3--:R-:W-:-:S05]  /*e110*/  IMAD R21, R21, R20, R25 ;  /* 0x0000001415157224 */ /* 0x008fca00078e0219 */
[----:B------:R-:W-:Y:S02]  /*e120*/  SEL R4, R21, R18, !P2 ;  /* 0x0000001215047207 */ /* 0x000fe40005000000 */
[----:B------:R-:W-:-:S07]  /*e130*/  SEL R5, R18, R21, !P2 ;  /* 0x0000001512057207 */ /* 0x000fce0005000000 */
.L_x_132:
[----:B------:R-:W-:-:S13]  /*e140*/  LOP3.LUT P0, RZ, R7, 0xff, RZ, 0xc0, !PT ;  /* 0x000000ff07ff7812 */ /* 0x000fda000780c0ff */
[----:B------:R-:W-:Y:S05]  /*e150*/  @P0 BRA `(.L_x_135) ;  /* 0xfffffff0005c0947 */ /* 0x000fea000383ffff */
.L_x_103:
[----:B------:R-:W-:Y:S01]  /*e160*/  ELECT P0, URZ, PT ;  /* 0x00000000003f782f */ /* 0x000fe20003800000 */
[----:B------:R-:W-:-:S12]  /*e170*/  BSSY B0, `(.L_x_136) ;  /* 0x000001b000007945 */ /* 0x000fd80003800000 */
[----:B------:R-:W-:Y:S05]  /*e180*/  @!P0 BRA `(.L_x_137) ;  /* 0x0000000000648947 */ /* 0x000fea0003800000 */
[----:B------:R-:W-:-:S04]  /*e190*/  LOP3.LUT R0, R0, 0x2, RZ, 0xfc, !PT ;  /* 0x0000000200007812 */ /* 0x000fc800078efcff */
[----:B------:R-:W-:-:S13]  /*e1a0*/  ISETP.NE.AND P1, PT, R0, 0x3, PT ;  /* 0x000000030000780c */ /* 0x000fda0003f25270 */
[----:B------:R-:W-:Y:S05]  /*e1b0*/  @!P1 BRA `(.L_x_138) ;  /* 0x0000000000049947 */ /* 0x000fea0003800000 */
[----:B------:R-:W-:Y:S01]  /*e1c0*/  BPT.TRAP 0x1 ;  /* 0x000000040000795c */ /* 0x000fe20000300000 */
.L_x_138:
[----:B------:R-:W-:Y:S01]  /*e1d0*/  IMAD.U32 R3, RZ, RZ, UR36 ;  /* 0x00000024ff037e24 */ /* 0x000fe2000f8e00ff */
[----:B------:R-:W-:Y:S02]  /*e1e0*/  MOV R2, 0x400 ;  /* 0x0000040000027802 */ /* 0x000fe40000000f00 */
[----:B------:R-:W-:Y:S02]  /*e1f0*/  SHF.L.U32 R0, R9, 0x1f, RZ ;  /* 0x0000001f09007819 */ /* 0x000fe400000006ff */
[----:B------:R-:W-:-:S04]  /*e200*/  LEA R3, R3, R2, 0x18 ;  /* 0x0000000203037211 */ /* 0x000fc800078ec0ff */
[----:B------:R-:W1:Y:S02]  /*e210*/  SYNCS.PHASECHK.TRANS64.TRYWAIT P0, [R3+URZ+0xc0], R0 ;  /* 0x0000c000030075a7 */ /* 0x000e64000800017f */
[----:B-1----:R-:W-:Y:S05]  /*e220*/  @!P0 BRA `(.L_x_139) ;  /* 0x0000001400fc8947 */ /* 0x002fea0003800000 */
.L_x_181:
[----:B------:R-:W-:Y:S05]  /*e230*/  @!P1 BRA `(.L_x_140) ;  /* 0x0000000000049947 */ /* 0x000fea0003800000 */
[----:B------:R-:W-:Y:S01]  /*e240*/  BPT.TRAP 0x1 ;  /* 0x000000040000795c */ /* 0x000fe20000300000 */
.L_x_140:
[----:B------:R-:W3:Y:S02]  /*e250*/  SYNCS.PHASECHK.TRANS64.TRYWAIT P0, [R3+URZ+0xc8], R0 ;  /* 0x0000c800030075a7 */ /* 0x000ee4000800017f */
[----:B---3--:R-:W-:Y:S05]  /*e260*/  @!P0 BRA `(.L_x_141) ;  /* 0x0000001800008947 */ /* 0x008fea0003800000 */
.L_x_182:
[----:B------:R-:W-:Y:S05]  /*e270*/  @!P1 BRA `(.L_x_142) ;  /* 0x0000000000049947 */ /* 0x000fea0003800000 */
[----:B------:R-:W-:Y:S01]  /*e280*/  BPT.TRAP 0x1 ;  /* 0x000000040000795c */ /* 0x000fe20000300000 */
.L_x_142:
[----:B------:R-:W4:Y:S02]  /*e290*/  SYNCS.PHASECHK.TRANS64.TRYWAIT P0, [R3+URZ+0xd0], R0 ;  /* 0x0000d000030075a7 */ /* 0x000f24000800017f */
[----:B----4-:R-:W-:Y:S05]  /*e2a0*/  @!P0 BRA `(.L_x_143) ;  /* 0x0000001800048947 */ /* 0x010fea0003800000 */
.L_x_183:
[----:B------:R-:W-:Y:S05]  /*e2b0*/  @!P1 BRA `(.L_x_144) ;  /* 0x0000000000049947 */ /* 0x000fea0003800000 */
[----:B------:R-:W-:Y:S01]  /*e2c0*/  BPT.TRAP 0x1 ;  /* 0x000000040000795c */ /* 0x000fe20000300000 */
.L_x_144:
[----:B-1-34-:R-:W-:-:S07]  /*e2d0*/  SHF.L.U32 R0, R9, 0x1f, RZ ;  /* 0x0000001f09007819 */ /* 0x01afce00000006ff */
.L_x_145:
[----:B-1----:R1:W3:Y:S02]  /*e2e0*/  SYNCS.PHASECHK.TRANS64.TRYWAIT P0, [R3+URZ+0xd8], R0 ;  /* 0x0000d800030075a7 */ /* 0x0022e4000800017f */
[----:B---3--:R-:W-:Y:S05]  /*e2f0*/  @!P0 NANOSLEEP.SYNCS 0x989680 ;  /* 0x009896800000895d */ /* 0x008fea0003900000 */
[----:B------:R-:W3:Y:S02]  /*e300*/  @!P0 SYNCS.PHASECHK.TRANS64 P0, [R3+URZ+0xd8], R0 ;  /* 0x0000d800030085a7 */ /* 0x000ee4000800007f */
[----:B---3--:R-:W-:Y:S05]  /*e310*/  @!P0 BRA `(.L_x_145) ;  /* 0xfffffffc00f08947 */ /* 0x008fea000383ffff */
.L_x_137:
[----:B------:R-:W-:Y:S05]  /*e320*/  BSYNC B0 ;  /* 0x0000000000007941 */ /* 0x000fea0003800000 */
.L_x_136:
[----:B------:R-:W-:Y:S05]  /*e330*/  EXIT ;  /* 0x000000000000794d */ /* 0x000fea0003800000 */
.L_x_98:
[----:B------:R-:W-:Y:S01]  /*e340*/  LOP3.LUT P0, RZ, R12, 0xff, RZ, 0xc0, !PT ;  /* 0x000000ff0cff7812 */ /* 0x000fe2000780c0ff */
[----:B------:R-:W-:Y:S01]  /*e350*/  IMAD.MOV.U32 R12, RZ, RZ, RZ ;  /* 0x000000ffff0c7224 */ /* 0x000fe200078e00ff */
[----:B------:R-:W-:-:S11]  /*e360*/  MOV R0, 0x1 ;  /* 0x0000000100007802 */ /* 0x000fd60000000f00 */
[----:B------:R-:W-:Y:S05]  /*e370*/  @!P0 BRA `(.L_x_146) ;  /* 0x0000000c00188947 */ /* 0x000fea0003800000 */
[----:B------:R-:W1:Y:S01]  /*e380*/  LDC R0, c[0x0][0x28c] ;  /* 0x0000a300ff007b82 */ /* 0x000e620000000800 */
[C---:B------:R-:W-:Y:S01]  /*e390*/  LOP3.LUT P2, RZ, R18.reuse, 0x7f, RZ, 0xc0, !PT ;  /* 0x0000007f12ff7812 */ /* 0x040fe2000784c0ff */
[----:B------:R-:W-:Y:S01]  /*e3a0*/  ULDC UR5, c[0x0][0x900] ;  /* 0x0002400000057ab9 */ /* 0x000fe20000000800 */
[----:B------:R-:W-:Y:S01]  /*e3b0*/  LOP3.LUT P0, RZ, R18, 0x1f, RZ, 0xc0, !PT ;  /* 0x0000001f12ff7812 */ /* 0x000fe2000780c0ff */
[----:B------:R-:W-:Y:S01]  /*e3c0*/  UMOV UR6, 0xffffffff ;  /* 0xffffffff00067882 */ /* 0x000fe20000000000 */
[----:B------:R-:W-:Y:S01]  /*e3d0*/  BSSY B0, `(.L_x_146) ;  /* 0x00000c0000007945 */ /* 0x000fe20003800000 */
[----:B------:R-:W-:Y:S01]  /*e3e0*/  USHF.L.U32 UR6, UR6, UR5, URZ ;  /* 0x0000000506067299 */ /* 0x000fe2000800063f */
[----:B------:R-:W-:Y:S01]  /*e3f0*/  IMAD.MOV.U32 R13, RZ, RZ, 0x1 ;  /* 0x00000001ff0d7424 */ /* 0x000fe200078e00ff */
[----:B------:R-:W-:Y:S01]  /*e400*/  LOP3.LUT R11, R19, 0x2, RZ, 0xfc, !PT ;  /* 0x00000002130b7812 */ /* 0x000fe200078efcff */
[----:B------:R-:W-:Y:S01]  /*e410*/  IMAD.MOV.U32 R12, RZ, RZ, RZ ;  /* 0x000000ffff0c7224 */ /* 0x000fe200078e00ff */
[----:B------:R-:W-:Y:S01]  /*e420*/  PLOP3.LUT P0, PT, P0, P2, PT, 0x8a, 0x0 ;  /* 0x000000000000781c */ /* 0x000fe20000705172 */
[----:B------:R-:W-:Y:S01]  /*e430*/  ULDC UR4, c[0x0][0x8a8] ;  /* 0x00022a0000047ab9 */ /* 0x000fe20000000800 */
[----:B------:R-:W-:Y:S01]  /*e440*/  UMOV UR7, 0x1 ;  /* 0x0000000100077882 */ /* 0x000fe20000000000 */
[----:B------:R-:W-:-:S02]  /*e450*/  UIADD3 UR15, UR4, -0x1, URZ ;  /* 0xffffffff040f7890 */ /* 0x000fc4000fffe03f */
[----:B------:R-:W-:Y:S02]  /*e460*/  USHF.L.U32 UR17, UR7, UR5, URZ ;  /* 0x0000000507117299 */ /* 0x000fe4000800063f */
[----:B------:R-:W-:Y:S01]  /*e470*/  ULOP3.LUT UR16, URZ, UR6, URZ, 0x33, !UPT ;  /* 0x000000063f107292 */ /* 0x000fe2000f8e333f */
[----:B------:R-:W-:Y:S01]  /*e480*/  ULDC.64 UR20, c[0x0][0x198] ;  /* 0x0000660000147ab9 */ /* 0x000fe20000000a00 */
[----:B-1----:R-:W-:-:S04]  /*e490*/  IADD3 R0, R0, 0x3f, RZ ;  /* 0x0000003f00007810 */ /* 0x002fc80007ffe0ff */
[----:B------:R-:W-:-:S04]  /*e4a0*/  SHF.R.S32.HI R3, RZ, 0x1f, R0 ;  /* 0x0000001fff037819 */ /* 0x000fc80000011400 */
[----:B------:R-:W-:Y:S02]  /*e4b0*/  LEA.HI R3, R3, R0, RZ, 0x6 ;  /* 0x0000000003037211 */ /* 0x000fe400078f30ff */
[----:B------:R-:W-:Y:S02]  /*e4c0*/  MOV R0, 0x1 ;  /* 0x0000000100007802 */ /* 0x000fe40000000f00 */
[----:B------:R-:W-:-:S04]  /*e4d0*/  SHF.R.S32.HI R3, RZ, 0x6, R3 ;  /* 0x00000006ff037819 */ /* 0x000fc80000011403 */
[----:B------:R-:W-:-:S07]  /*e4e0*/  IADD3 R10, R3, 0x1, RZ ;  /* 0x00000001030a7810 */ /* 0x000fce0007ffe0ff */
.L_x_158:
[----:B------:R-:W-:-:S03]  /*e4f0*/  UMOV UR4, 0xffffffff ;  /* 0xffffffff00047882 */ /* 0x000fc60000000000 */
[----:B------:R-:W-:Y:S05]  /*e500*/  BRA.DIV UR4, `(.L_x_147) ;  /* 0x0000001604807947 */ /* 0x000fea000b800000 */
[----:B------:R-:W-:-:S13]  /*e510*/  ELECT P6, URZ, PT ;  /* 0x00000000003f782f */ /* 0x000fda00038c0000 */
.L_x_186:
[----:B------:R-:W1:Y:S01]  /*e520*/  LDC R7, c[0x0][0x28c] ;  /* 0x0000a300ff077b82 */ /* 0x000e620000000800 */
[----:B------:R-:W-:Y:S01]  /*e530*/  BSSY B1, `(.L_x_148) ;  /* 0x0000037000017945 */ /* 0x000fe20003800000 */
[----:B-1----:R-:W-:-:S13]  /*e540*/  ISETP.LT.OR P6, PT, R7, 0x1, !P6 ;  /* 0x000000010700780c */ /* 0x002fda00077c1670 */
[----:B------:R-:W-:Y:S05]  /*e550*/  @P6 BRA `(.L_x_149) ;  /* 0x0000000000d06947 */ /* 0x000fea0003800000 */
[----:B------:R-:W-:Y:S01]  /*e560*/  IMAD.SHL.U32 R14, R4, 0x40, RZ ;  /* 0x00000040040e7824 */ /* 0x000fe200078e00ff */
[----:B------:R-:W-:Y:S01]  /*e570*/  SHF.L.U32 R15, R5, 0x8, RZ ;  /* 0x00000008050f7819 */ /* 0x000fe200000006ff */
[----:B------:R-:W-:Y:S01]  /*e580*/  IMAD.MOV.U32 R20, RZ, RZ, RZ ;  /* 0x000000ffff147224 */ /* 0x000fe200078e00ff */
[----:B------:R-:W-:Y:S01]  /*e590*/  MOV R4, R10 ;  /* 0x0000000a00047202 */ /* 0x000fe20000000f00 */
[----:B------:R-:W-:Y:S01]  /*e5a0*/  IMAD.MOV.U32 R5, RZ, RZ, R0 ;  /* 0x000000ffff057224 */ /* 0x000fe200078e0000 */
[----:B------:R-:W-:-:S07]  /*e5b0*/  MOV R7, R12 ;  /* 0x0000000c00077202 */ /* 0x000fce0000000f00 */
.L_x_153:
[----:B------:R-:W1:Y:S01]  /*e5c0*/  S2R R9, SR_CgaCtaId ;  /* 0x0000000000097919 */ /* 0x000e620000008800 */
[----:B------:R-:W-:-:S04]  /*e5d0*/  MOV R8, 0x400 ;  /* 0x0000040000087802 */ /* 0x000fc80000000f00 */
[----:B-1----:R-:W-:Y:S02]  /*e5e0*/  LEA R18, R9, R8, 0x18 ;  /* 0x0000000809127211 */ /* 0x002fe400078ec0ff */
[----:B------:R-:W-:Y:S01]  /*e5f0*/  SHF.L.U32 R8, R5, 0x1f, RZ ;  /* 0x0000001f05087819 */ /* 0x000fe200000006ff */
[----:B------:R-:W1:Y:S02]  /*e600*/  @!P2 LDC R9, c[0x0][0x500] ;  /* 0x00014000ff09ab82 */ /* 0x000e640000000800 */
[----:B------:R-:W-:-:S04]  /*e610*/  IMAD R21, R7, 0x8, R18 ;  /* 0x0000000807157824 */ /* 0x000fc800078e0212 */
[----:B------:R-:W2:Y:S02]  /*e620*/  SYNCS.PHASECHK.TRANS64.TRYWAIT P1, [R21+URZ+0x50], R8 ;  /* 0x00005008150075a7 */ /* 0x000ea4000802017f */
[----:B--2---:R-:W-:Y:S05]  /*e630*/  @!P1 BRA `(.L_x_150) ;  /* 0x0000001400549947 */ /* 0x004fea0003800000 */
.L_x_187:
[----:B--2---:R-:W-:Y:S01]  /*e640*/  PRMT R8, R11, 0x9910, RZ ;  /* 0x000099100b087816 */ /* 0x004fe200000000ff */
[----:B-1----:R1:W-:Y:S03]  /*e650*/  @!P2 SYNCS.ARRIVE.TRANS64 RZ, [R21+URZ], R9 ;  /* 0x0000000915ffa9a7 */ /* 0x0023e6000800003f */
[----:B------:R-:W-:-:S13]  /*e660*/  ISETP.NE.AND P1, PT, R8, 0x2, PT ;  /* 0x000000020800780c */ /* 0x000fda0003f25270 */
[----:B-1----:R-:W-:Y:S05]  /*e670*/  @P1 BRA `(.L_x_151) ;  /* 0x0000000000041947 */ /* 0x002fea0003800000 */
[----:B------:R-:W-:Y:S01]  /*e680*/  BPT.TRAP 0x1 ;  /* 0x000000040000795c */ /* 0x000fe20000300000 */
.L_x_151:
[----:B------:R-:W-:Y:S05]  /*e690*/  @P0 BRA `(.L_x_152) ;  /* 0x0000000000040947 */ /* 0x000fea0003800000 */
[----:B------:R-:W-:Y:S01]  /*e6a0*/  BPT.TRAP 0x1 ;  /* 0x000000040000795c */ /* 0x000fe20000300000 */
.L_x_152:
[C---:B------:R-:W-:Y:S01]  /*e6b0*/  LEA R8, R7.reuse, R18, 0xe ;  /* 0x0000001207087211 */ /* 0x040fe200078e70ff */
[----:B------:R-:W-:Y:S01]  /*e6c0*/  IMAD R18, R7, 0x1000, R18 ;  /* 0x0000100007127824 */ /* 0x000fe200078e0212 */
[----:B------:R-:W-:Y:S01]  /*e6d0*/  R2UR UR9, R21 ;  /* 0x00000000150972ca */ /* 0x000fe200000e0000 */
[----:B------:R-:W-:Y:S01]  /*e6e0*/  VIADD R4, R4, 0xffffffff ;  /* 0xffffffff04047836 */ /* 0x000fe20000000000 */
[----:B------:R-:W-:Y:S01]  /*e6f0*/  R2UR UR5, R8 ;  /* 0x00000000080572ca */ /* 0x000fe200000e0000 */
[----:B------:R-:W-:Y:S01]  /*e700*/  UIADD3 UR4, UP0, UR20, 0xf0, URZ ;  /* 0x000000f014047890 */ /* 0x000fe2000ff1e03f */
[----:B------:R-:W-:Y:S01]  /*e710*/  R2UR UR8, R18 ;  /* 0x00000000120872ca */ /* 0x000fe200000e0000 */
[----:B------:R-:W-:Y:S01]  /*e720*/  UIADD3 UR22, UP1, UR20, 0x1f0, URZ ;  /* 0x000001f014167890 */ /* 0x000fe2000ff3e03f */
[----:B------:R-:W-:Y:S01]  /*e730*/  R2UR UR11, R15 ;  /* 0x000000000f0b72ca */ /* 0x000fe200000e0000 */
[----:B------:R-:W-:Y:S01]  /*e740*/  UMOV UR6, 0x0 ;  /* 0x0000000000067882 */ /* 0x000fe20000000000 */
[----:B------:R-:W-:Y:S01]  /*e750*/  R2UR UR10, R20 ;  /* 0x00000000140a72ca */ /* 0x000fe200000e0000 */
[----:B------:R-:W-:Y:S01]  /*e760*/  UIADD3.X UR23, URZ, UR21, URZ, UP1, !UPT ;  /* 0x000000153f177290 */ /* 0x000fe20008ffe43f */
[----:B------:R-:W-:Y:S01]  /*e770*/  R2UR UR12, R6 ;  /* 0x00000000060c72ca */ /* 0x000fe200000e0000 */
[----:B------:R-:W-:Y:S01]  /*e780*/  UMOV UR7, 0x10000000 ;  /* 0x1000000000077882 */ /* 0x000fe20000000000 */
[----:B------:R-:W-:-:S02]  /*e790*/  R2UR UR18, R14 ;  /* 0x000000000e1272ca */ /* 0x000fc400000e0000 */
[----:B------:R-:W-:Y:S01]  /*e7a0*/  ISETP.GT.AND P3, PT, R4, 0x1, PT ;  /* 0x000000010400780c */ /* 0x000fe20003f64270 */
[----:B------:R-:W-:Y:S01]  /*e7b0*/  UIADD3 UR13, UR5, 0x6200, URZ ;  /* 0x00006200050d7890 */ /* 0x000fe2000fffe03f */
[----:B------:R-:W-:Y:S01]  /*e7c0*/  IADD3 R7, R7, 0x1, RZ ;  /* 0x0000000107077810 */ /* 0x000fe20007ffe0ff */
[----:B------:R-:W-:Y:S01]  /*e7d0*/  UIADD3.X UR5, URZ, UR21, URZ, UP0, !UPT ;  /* 0x000000153f057290 */ /* 0x000fe200087fe43f */
[----:B------:R-:W-:Y:S01]  /*e7e0*/  IADD3 R20, R20, 0x40, RZ ;  /* 0x0000004014147810 */ /* 0x000fe20007ffe0ff */
[----:B------:R-:W-:Y:S01]  /*e7f0*/  UIADD3 UR14, UR8, 0x2e200, URZ ;  /* 0x0002e200080e7890 */ /* 0x000fe2000fffe03f */
[----:B------:R-:W-:Y:S02]  /*e800*/  ISETP.NE.AND P1, PT, R7, 0xa, PT ;  /* 0x0000000a0700780c */ /* 0x000fe40003f25270 */
[----:B------:R-:W-:Y:S02]  /*e810*/  UMOV UR8, UR13 ;  /* 0x0000000d00087c82 */ /* 0x000fe40008000000 */
[----:B------:R-:W-:-:S02]  /*e820*/  SEL R8, RZ, 0x1, P1 ;  /* 0x00000001ff087807 */ /* 0x000fc40000800000 */
[----:B------:R1:W-:Y:S01]  /*e830*/  UTMALDG.3D [UR8], [UR4], desc[UR6] ;  /* 0x00000608040075b4 */ /* 0x0003e20008011000 */
[----:B------:R-:W-:Y:S02]  /*e840*/  SEL R7, R7, RZ, P1 ;  /* 0x000000ff07077207 */ /* 0x000fe40000800000 */
[----:B------:R-:W-:Y:S01]  /*e850*/  LOP3.LUT R5, R5, R8, RZ, 0x3c, !PT ;  /* 0x0000000805057212 */ /* 0x000fe200078e3cff */
[----:B-1----:R-:W-:Y:S01]  /*e860*/  UMOV UR8, UR14 ;  /* 0x0000000e00087c82 */ /* 0x002fe20008000000 */
[----:B------:R-:W-:Y:S02]  /*e870*/  UMOV UR11, UR18 ;  /* 0x00000012000b7c82 */ /* 0x000fe40008000000 */
[----:B------:R1:W-:Y:S02]  /*e880*/  UTMALDG.3D [UR8], [UR22], desc[UR6] ;  /* 0x00000608160075b4 */ /* 0x0003e40008011000 */
[----:B-1----:R-:W-:Y:S05]  /*e890*/  @P3 BRA `(.L_x_153) ;  /* 0xfffffffc00483947 */ /* 0x002fea000383ffff */
.L_x_149:
[----:B------:R-:W-:Y:S05]  /*e8a0*/  BSYNC B1 ;  /* 0x0000000000017941 */ /* 0x000fea0003800000 */
.L_x_148:
[----:B------:R-:W-:Y:S01]  /*e8b0*/  LOP3.LUT P3, RZ, R13, 0xff, RZ, 0xc0, !PT ;  /* 0x000000ff0dff7812 */ /* 0x000fe2000786c0ff */
[----:B------:R-:W-:Y:S01]  /*e8c0*/  IMAD.IADD R12, R3, 0x1, R12 ;  /* 0x00000001030c7824 */ /* 0x000fe200078e020c */
[----:B------:R-:W-:Y:S01]  /*e8d0*/  IADD3 R16, P4, R16, UR38, RZ ;  /* 0x0000002610107c10 */ /* 0x000fe2000ff9e0ff */
[----:B------:R-:W-:Y:S01]  /*e8e0*/  ULDC.64 UR4, c[0x0][0x8f8] ;  /* 0x00023e0000047ab9 */ /* 0x000fe20000000a00 */
[----:B------:R-:W-:Y:S01]  /*e8f0*/  BSSY B1, `(.L_x_154) ;  /* 0x000006b000017945 */ /* 0x000fe20003800000 */
[----:B------:R-:W-:Y:S02]  /*e900*/  PRMT R13, RZ, 0x7610, R13 ;  /* 0x00007610ff0d7816 */ /* 0x000fe4000000000d */
[----:B------:R-:W-:Y:S02]  /*e910*/  ISETP.GT.U32.AND P1, PT, R12, 0x9, PT ;  /* 0x000000090c00780c */ /* 0x000fe40003f24070 */
[----:B------:R-:W-:Y:S02]  /*e920*/  IADD3.X R17, R17, UR37, RZ, P4, !PT ;  /* 0x0000002511117c10 */ /* 0x000fe4000a7fe4ff */
[----:B------:R-:W-:-:S02]  /*e930*/  ISETP.LT.U32.AND P1, PT, R3, 0xa, P1 ;  /* 0x0000000a0300780c */ /* 0x000fc40000f21070 */
[----:B------:R-:W1:Y:S01]  /*e940*/  @P3 S2R R5, SR_CgaCtaId ;  /* 0x0000000000053919 */ /* 0x000e620000008800 */
[----:B------:R-:W-:-:S04]  /*e950*/  @P3 MOV R4, 0x400 ;  /* 0x0000040000043802 */ /* 0x000fc80000000f00 */
[----:B-1----:R-:W-:Y:S01]  /*e960*/  @P3 LEA R6, R5, R4, 0x18 ;  /* 0x0000000405063211 */ /* 0x002fe200078ec0ff */
[----:B------:R-:W-:-:S03]  /*e970*/  IMAD.WIDE.U32 R4, R12, -0x33333333, RZ ;  /* 0xcccccccd0c047825 */ /* 0x000fc600078e00ff */
[----:B------:R1:W-:Y:S01]  /*e980*/  @P3 SYNCS.ARRIVE.TRANS64.A1T0 RZ, [R6+URZ+0xe8], RZ ;  /* 0x0000e8ff06ff39a7 */ /* 0x0003e2000810003f */
[----:B------:R-:W-:Y:S01]  /*e990*/  ISETP.GE.U32.AND P3, PT, R3, 0xa, PT ;  /* 0x0000000a0300780c */ /* 0x000fe20003f66070 */
[----:B------:R-:W-:Y:S01]  /*e9a0*/  IMAD.MOV.U32 R4, RZ, RZ, -0x1 ;  /* 0xffffffffff047424 */ /* 0x000fe200078e00ff */
[----:B------:R-:W-:Y:S02]  /*e9b0*/  SHF.R.U32.HI R7, RZ, 0x3, R5 ;  /* 0x00000003ff077819 */ /* 0x000fe40000011605 */
[----:B------:R-:W-:Y:S02]  /*e9c0*/  SEL R5, RZ, 0x1, !P1 ;  /* 0x00000001ff057807 */ /* 0x000fe40004800000 */
[----:B------:R-:W-:Y:S01]  /*e9d0*/  ISETP.GE.U32.AND P1, PT, R16, UR4, PT ;  /* 0x0000000410007c0c */ /* 0x000fe2000bf26070 */
[----:B------:R-:W-:Y:S01]  /*e9e0*/  IMAD R12, R7, -0xa, R12 ;  /* 0xfffffff6070c7824 */ /* 0x000fe200078e020c */
[----:B------:R-:W-:Y:S02]  /*e9f0*/  LOP3.LUT R0, R0, R5, RZ, 0x3c, !PT ;  /* 0x0000000500007212 */ /* 0x000fe400078e3cff */
[----:B------:R-:W-:-:S02]  /*ea00*/  ISETP.GE.U32.AND.EX P1, PT, R17, UR5, PT, P1 ;  /* 0x0000000511007c0c */ /* 0x000fc4000bf26110 */
[----:B------:R-:W-:Y:S02]  /*ea10*/  MOV R5, 0xffffffff ;  /* 0xffffffff00057802 */ /* 0x000fe40000000f00 */
[--C-:B------:R-:W-:Y:S02]  /*ea20*/  @P3 LOP3.LUT R0, R0, 0x1, R7.reuse, 0x78, !PT ;  /* 0x0000000100003812 */ /* 0x100fe400078e7807 */
[----:B-1----:R-:W-:Y:S02]  /*ea30*/  MOV R6, 0xffffffff ;  /* 0xffffffff00067802 */ /* 0x002fe40000000f00 */
[----:B------:R-:W-:-:S05]  /*ea40*/  PRMT R7, RZ, 0x7610, R7 ;  /* 0x00007610ff077816 */ /* 0x000fca0000000007 */
[----:B------:R-:W-:Y:S05]  /*ea50*/  @P1 BRA `(.L_x_155) ;  /* 0x0000000400501947 */ /* 0x000fea0003800000 */
[----:B------:R-:W-:Y:S01]  /*ea60*/  ULDC.64 UR4, c[0x0][0x8d0] ;  /* 0x0002340000047ab9 */ /* 0x000fe20000000a00 */
[----:B------:R-:W1:Y:S01]  /*ea70*/  S2R R15, SR_CTAID.X ;  /* 0x00000000000f7919 */ /* 0x000e620000002500 */
[----:B------:R-:W-:Y:S01]  /*ea80*/  ISETP.NE.U32.AND P1, PT, RZ, UR4, PT ;  /* 0x00000004ff007c0c */ /* 0x000fe2000bf25070 */
[----:B------:R-:W-:Y:S01]  /*ea90*/  ULDC UR7, c[0x0][0x8d8] ;  /* 0x0002360000077ab9 */ /* 0x000fe20000000800 */
[----:B------:R-:W-:Y:S01]  /*eaa0*/  IMAD.MOV.U32 R4, RZ, RZ, R16 ;  /* 0x000000ffff047224 */ /* 0x000fe200078e0010 */
[----:B------:R-:W2:Y:S01]  /*eab0*/  S2R R14, SR_CTAID.Y ;  /* 0x00000000000e7919 */ /* 0x000ea20000002600 */
[----:B------:R-:W-:Y:S02]  /*eac0*/  ISETP.NE.AND.EX P1, PT, RZ, UR5, PT, P1 ;  /* 0x00000005ff007c0c */ /* 0x000fe4000bf25310 */
[----:B------:R-:W-:-:S11]  /*ead0*/  MOV R5, R17 ;  /* 0x0000001100057202 */ /* 0x000fd60000000f00 */
[----:B------:R-:W-:Y:S05]  /*eae0*/  @!P1 BRA `(.L_x_156) ;  /* 0x0000000000289947 */ /* 0x000fea0003800000 */
[----:B------:R-:W-:Y:S02]  /*eaf0*/  ULDC UR6, c[0x0][0x8dc] ;  /* 0x0002370000067ab9 */ /* 0x000fe40000000800 */
[----:B------:R-:W-:-:S05]  /*eb00*/  IADD3 R9, P1, R16, UR6, RZ ;  /* 0x0000000610097c10 */ /* 0x000fca000ff3e0ff */
[----:B------:R-:W-:-:S04]  /*eb10*/  IMAD.X R21, RZ, RZ, R17, P1 ;  /* 0x000000ffff157224 */ /* 0x000fc800008e0611 */
[----:B------:R-:W-:-:S04]  /*eb20*/  IMAD.WIDE.U32 R6, R21, UR4, RZ ;  /* 0x0000000415067c25 */ /* 0x000fc8000f8e00ff */
[----:B------:R-:W-:-:S04]  /*eb30*/  IMAD.WIDE.U32 R6, P1, R9, UR5, R6 ;  /* 0x0000000509067c25 */ /* 0x000fc8000f820006 */
[----:B------:R-:W-:Y:S01]  /*eb40*/  IMAD.WIDE.U32 R8, R9, UR4, RZ ;  /* 0x0000000409087c25 */ /* 0x000fe2000f8e00ff */
[----:B------:R-:W-:-:S03]  /*eb50*/  IADD3.X R5, RZ, RZ, RZ, P1, !PT ;  /* 0x000000ffff057210 */ /* 0x000fc60000ffe4ff */
[----:B------:R-:W-:Y:S01]  /*eb60*/  IMAD.MOV.U32 R4, RZ, RZ, R7 ;  /* 0x000000ffff047224 */ /* 0x000fe200078e0007 */
[----:B------:R-:W-:-:S05]  /*eb70*/  IADD3 RZ, P1, R9, R6, RZ ;  /* 0x0000000609ff7210 */ /* 0x000fca0007f3e0ff */
[----:B------:R-:W-:-:S08]  /*eb80*/  IMAD.WIDE.U32.X R4, R21, UR5, R4, P1 ;  /* 0x0000000515047c25 */ /* 0x000fd000088e0404 */
.L_x_156:
[--C-:B------:R-:W-:Y:S01]  /*eb90*/  SHF.R.U64 R8, R4, UR7, R5.reuse ;  /* 0x0000000704087c19 */ /* 0x100fe20008001205 */
[----:B------:R-:W-:Y:S01]  /*eba0*/  ULDC.64 UR4, c[0x0][0x8c8] ;  /* 0x0002320000047ab9 */ /* 0x000fe20000000a00 */
[----:B------:R-:W-:Y:S01]  /*ebb0*/  SHF.R.U32.HI R4, RZ, UR7, R5 ;  /* 0x00000007ff047c19 */ /* 0x000fe20008011605 */
[----:B------:R-:W3:Y:S01]  /*ebc0*/  LDC R24, c[0x0][0x144] ;  /* 0x00005100ff187b82 */ /* 0x000ee20000000800 */
[----:B------:R-:W-:Y:S01]  /*ebd0*/  IADD3 R7, P1, RZ, -R8, RZ ;  /* 0x80000008ff077210 */ /* 0x000fe20007f3e0ff */
[----:B------:R-:W-:Y:S01]  /*ebe0*/  ULDC.64 UR8, c[0x0][0x8e8] ;  /* 0x00023a0000087ab9 */ /* 0x000fe20000000a00 */
[----:B-1----:R-:W-:Y:S01]  /*ebf0*/  I2FP.F32.U32 R9, R15 ;  /* 0x0000000f00097245 */ /* 0x002fe20000201000 */
[----:B------:R-:W-:Y:S01]  /*ec00*/  ULDC UR6, c[0x0][0x8b0] ;  /* 0x00022c0000067ab9 */ /* 0x000fe20000000800 */
[----:B------:R-:W-:Y:S02]  /*ec10*/  IADD3.X R4, RZ, ~R4, RZ, P1, !PT ;  /* 0x80000004ff047210 */ /* 0x000fe40000ffe4ff */
[----:B------:R-:W-:Y:S01]  /*ec20*/  ISETP.NE.U32.AND P1, PT, RZ, UR8, PT ;  /* 0x00000008ff007c0c */ /* 0x000fe2000bf25070 */
[----:B------:R-:W1:Y:S02]  /*ec30*/  LDC R21, c[0x0][0x148] ;  /* 0x00005200ff157b82 */ /* 0x000e640000000800 */
[----:B------:R-:W-:Y:S01]  /*ec40*/  IMAD R6, R4, UR4, RZ ;  /* 0x0000000404067c24 */ /* 0x000fe2000f8e02ff */
[----:B------:R-:W-:Y:S01]  /*ec50*/  ISETP.NE.AND.EX P1, PT, RZ, UR9, PT, P1 ;  /* 0x00000009ff007c0c */ /* 0x000fe2000bf25310 */
[----:B------:R-:W-:Y:S01]  /*ec60*/  IMAD.WIDE.U32 R4, R7, UR4, R16 ;  /* 0x0000000407047c25 */ /* 0x000fe2000f8e0010 */
[----:B------:R-:W-:-:S03]  /*ec70*/  ULDC UR4, c[0x0][0x150] ;  /* 0x0000540000047ab9 */ /* 0x000fc60000000800 */
[----:B------:R-:W-:Y:S02]  /*ec80*/  IMAD R7, R7, UR5, R6 ;  /* 0x0000000507077c24 */ /* 0x000fe4000f8e0206 */
[----:B------:R-:W-:Y:S01]  /*ec90*/  FMUL R6, R9, UR4 ;  /* 0x0000000409067c20 */ /* 0x000fe20008400000 */
[----:B------:R-:W-:Y:S01]  /*eca0*/  ULDC UR4, c[0x0][0x8c0] ;  /* 0x0002300000047ab9 */ /* 0x000fe20000000800 */
[----:B------:R-:W-:Y:S01]  /*ecb0*/  ULDC UR5, c[0x0][0x154] ;  /* 0x0000550000057ab9 */ /* 0x000fe20000000800 */
[----:B------:R-:W-:-:S03]  /*ecc0*/  IMAD.IADD R5, R5, 0x1, R7 ;  /* 0x0000000105057824 */ /* 0x000fc600078e0207 */
[----:B------:R-:W4:Y:S02]  /*ecd0*/  F2I.U32.TRUNC.NTZ R6, R6 ;  /* 0x0000000600067305 */ /* 0x000f24000020f000 */
[----:B------:R-:W-:Y:S02]  /*ece0*/  SHF.R.U64 R9, R4, UR4, R5 ;  /* 0x0000000404097c19 */ /* 0x000fe40008001205 */
[----:B--2---:R-:W-:-:S05]  /*ecf0*/  I2FP.F32.U32 R4, R14 ;  /* 0x0000000e00047245 */ /* 0x004fca0000201000 */
[----:B------:R-:W-:Y:S01]  /*ed00*/  FMUL R22, R4, UR5 ;  /* 0x0000000504167c20 */ /* 0x000fe20008400000 */
[----:B------:R-:W-:Y:S01]  /*ed10*/  SHF.R.U32.HI R4, RZ, UR4, R5 ;  /* 0x00000004ff047c19 */ /* 0x000fe20008011605 */
[----:B------:R-:W-:-:S03]  /*ed20*/  ULDC UR4, c[0x0][0x900] ;  /* 0x0002400000047ab9 */ /* 0x000fc60000000800 */
[--C-:B------:R-:W-:Y:S01]  /*ed30*/  SHF.R.U64 R20, R9, UR6, R4.reuse ;  /* 0x0000000609147c19 */ /* 0x100fe20008001204 */
[----:B------:R-:W2:Y:S01]  /*ed40*/  F2I.U32.TRUNC.NTZ R22, R22 ;  /* 0x0000001600167305 */ /* 0x000ea2000020f000 */
[----:B------:R-:W-:Y:S02]  /*ed50*/  SHF.R.U32.HI R5, RZ, UR6, R4 ;  /* 0x00000006ff057c19 */ /* 0x000fe40008011604 */
[----:B----4-:R-:W-:Y:S02]  /*ed60*/  IADD3 R6, -R6, RZ, RZ ;  /* 0x000000ff06067210 */ /* 0x010fe40007ffe1ff */
[--C-:B------:R-:W-:Y:S02]  /*ed70*/  SHF.R.U64 R18, R20, UR4, R5.reuse ;  /* 0x0000000414127c19 */ /* 0x100fe40008001205 */
[----:B------:R-:W-:Y:S01]  /*ed80*/  SHF.R.U32.HI R23, RZ, UR4, R5 ;  /* 0x00000004ff177c19 */ /* 0x000fe20008011605 */
[----:B---3--:R-:W-:Y:S02]  /*ed90*/  IMAD R15, R24, R6, R15 ;  /* 0x00000006180f7224 */ /* 0x008fe400078e020f */
[----:B------:R-:W-:Y:S01]  /*eda0*/  IMAD.MOV.U32 R4, RZ, RZ, R18 ;  /* 0x000000ffff047224 */ /* 0x000fe200078e0012 */
[----:B------:R-:W-:Y:S01]  /*edb0*/  MOV R5, R23 ;  /* 0x0000001700057202 */ /* 0x000fe20000000f00 */
[----:B------:R-:W-:Y:S06]  /*edc0*/  @!P1 BRA `(.L_x_157) ;  /* 0x0000000000289947 */ /* 0x000fec0003800000 */
[----:B------:R-:W-:Y:S02]  /*edd0*/  ULDC UR4, c[0x0][0x8f4] ;  /* 0x00023d0000047ab9 */ /* 0x000fe40000000800 */
[----:B------:R-:W-:-:S05]  /*ede0*/  IADD3 R5, P1, R18, UR4, RZ ;  /* 0x0000000412057c10 */ /* 0x000fca000ff3e0ff */
[----:B------:R-:W-:-:S04]  /*edf0*/  IMAD.X R23, RZ, RZ, R23, P1 ;  /* 0x000000ffff177224 */ /* 0x000fc800008e0617 */
[----:B------:R-:W-:-:S04]  /*ee00*/  IMAD.WIDE.U32 R6, R23, UR8, RZ ;  /* 0x0000000817067c25 */ /* 0x000fc8000f8e00ff */
[----:B------:R-:W-:-:S04]  /*ee10*/  IMAD.WIDE.U32 R6, P1, R5, UR9, R6 ;  /* 0x0000000905067c25 */ /* 0x000fc8000f820006 */
[----:B------:R-:W-:-:S04]  /*ee20*/  IMAD.WIDE.U32 R4, R5, UR8, RZ ;  /* 0x0000000805047c25 */ /* 0x000fc8000f8e00ff */
[----:B------:R-:W-:Y:S01]  /*ee30*/  IMAD.MOV.U32 R4, RZ, RZ, R7 ;  /* 0x000000ffff047224 */ /* 0x000fe200078e0007 */
[----:B------:R-:W-:Y:S02]  /*ee40*/  IADD3 RZ, P3, R5, R6, RZ ;  /* 0x0000000605ff7210 */ /* 0x000fe40007f7e0ff */
[----:B------:R-:W-:-:S03]  /*ee50*/  IADD3.X R5, RZ, RZ, RZ, P1, !PT ;  /* 0x000000ffff057210 */ /* 0x000fc60000ffe4ff */
[----:B------:R-:W-:-:S08]  /*ee60*/  IMAD.WIDE.U32.X R4, R23, UR9, R4, P3 ;  /* 0x0000000917047c25 */ /* 0x000fd000098e0404 */
.L_x_157:
[----:B------:R-:W-:Y:S01]  /*ee70*/  ISETP.NE.AND P1, PT, R2, 0x1, PT ;  /* 0x000000010200780c */ /* 0x000fe20003f25270 */
[----:B------:R-:W-:Y:S01]  /*ee80*/  ULDC UR4, c[0x0][0x8f0] ;  /* 0x00023c0000047ab9 */ /* 0x000fe20000000800 */
[----:B--2---:R-:W-:Y:S01]  /*ee90*/  IADD3 R22, -R22, RZ, RZ ;  /* 0x000000ff16167210 */ /* 0x004fe20007ffe1ff */
[----:B------:R-:W-:Y:S01]  /*eea0*/  ULDC UR5, c[0x0][0x8b8] ;  /* 0x00022e0000057ab9 */ /* 0x000fe20000000800 */
[----:B------:R-:W-:Y:S01]  /*eeb0*/  SHF.R.U64 R5, R4, UR4, R5 ;  /* 0x0000000404057c19 */ /* 0x000fe20008001205 */
[----:B------:R-:W-:Y:S01]  /*eec0*/  ULDC UR4, c[0x0][0x8e0] ;  /* 0x0002380000047ab9 */ /* 0x000fe20000000800 */
[----:B------:R-:W-:Y:S01]  /*eed0*/  LOP3.LUT R20, R20, UR16, RZ, 0xc0, !PT ;  /* 0x0000001014147c12 */ /* 0x000fe2000f8ec0ff */
[----:B------:R-:W-:Y:S01]  /*eee0*/  IMAD.MOV.U32 R6, RZ, RZ, R8 ;  /* 0x000000ffff067224 */ /* 0x000fe200078e0008 */
[----:B------:R-:W-:Y:S01]  /*eef0*/  LOP3.LUT R9, R9, UR15, RZ, 0xc0, !PT ;  /* 0x0000000f09097c12 */ /* 0x000fe2000f8ec0ff */
[----:B------:R-:W-:Y:S02]  /*ef00*/  IMAD.MOV R7, RZ, RZ, -R5 ;  /* 0x000000ffff077224 */ /* 0x000fe400078e0a05 */
[----:B------:R-:W-:-:S02]  /*ef10*/  IMAD R20, R5, UR17, R20 ;  /* 0x0000001105147c24 */ /* 0x000fc4000f8e0214 */
[----:B-1----:R-:W-:Y:S02]  /*ef20*/  @P1 IMAD R15, R21, R22, R14 ;  /* 0x00000016150f1224 */ /* 0x002fe400078e020e */
[----:B------:R-:W-:Y:S01]  /*ef30*/  IMAD R18, R7, UR4, R18 ;  /* 0x0000000407127c24 */ /* 0x000fe2000f8e0212 */
[----:B------:R-:W-:Y:S01]  /*ef40*/  ULDC UR4, c[0x0][0x8a8] ;  /* 0x00022a0000047ab9 */ /* 0x000fe20000000800 */
[----:B------:R-:W-:Y:S01]  /*ef50*/  IMAD R15, R20, UR5, R15 ;  /* 0x00000005140f7c24 */ /* 0x000fe2000f8e020f */
[----:B------:R-:W-:Y:S01]  /*ef60*/  MOV R7, 0x1 ;  /* 0x0000000100077802 */ /* 0x000fe20000000f00 */
[----:B------:R-:W-:-:S05]  /*ef70*/  IMAD R18, R18, UR4, R9 ;  /* 0x0000000412127c24 */ /* 0x000fca000f8e0209 */
[----:B------:R-:W-:Y:S02]  /*ef80*/  SEL R4, R18, R15, !P1 ;  /* 0x0000000f12047207 */ /* 0x000fe40004800000 */
[----:B------:R-:W-:-:S07]  /*ef90*/  SEL R5, R15, R18, !P1 ;  /* 0x000000120f057207 */ /* 0x000fce0004800000 */
.L_x_155:
[----:B------:R-:W-:Y:S05]  /*efa0*/  BSYNC B1 ;  /* 0x0000000000017941 */ /* 0x000fea0003800000 */
.L_x_154:
[----:B------:R-:W-:-:S13]  /*efb0*/  LOP3.LUT P1, RZ, R7, 0xff, RZ, 0xc0, !PT ;  /* 0x000000ff07ff7812 */ /* 0x000fda000782c0ff */
[----:B------:R-:W-:Y:S05]  /*efc0*/  @P1 BRA `(.L_x_158) ;  /* 0xfffffff400481947 */ /* 0x000fea000383ffff */
[----:B------:R-:W-:Y:S05]  /*efd0*/  BSYNC B0 ;  /* 0x0000000000007941 */ /* 0x000fea0003800000 */
.L_x_146:
[----:B------:R-:W-:-:S03]  /*efe0*/  UMOV UR4, 0xffffffff ;  /* 0xffffffff00047882 */ /* 0x000fc60000000000 */
[----:B------:R-:W-:Y:S05]  /*eff0*/  BRA.DIV UR4, `(.L_x_159) ;  /* 0x0000000a04f87947 */ /* 0x000fea000b800000 */
[----:B------:R-:W-:-:S13]  /*f000*/  ELECT P6, URZ, PT ;  /* 0x00000000003f782f */ /* 0x000fda00038c0000 */
.L_x_190:
[----:B------:R-:W-:Y:S04]  /*f010*/  BSSY B0, `(.L_x_160) ;  /* 0x0000061000007945 */ /* 0x000fe80003800000 */
[----:B------:R-:W-:Y:S05]  /*f020*/  @!P6 BRA `(.L_x_161) ;  /* 0x00000004007ce947 */ /* 0x000fea0003800000 */
[----:B------:R-:W-:-:S04]  /*f030*/  LOP3.LUT R19, R19, 0x2, RZ, 0xfc, !PT ;  /* 0x0000000213137812 */ /* 0x000fc800078efcff */
[----:B------:R-:W-:-:S13]  /*f040*/  ISETP.NE.AND P0, PT, R19, 0x3, PT ;  /* 0x000000031300780c */ /* 0x000fda0003f05270 */
[----:B------:R-:W-:Y:S05]  /*f050*/  @!P0 BRA `(.L_x_162) ;  /* 0x0000000000048947 */ /* 0x000fea0003800000 */
[----:B------:R-:W-:Y:S01]  /*f060*/  BPT.TRAP 0x1 ;  /* 0x000000040000795c */ /* 0x000fe20000300000 */
.L_x_162:
[----:B------:R-:W1:Y:S01]  /*f070*/  S2R R3, SR_CgaCtaId ;  /* 0x0000000000037919 */ /* 0x000e620000008800 */
[----:B------:R-:W-:-:S04]  /*f080*/  MOV R2, 0x400 ;  /* 0x0000040000027802 */ /* 0x000fc80000000f00 */
[----:B-1----:R-:W-:Y:S02]  /*f090*/  LEA R3, R3, R2, 0x18 ;  /* 0x0000000203037211 */ /* 0x002fe400078ec0ff */
[----:B------:R-:W-:Y:S02]  /*f0a0*/  SHF.L.U32 R2, R0, 0x1f, RZ ;  /* 0x0000001f00027819 */ /* 0x000fe400000006ff */
[----:B------:R-:W-:-:S05]  /*f0b0*/  IADD3 R3, R3, 0x50, RZ ;  /* 0x0000005003037810 */ /* 0x000fca0007ffe0ff */
[C---:B------:R-:W-:Y:S01]  /*f0c0*/  IMAD R7, R12.reuse, 0x8, R3 ;  /* 0x000000080c077824 */ /* 0x040fe200078e0203 */
[----:B------:R-:W-:-:S03]  /*f0d0*/  IADD3 R12, R12, 0x1, RZ ;  /* 0x000000010c0c7810 */ /* 0x000fc60007ffe0ff */
[----:B------:R-:W1:Y:S01]  /*f0e0*/  SYNCS.PHASECHK.TRANS64.TRYWAIT P0, [R7+URZ], R2 ;  /* 0x00000002070075a7 */ /* 0x000e62000800017f */
[----:B------:R-:W-:-:S04]  /*f0f0*/  ISETP.NE.AND P1, PT, R12, 0xa, PT ;  /* 0x0000000a0c00780c */ /* 0x000fc80003f25270 */
[----:B------:R-:W-:Y:S02]  /*f100*/  SEL R5, RZ, 0x1, P1 ;  /* 0x00000001ff057807 */ /* 0x000fe40000800000 */
[----:B------:R-:W-:Y:S02]  /*f110*/  SEL R12, R12, RZ, P1 ;  /* 0x000000ff0c0c7207 */ /* 0x000fe40000800000 */
[----:B------:R-:W-:-:S03]  /*f120*/  LOP3.LUT R5, R0, R5, RZ, 0x3c, !PT ;  /* 0x0000000500057212 */ /* 0x000fc600078e3cff */
[----:B------:R-:W-:Y:S01]  /*f130*/  IMAD R9, R12, 0x8, R3 ;  /* 0x000000080c097824 */ /* 0x000fe200078e0203 */
[----:B------:R-:W-:Y:S01]  /*f140*/  SHF.L.U32 R4, R5, 0x1f, RZ ;  /* 0x0000001f05047819 */ /* 0x000fe200000006ff */
[----:B-1----:R-:W-:Y:S06]  /*f150*/  @!P0 BRA `(.L_x_163) ;  /* 0x0000000800c08947 */ /* 0x002fec0003800000 */
.L_x_191:
[----:B------:R-:W2:Y:S01]  /*f160*/  SYNCS.PHASECHK.TRANS64.TRYWAIT P0, [R9+URZ], R4 ;  /* 0x00000004090075a7 */ /* 0x000ea2000800017f */
[----:B------:R-:W-:-:S04]  /*f170*/  IADD3 R0, R12, 0x1, RZ ;  /* 0x000000010c007810 */ /* 0x000fc80007ffe0ff */
[----:B------:R-:W-:-:S04]  /*f180*/  ISETP.NE.AND P1, PT, R0, 0xa, PT ;  /* 0x0000000a0000780c */ /* 0x000fc80003f25270 */
[----:B-1----:R-:W-:Y:S02]  /*f190*/  SEL R2, RZ, 0x1, P1 ;  /* 0x00000001ff027807 */ /* 0x002fe40000800000 */
[----:B------:R-:W-:Y:S02]  /*f1a0*/  SEL R0, R0, RZ, P1 ;  /* 0x000000ff00007207 */ /* 0x000fe40000800000 */
[----:B------:R-:W-:-:S03]  /*f1b0*/  LOP3.LUT R7, R5, R2, RZ, 0x3c, !PT ;  /* 0x0000000205077212 */ /* 0x000fc600078e3cff */
[----:B------:R-:W-:Y:S01]  /*f1c0*/  IMAD R6, R0, 0x8, R3 ;  /* 0x0000000800067824 */ /* 0x000fe200078e0203 */
[----:B------:R-:W-:Y:S01]  /*f1d0*/  SHF.L.U32 R5, R7, 0x1f, RZ ;  /* 0x0000001f07057819 */ /* 0x000fe200000006ff */
[----:B--2---:R-:W-:Y:S06]  /*f1e0*/  @!P0 BRA `(.L_x_164) ;  /* 0x0000000800b08947 */ /* 0x004fec0003800000 */
.L_x_192:
[----:B------:R-:W2:Y:S01]  /*f1f0*/  SYNCS.PHASECHK.TRANS64.TRYWAIT P0, [R6+URZ], R5 ;  /* 0x00000005060075a7 */ /* 0x000ea2000800017f */
[----:B------:R-:W-:-:S04]  /*f200*/  IADD3 R0, R0, 0x1, RZ ;  /* 0x0000000100007810 */ /* 0x000fc80007ffe0ff */
[----:B------:R-:W-:-:S04]  /*f210*/  ISETP.NE.AND P1, PT, R0, 0xa, PT ;  /* 0x0000000a0000780c */ /* 0x000fc80003f25270 */
[----:B------:R-:W-:Y:S02]  /*f220*/  SEL R2, RZ, 0x1, P1 ;  /* 0x00000001ff027807 */ /* 0x000fe40000800000 */
[----:B------:R-:W-:Y:S02]  /*f230*/  SEL R0, R0, RZ, P1 ;  /* 0x000000ff00007207 */ /* 0x000fe40000800000 */
[----:B------:R-:W-:-:S03]  /*f240*/  LOP3.LUT R7, R7, R2, RZ, 0x3c, !PT ;  /* 0x0000000207077212 */ /* 0x000fc600078e3cff */
[----:B-1----:R-:W-:Y:S01]  /*f250*/  IMAD R9, R0, 0x8, R3 ;  /* 0x0000000800097824 */ /* 0x002fe200078e0203 */
[----:B------:R-:W-:Y:S01]  /*f260*/  SHF.L.U32 R4, R7, 0x1f, RZ ;  /* 0x0000001f07047819 */ /* 0x000fe200000006ff */
[----:B--2---:R-:W-:Y:S06]  /*f270*/  @!P0 BRA `(.L_x_165) ;  /* 0x0000000800a08947 */ /* 0x004fec0003800000 */
.L_x_193:
        /* <DEDUP_REMOVED lines=9> */
.L_x_194:
        /* <DEDUP_REMOVED lines=9> */
.L_x_195:
        /* <DEDUP_REMOVED lines=9> */
.L_x_196:
        /* <DEDUP_REMOVED lines=9> */
.L_x_197:
        /* <DEDUP_REMOVED lines=9> */
.L_x_198:
[----:B------:R-:W2:Y:S01]  /*f550*/  SYNCS.PHASECHK.TRANS64.TRYWAIT P0, [R6+URZ], R5 ;  /* 0x00000005060075a7 */ /* 0x000ea2000800017f */
[----:B------:R-:W-:-:S04]  /*f560*/  IADD3 R0, R0, 0x1, RZ ;  /* 0x0000000100007810 */ /* 0x000fc80007ffe0ff */
[----:B------:R-:W-:-:S04]  /*f570*/  ISETP.NE.AND P1, PT, R0, 0xa, PT ;  /* 0x0000000a0000780c */ /* 0x000fc80003f25270 */
[----:B------:R-:W-:Y:S02]  /*f580*/  SEL R2, RZ, 0x1, P1 ;  /* 0x00000001ff027807 */ /* 0x000fe40000800000 */
[----:B------:R-:W-:Y:S02]  /*f590*/  SEL R0, R0, RZ, P1 ;  /* 0x000000ff00007207 */ /* 0x000fe40000800000 */
[----:B------:R-:W-:Y:S01]  /*f5a0*/  LOP3.LUT R2, R7, R2, RZ, 0x3c, !PT ;  /* 0x0000000207027212 */ /* 0x000fe200078e3cff */
[----:B--2---:R-:W-:Y:S06]  /*f5b0*/  @!P0 BRA `(.L_x_171) ;  /* 0x0000000800488947 */ /* 0x004fec0003800000 */
.L_x_199:
[----:B------:R-:W-:Y:S01]  /*f5c0*/  IMAD R3, R0, 0x8, R3 ;  /* 0x0000000800037824 */ /* 0x000fe200078e0203 */
[----:B------:R-:W-:-:S07]  /*f5d0*/  SHF.L.U32 R0, R2, 0x1f, RZ ;  /* 0x0000001f02007819 */ /* 0x000fce00000006ff */
.L_x_172:
[----:B---3--:R3:W4:Y:S02]  /*f5e0*/  SYNCS.PHASECHK.TRANS64.TRYWAIT P0, [R3+URZ], R0 ;  /* 0x00000000030075a7 */ /* 0x008724000800017f */
[----:B----4-:R-:W-:Y:S05]  /*f5f0*/  @!P0 NANOSLEEP.SYNCS 0x989680 ;  /* 0x009896800000895d */ /* 0x010fea0003900000 */
[----:B------:R-:W4:Y:S02]  /*f600*/  @!P0 SYNCS.PHASECHK.TRANS64 P0, [R3+URZ], R0 ;  /* 0x00000000030085a7 */ /* 0x000f24000800007f */
[----:B----4-:R-:W-:Y:S05]  /*f610*/  @!P0 BRA `(.L_x_172) ;  /* 0xfffffffc00f08947 */ /* 0x010fea000383ffff */
.L_x_161:
[----:B------:R-:W-:Y:S05]  /*f620*/  BSYNC B0 ;  /* 0x0000000000007941 */ /* 0x000fea0003800000 */
.L_x_160:
[----:B------:R-:W-:Y:S05]  /*f630*/  EXIT ;  /* 0x000000000000794d */ /* 0x000fea0003800000 */
.L_x_21:
[----:B--2---:R-:W-:-:S04]  /*f640*/  MOV R5, UR5 ;  /* 0x0000000500057c02 */ /* 0x004fc80008000f00 */
[----:B------:R2:W3:Y:S03]  /*f650*/  SYNCS.PHASECHK.TRANS64.TRYWAIT P0, [R5+URZ], R0 ;  /* 0x00000000050075a7 */ /* 0x0004e6000800017f */
[----:B---3--:R-:W-:Y:S05]  /*f660*/  @!P0 NANOSLEEP.SYNCS 0x989680 ;  /* 0x009896800000895d */ /* 0x008fea0003900000 */
[----:B------:R-:W3:Y:S02]  /*f670*/  @!P0 SYNCS.PHASECHK.TRANS64 P0, [R5+URZ], R0 ;  /* 0x00000000050085a7 */ /* 0x000ee4000800007f */
[----:B---3--:R-:W-:Y:S05]  /*f680*/  @!P0 BRA `(.L_x_21) ;  /* 0xfffffffc00ec8947 */ /* 0x008fea000383ffff */
[----:B------:R-:W-:Y:S05]  /*f690*/  BRA `(.L_x_20) ;  /* 0xffffff2400147947 */ /* 0x000fea000383ffff */
.L_x_27:
[----:B--2---:R-:W-:-:S04]  /*f6a0*/  IMAD.U32 R5, RZ, RZ, UR8 ;  /* 0x00000008ff057e24 */ /* 0x004fc8000f8e00ff */
[----:B------:R2:W3:Y:S03]  /*f6b0*/  SYNCS.PHASECHK.TRANS64.TRYWAIT P0, [R5+URZ], R4 ;  /* 0x00000004050075a7 */ /* 0x0004e6000800017f */
[----:B---3--:R-:W-:Y:S05]  /*f6c0*/  @!P0 NANOSLEEP.SYNCS 0x989680 ;  /* 0x009896800000895d */ /* 0x008fea0003900000 */
[----:B------:R-:W3:Y:S02]  /*f6d0*/  @!P0 SYNCS.PHASECHK.TRANS64 P0, [R5+URZ], R4 ;  /* 0x00000004050085a7 */ /* 0x000ee4000800007f */
[----:B---3--:R-:W-:Y:S05]  /*f6e0*/  @!P0 BRA `(.L_x_27) ;  /* 0xfffffffc00ec8947 */ /* 0x008fea000383ffff */
[----:B------:R-:W-:Y:S05]  /*f6f0*/  BRA `(.L_x_26) ;  /* 0xffffff2c00907947 */ /* 0x000fea000383ffff */
.L_x_51:
[----:B-1----:R1:W2:Y:S02]  /*f700*/  SYNCS.PHASECHK.TRANS64.TRYWAIT P0, [R13+URZ+0xa0], R4 ;  /* 0x0000a0040d0075a7 */ /* 0x0022a4000800017f */
[----:B--2---:R-:W-:Y:S05]  /*f710*/  @!P0 NANOSLEEP.SYNCS 0x989680 ;  /* 0x009896800000895d */ /* 0x004fea0003900000 */
[----:B------:R-:W2:Y:S02]  /*f720*/  @!P0 SYNCS.PHASECHK.TRANS64 P0, [R13+URZ+0xa0], R4 ;  /* 0x0000a0040d0085a7 */ /* 0x000ea4000800007f */
[----:B--2---:R-:W-:Y:S05]  /*f730*/  @!P0 BRA `(.L_x_51) ;  /* 0xfffffffc00f08947 */ /* 0x004fea000383ffff */
[----:B------:R-:W-:Y:S05]  /*f740*/  BRA `(.L_x_173) ;  /* 0xffffff4000d47947 */ /* 0x000fea000383ffff */
.L_x_62:
[----:B-1----:R1:W2:Y:S02]  /*f750*/  SYNCS.PHASECHK.TRANS64.TRYWAIT P0, [R26+URZ+0xa0], R15 ;  /* 0x0000a00f1a0075a7 */ /* 0x0022a4000800017f */
[----:B--2---:R-:W-:Y:S05]  /*f760*/  @!P0 NANOSLEEP.SYNCS 0x989680 ;  /* 0x009896800000895d */ /* 0x004fea0003900000 */
[----:B------:R-:W2:Y:S02]  /*f770*/  @!P0 SYNCS.PHASECHK.TRANS64 P0, [R26+URZ+0xa0], R15 ;  /* 0x0000a00f1a0085a7 */ /* 0x000ea4000800007f */
[----:B--2---:R-:W-:Y:S05]  /*f780*/  @!P0 BRA `(.L_x_62) ;  /* 0xfffffffc00f08947 */ /* 0x004fea000383ffff */
[----:B------:R-:W-:Y:S05]  /*f790*/  BRA `(.L_x_174) ;  /* 0xffffff6400c47947 */ /* 0x000fea000383ffff */
.L_x_73:
[----:B-1----:R1:W2:Y:S02]  /*f7a0*/  SYNCS.PHASECHK.TRANS64.TRYWAIT P0, [R25+URZ+0xa0], R20 ;  /* 0x0000a014190075a7 */ /* 0x0022a4000800017f */
[----:B--2---:R-:W-:Y:S05]  /*f7b0*/  @!P0 NANOSLEEP.SYNCS 0x989680 ;  /* 0x009896800000895d */ /* 0x004fea0003900000 */
[----:B------:R-:W2:Y:S02]  /*f7c0*/  @!P0 SYNCS.PHASECHK.TRANS64 P0, [R25+URZ+0xa0], R20 ;  /* 0x0000a014190085a7 */ /* 0x000ea4000800007f */
[----:B--2---:R-:W-:Y:S05]  /*f7d0*/  @!P0 BRA `(.L_x_73) ;  /* 0xfffffffc00f08947 */ /* 0x004fea000383ffff */
[----:B------:R-:W-:Y:S05]  /*f7e0*/  BRA `(.L_x_175) ;  /* 0xffffff8800247947 */ /* 0x000fea000383ffff */
.L_x_84:
[----:B-1----:R1:W2:Y:S02]  /*f7f0*/  SYNCS.PHASECHK.TRANS64.TRYWAIT P0, [R20+URZ+0xa0], R15 ;  /* 0x0000a00f140075a7 */ /* 0x0022a4000800017f */
[----:B--2---:R-:W-:Y:S05]  /*f800*/  @!P0 NANOSLEEP.SYNCS 0x989680 ;  /* 0x009896800000895d */ /* 0x004fea0003900000 */
[----:B------:R-:W2:Y:S02]  /*f810*/  @!P0 SYNCS.PHASECHK.TRANS64 P0, [R20+URZ+0xa0], R15 ;  /* 0x0000a00f140085a7 */ /* 0x000ea4000800007f */
[----:B--2---:R-:W-:Y:S05]  /*f820*/  @!P0 BRA `(.L_x_84) ;  /* 0xfffffffc00f08947 */ /* 0x004fea000383ffff */
[----:B------:R-:W-:Y:S05]  /*f830*/  BRA `(.L_x_176) ;  /* 0xffffffa800847947 */ /* 0x000fea000383ffff */
.L_x_100:
[----:B-1----:R-:W-:-:S04]  /*f840*/  MOV R10, UR4 ;  /* 0x00000004000a7c02 */ /* 0x002fc80008000f00 */
[----:B------:R1:W2:Y:S03]  /*f850*/  SYNCS.PHASECHK.TRANS64.TRYWAIT P0, [R10+URZ+0xe8], R3 ;  /* 0x0000e8030a0075a7 */ /* 0x0002a6000800017f */
[----:B--2---:R-:W-:Y:S05]  /*f860*/  @!P0 NANOSLEEP.SYNCS 0x989680 ;  /* 0x009896800000895d */ /* 0x004fea0003900000 */
[----:B------:R-:W2:Y:S02]  /*f870*/  @!P0 SYNCS.PHASECHK.TRANS64 P0, [R10+URZ+0xe8], R3 ;  /* 0x0000e8030a0085a7 */ /* 0x000ea4000800007f */
[----:B--2---:R-:W-:Y:S05]  /*f880*/  @!P0 BRA `(.L_x_100) ;  /* 0xfffffffc00ec8947 */ /* 0x004fea000383ffff */
[----:B------:R-:W-:Y:S05]  /*f890*/  BRA `(.L_x_99) ;  /* 0xffffffd800207947 */ /* 0x000fea000383ffff */
.L_x_109:
[----:B-1----:R-:W-:-:S04]  /*f8a0*/  IMAD.U32 R5, RZ, RZ, UR5 ;  /* 0x00000005ff057e24 */ /* 0x002fc8000f8e00ff */
[----:B------:R1:W2:Y:S03]  /*f8b0*/  SYNCS.PHASECHK.TRANS64.TRYWAIT P1, [R5+URZ+0xc0], R4 ;  /* 0x0000c004050075a7 */ /* 0x0002a6000802017f */
[----:B--2---:R-:W-:Y:S05]  /*f8c0*/  @!P1 NANOSLEEP.SYNCS 0x989680 ;  /* 0x009896800000995d */ /* 0x004fea0003900000 */
[----:B------:R-:W2:Y:S02]  /*f8d0*/  @!P1 SYNCS.PHASECHK.TRANS64 P1, [R5+URZ+0xc0], R4 ;  /* 0x0000c004050095a7 */ /* 0x000ea4000802007f */
[----:B--2---:R-:W-:Y:S05]  /*f8e0*/  @!P1 BRA `(.L_x_109) ;  /* 0xfffffffc00ec9947 */ /* 0x004fea000383ffff */
[----:B------:R-:W-:Y:S05]  /*f8f0*/  BRA `(.L_x_177) ;  /* 0xffffffdc000c7947 */ /* 0x000fea000383ffff */
.L_x_115:
[----:B-12---:R-:W-:-:S04]  /*f900*/  MOV R5, UR5 ;  /* 0x0000000500057c02 */ /* 0x006fc80008000f00 */
[----:B------:R1:W2:Y:S03]  /*f910*/  SYNCS.PHASECHK.TRANS64.TRYWAIT P1, [R5+URZ+0xc8], R4 ;  /* 0x0000c804050075a7 */ /* 0x0002a6000802017f */
[----:B--2---:R-:W-:Y:S05]  /*f920*/  @!P1 NANOSLEEP.SYNCS 0x989680 ;  /* 0x009896800000995d */ /* 0x004fea0003900000 */
[----:B------:R-:W2:Y:S02]  /*f930*/  @!P1 SYNCS.PHASECHK.TRANS64 P1, [R5+URZ+0xc8], R4 ;  /* 0x0000c804050095a7 */ /* 0x000ea4000802007f */
[----:B--2---:R-:W-:Y:S05]  /*f940*/  @!P1 BRA `(.L_x_115) ;  /* 0xfffffffc00ec9947 */ /* 0x004fea000383ffff */
[----:B------:R-:W-:Y:S05]  /*f950*/  BRA `(.L_x_178) ;  /* 0xffffffdc00547947 */ /* 0x000fea000383ffff */
.L_x_121:
[----:B-123--:R-:W-:-:S04]  /*f960*/  IMAD.U32 R5, RZ, RZ, UR5 ;  /* 0x00000005ff057e24 */ /* 0x00efc8000f8e00ff */
[----:B------:R1:W2:Y:S03]  /*f970*/  SYNCS.PHASECHK.TRANS64.TRYWAIT P1, [R5+URZ+0xd0], R4 ;  /* 0x0000d004050075a7 */ /* 0x0002a6000802017f */
[----:B--2---:R-:W-:Y:S05]  /*f980*/  @!P1 NANOSLEEP.SYNCS 0x989680 ;  /* 0x009896800000995d */ /* 0x004fea0003900000 */
[----:B------:R-:W2:Y:S02]  /*f990*/  @!P1 SYNCS.PHASECHK.TRANS64 P1, [R5+URZ+0xd0], R4 ;  /* 0x0000d004050095a7 */ /* 0x000ea4000802007f */
[----:B--2---:R-:W-:Y:S05]  /*f9a0*/  @!P1 BRA `(.L_x_121) ;  /* 0xfffffffc00ec9947 */ /* 0x004fea000383ffff */
[----:B------:R-:W-:Y:S05]  /*f9b0*/  BRA `(.L_x_179) ;  /* 0xffffffdc00a87947 */ /* 0x000fea000383ffff */
.L_x_127:
[----:B-1234-:R-:W-:-:S04]  /*f9c0*/  MOV R5, UR5 ;  /* 0x0000000500057c02 */ /* 0x01efc80008000f00 */
[----:B------:R1:W2:Y:S03]  /*f9d0*/  SYNCS.PHASECHK.TRANS64.TRYWAIT P1, [R5+URZ+0xd8], R4 ;  /* 0x0000d804050075a7 */ /* 0x0002a6000802017f */
[----:B--2---:R-:W-:Y:S05]  /*f9e0*/  @!P1 NANOSLEEP.SYNCS 0x989680 ;  /* 0x009896800000995d */ /* 0x004fea0003900000 */
[----:B------:R-:W2:Y:S02]  /*f9f0*/  @!P1 SYNCS.PHASECHK.TRANS64 P1, [R5+URZ+0xd8], R4 ;  /* 0x0000d804050095a7 */ /* 0x000ea4000802007f */
[----:B--2---:R-:W-:Y:S05]  /*fa00*/  @!P1 BRA `(.L_x_127) ;  /* 0xfffffffc00ec9947 */ /* 0x004fea000383ffff */
[----:B------:R-:W-:Y:S05]  /*fa10*/  BRA `(.L_x_180) ;  /* 0xffffffdc00f07947 */ /* 0x000fea000383ffff */
.L_x_139:
[----:B-1----:R1:W3:Y:S02]  /*fa20*/  SYNCS.PHASECHK.TRANS64.TRYWAIT P0, [R3+URZ+0xc0], R0 ;  /* 0x0000c000030075a7 */ /* 0x0022e4000800017f */
[----:B---3--:R-:W-:Y:S05]  /*fa30*/  @!P0 NANOSLEEP.SYNCS 0x989680 ;  /* 0x009896800000895d */ /* 0x008fea0003900000 */
[----:B------:R-:W3:Y:S02]  /*fa40*/  @!P0 SYNCS.PHASECHK.TRANS64 P0, [R3+URZ+0xc0], R0 ;  /* 0x0000c000030085a7 */ /* 0x000ee4000800007f */
[----:B---3--:R-:W-:Y:S05]  /*fa50*/  @!P0 BRA `(.L_x_139) ;  /* 0xfffffffc00f08947 */ /* 0x008fea000383ffff */
[----:B------:R-:W-:Y:S05]  /*fa60*/  BRA `(.L_x_181) ;  /* 0xffffffe400f07947 */ /* 0x000fea000383ffff */
.L_x_141:
[----:B---3--:R3:W4:Y:S02]  /*fa70*/  SYNCS.PHASECHK.TRANS64.TRYWAIT P0, [R3+URZ+0xc8], R0 ;  /* 0x0000c800030075a7 */ /* 0x008724000800017f */
[----:B----4-:R-:W-:Y:S05]  /*fa80*/  @!P0 NANOSLEEP.SYNCS 0x989680 ;  /* 0x009896800000895d */ /* 0x010fea0003900000 */
[----:B------:R-:W4:Y:S02]  /*fa90*/  @!P0 SYNCS.PHASECHK.TRANS64 P0, [R3+URZ+0xc8], R0 ;  /* 0x0000c800030085a7 */ /* 0x000f24000800007f */
[----:B----4-:R-:W-:Y:S05]  /*faa0*/  @!P0 BRA `(.L_x_141) ;  /* 0xfffffffc00f08947 */ /* 0x010fea000383ffff */
[----:B------:R-:W-:Y:S05]  /*fab0*/  BRA `(.L_x_182) ;  /* 0xffffffe400ec7947 */ /* 0x000fea000383ffff */
.L_x_143:
[----:B----4-:R4:W1:Y:S02]  /*fac0*/  SYNCS.PHASECHK.TRANS64.TRYWAIT P0, [R3+URZ+0xd0], R0 ;  /* 0x0000d000030075a7 */ /* 0x010864000800017f */
[----:B-1----:R-:W-:Y:S05]  /*fad0*/  @!P0 NANOSLEEP.SYNCS 0x989680 ;  /* 0x009896800000895d */ /* 0x002fea0003900000 */
[----:B------:R-:W1:Y:S02]  /*fae0*/  @!P0 SYNCS.PHASECHK.TRANS64 P0, [R3+URZ+0xd0], R0 ;  /* 0x0000d000030085a7 */ /* 0x000e64000800007f */
[----:B-1----:R-:W-:Y:S05]  /*faf0*/  @!P0 BRA `(.L_x_143) ;  /* 0xfffffffc00f08947 */ /* 0x002fea000383ffff */
[----:B------:R-:W-:Y:S05]  /*fb00*/  BRA `(.L_x_183) ;  /* 0xffffffe400e87947 */ /* 0x000fea000383ffff */
.L_x_147:
[----:B------:R-:W-:Y:S01]  /*fb10*/  BSSY B1, `(.L_x_184) ;  /* 0x0000006000017945 */ /* 0x000fe20003800000 */
[----:B------:R-:W-:-:S07]  /*fb20*/  IMAD.MOV.U32 R15, RZ, RZ, -0x1 ;  /* 0xffffffffff0f7424 */ /* 0x000fce00078e00ff */
[----:B------:R-:W-:Y:S05]  /*fb30*/  WARPSYNC.COLLECTIVE R15, `(.L_x_185) ;  /* 0x000000000f0c7348 */ /* 0x000fea0003c00000 */
[----:B------:R-:W-:Y:S02]  /*fb40*/  ELECT P6, UR62, PT ;  /* 0x00000000003e782f */ /* 0x000fe400038c0000 */
[----:B------:R-:W-:Y:S01]  /*fb50*/  MOV R14, UR62 ;  /* 0x0000003e000e7c02 */ /* 0x000fe20008000f00 */
[----:B------:R-:W-:Y:S10]  /*fb60*/  ENDCOLLECTIVE ;  /* 0x000000000000791b */ /* 0x000ff40003800000 */
.L_x_185:
[----:B------:R-:W-:Y:S05]  /*fb70*/  BSYNC B1 ;  /* 0x0000000000017941 */ /* 0x000fea0003800000 */
.L_x_184:
[----:B------:R-:W-:Y:S05]  /*fb80*/  BRA `(.L_x_186) ;  /* 0xffffffe800647947 */ /* 0x000fea000383ffff */
.L_x_150:
[----:B--2---:R2:W3:Y:S02]  /*fb90*/  SYNCS.PHASECHK.TRANS64.TRYWAIT P1, [R21+URZ+0x50], R8 ;  /* 0x00005008150075a7 */ /* 0x0044e4000802017f */
[----:B---3--:R-:W-:Y:S05]  /*fba0*/  @!P1 NANOSLEEP.SYNCS 0x989680 ;  /* 0x009896800000995d */ /* 0x008fea0003900000 */
[----:B------:R-:W3:Y:S02]  /*fbb0*/  @!P1 SYNCS.PHASECHK.TRANS64 P1, [R21+URZ+0x50], R8 ;  /* 0x00005008150095a7 */ /* 0x000ee4000802007f */
[----:B---3--:R-:W-:Y:S05]  /*fbc0*/  @!P1 BRA `(.L_x_150) ;  /* 0xfffffffc00f09947 */ /* 0x008fea000383ffff */
[----:B------:R-:W-:Y:S05]  /*fbd0*/  BRA `(.L_x_187) ;  /* 0xffffffe800987947 */ /* 0x000fea000383ffff */
.L_x_159:
[----:B------:R-:W-:Y:S01]  /*fbe0*/  BSSY B0, `(.L_x_188) ;  /* 0x0000006000007945 */ /* 0x000fe20003800000 */
[----:B------:R-:W-:-:S07]  /*fbf0*/  MOV R15, 0xffffffff ;  /* 0xffffffff000f7802 */ /* 0x000fce0000000f00 */
[----:B------:R-:W-:Y:S05]  /*fc00*/  WARPSYNC.COLLECTIVE R15, `(.L_x_189) ;  /* 0x000000000f0c7348 */ /* 0x000fea0003c00000 */
[----:B------:R-:W-:Y:S02]  /*fc10*/  ELECT P6, UR62, PT ;  /* 0x00000000003e782f */ /* 0x000fe400038c0000 */
[----:B------:R-:W-:Y:S01]  /*fc20*/  MOV R14, UR62 ;  /* 0x0000003e000e7c02 */ /* 0x000fe20008000f00 */
[----:B------:R-:W-:Y:S10]  /*fc30*/  ENDCOLLECTIVE ;  /* 0x000000000000791b */ /* 0x000ff40003800000 */
.L_x_189:
[----:B------:R-:W-:Y:S05]  /*fc40*/  BSYNC B0 ;  /* 0x0000000000007941 */ /* 0x000fea0003800000 */
.L_x_188:
[----:B------:R-:W-:Y:S05]  /*fc50*/  BRA `(.L_x_190) ;  /* 0xfffffff000ec7947 */ /* 0x000fea000383ffff */
.L_x_163:
[----:B-1----:R1:W2:Y:S02]  /*fc60*/  SYNCS.PHASECHK.TRANS64.TRYWAIT P0, [R7+URZ], R2 ;  /* 0x00000002070075a7 */ /* 0x0022a4000800017f */
[----:B--2---:R-:W-:Y:S05]  /*fc70*/  @!P0 NANOSLEEP.SYNCS 0x989680 ;  /* 0x009896800000895d */ /* 0x004fea0003900000 */
[----:B------:R-:W2:Y:S02]  /*fc80*/  @!P0 SYNCS.PHASECHK.TRANS64 P0, [R7+URZ], R2 ;  /* 0x00000002070085a7 */ /* 0x000ea4000800007f */
[----:B--2---:R-:W-:Y:S05]  /*fc90*/  @!P0 BRA `(.L_x_163) ;  /* 0xfffffffc00f08947 */ /* 0x004fea000383ffff */
[----:B------:R-:W-:Y:S05]  /*fca0*/  BRA `(.L_x_191) ;  /* 0xfffffff4002c7947 */ /* 0x000fea000383ffff */
.L_x_164:
[----:B-1----:R1:W2:Y:S02]  /*fcb0*/  SYNCS.PHASECHK.TRANS64.TRYWAIT P0, [R9+URZ], R4 ;  /* 0x00000004090075a7 */ /* 0x0022a4000800017f */
[----:B--2---:R-:W-:Y:S05]  /*fcc0*/  @!P0 NANOSLEEP.SYNCS 0x989680 ;  /* 0x009896800000895d */ /* 0x004fea0003900000 */
[----:B------:R-:W2:Y:S02]  /*fcd0*/  @!P0 SYNCS.PHASECHK.TRANS64 P0, [R9+URZ], R4 ;  /* 0x00000004090085a7 */ /* 0x000ea4000800007f */
[----:B--2---:R-:W-:Y:S05]  /*fce0*/  @!P0 BRA `(.L_x_164) ;  /* 0xfffffffc00f08947 */ /* 0x004fea000383ffff */
[----:B------:R-:W-:Y:S05]  /*fcf0*/  BRA `(.L_x_192) ;  /* 0xfffffff4003c7947 */ /* 0x000fea000383ffff */
.L_x_165:
[----:B-1----:R1:W2:Y:S02]  /*fd00*/  SYNCS.PHASECHK.TRANS64.TRYWAIT P0, [R6+URZ], R5 ;  /* 0x00000005060075a7 */ /* 0x0022a4000800017f */
[----:B--2---:R-:W-:Y:S05]  /*fd10*/  @!P0 NANOSLEEP.SYNCS 0x989680 ;  /* 0x009896800000895d */ /* 0x004fea0003900000 */
[----:B------:R-:W2:Y:S02]  /*fd20*/  @!P0 SYNCS.PHASECHK.TRANS64 P0, [R6+URZ], R5 ;  /* 0x00000005060085a7 */ /* 0x000ea4000800007f */
[----:B--2---:R-:W-:Y:S05]  /*fd30*/  @!P0 BRA `(.L_x_165) ;  /* 0xfffffffc00f08947 */ /* 0x004fea000383ffff */
[----:B------:R-:W-:Y:S05]  /*fd40*/  BRA `(.L_x_193) ;  /* 0xfffffff4004c7947 */ /* 0x000fea000383ffff */
.L_x_166:
[----:B-1----:R1:W2:Y:S02]  /*fd50*/  SYNCS.PHASECHK.TRANS64.TRYWAIT P0, [R9+URZ], R4 ;  /* 0x00000004090075a7 */ /* 0x0022a4000800017f */
[----:B--2---:R-:W-:Y:S05]  /*fd60*/  @!P0 NANOSLEEP.SYNCS 0x989680 ;  /* 0x009896800000895d */ /* 0x004fea0003900000 */
[----:B------:R-:W2:Y:S02]  /*fd70*/  @!P0 SYNCS.PHASECHK.TRANS64 P0, [R9+URZ], R4 ;  /* 0x00000004090085a7 */ /* 0x000ea4000800007f */
[----:B--2---:R-:W-:Y:S05]  /*fd80*/  @!P0 BRA `(.L_x_166) ;  /* 0xfffffffc00f08947 */ /* 0x004fea000383ffff */
[----:B------:R-:W-:Y:S05]  /*fd90*/  BRA `(.L_x_194) ;  /* 0xfffffff4005c7947 */ /* 0x000fea000383ffff */
.L_x_167:
[----:B-1----:R1:W2:Y:S02]  /*fda0*/  SYNCS.PHASECHK.TRANS64.TRYWAIT P0, [R6+URZ], R5 ;  /* 0x00000005060075a7 */ /* 0x0022a4000800017f */
[----:B--2---:R-:W-:Y:S05]  /*fdb0*/  @!P0 NANOSLEEP.SYNCS 0x989680 ;  /* 0x009896800000895d */ /* 0x004fea0003900000 */
[----:B------:R-:W2:Y:S02]  /*fdc0*/  @!P0 SYNCS.PHASECHK.TRANS64 P0, [R6+URZ], R5 ;  /* 0x00000005060085a7 */ /* 0x000ea4000800007f */
[----:B--2---:R-:W-:Y:S05]  /*fdd0*/  @!P0 BRA `(.L_x_167) ;  /* 0xfffffffc00f08947 */ /* 0x004fea000383ffff */
[----:B------:R-:W-:Y:S05]  /*fde0*/  BRA `(.L_x_195) ;  /* 0xfffffff4006c7947 */ /* 0x000fea000383ffff */
.L_x_168:
[----:B-1----:R1:W2:Y:S02]  /*fdf0*/  SYNCS.PHASECHK.TRANS64.TRYWAIT P0, [R9+URZ], R4 ;  /* 0x00000004090075a7 */ /* 0x0022a4000800017f */
[----:B--2---:R-:W-:Y:S05]  /*fe00*/  @!P0 NANOSLEEP.SYNCS 0x989680 ;  /* 0x009896800000895d */ /* 0x004fea0003900000 */
[----:B------:R-:W2:Y:S02]  /*fe10*/  @!P0 SYNCS.PHASECHK.TRANS64 P0, [R9+URZ], R4 ;  /* 0x00000004090085a7 */ /* 0x000ea4000800007f */
[----:B--2---:R-:W-:Y:S05]  /*fe20*/  @!P0 BRA `(.L_x_168) ;  /* 0xfffffffc00f08947 */ /* 0x004fea000383ffff */
[----:B------:R-:W-:Y:S05]  /*fe30*/  BRA `(.L_x_196) ;  /* 0xfffffff4007c7947 */ /* 0x000fea000383ffff */
.L_x_169:
[----:B-1----:R1:W2:Y:S02]  /*fe40*/  SYNCS.PHASECHK.TRANS64.TRYWAIT P0, [R6+URZ], R5 ;  /* 0x00000005060075a7 */ /* 0x0022a4000800017f */
[----:B--2---:R-:W-:Y:S05]  /*fe50*/  @!P0 NANOSLEEP.SYNCS 0x989680 ;  /* 0x009896800000895d */ /* 0x004fea0003900000 */
[----:B------:R-:W2:Y:S02]  /*fe60*/  @!P0 SYNCS.PHASECHK.TRANS64 P0, [R6+URZ], R5 ;  /* 0x00000005060085a7 */ /* 0x000ea4000800007f */
[----:B--2---:R-:W-:Y:S05]  /*fe70*/  @!P0 BRA `(.L_x_169) ;  /* 0xfffffffc00f08947 */ /* 0x004fea000383ffff */
[----:B------:R-:W-:Y:S05]  /*fe80*/  BRA `(.L_x_197) ;  /* 0xfffffff4008c7947 */ /* 0x000fea000383ffff */
.L_x_170:
[----:B-1----:R1:W2:Y:S02]  /*fe90*/  SYNCS.PHASECHK.TRANS64.TRYWAIT P0, [R9+URZ], R4 ;  /* 0x00000004090075a7 */ /* 0x0022a4000800017f */
[----:B--2---:R-:W-:Y:S05]  /*fea0*/  @!P0 NANOSLEEP.SYNCS 0x989680 ;  /* 0x009896800000895d */ /* 0x004fea0003900000 */
[----:B------:R-:W2:Y:S02]  /*feb0*/  @!P0 SYNCS.PHASECHK.TRANS64 P0, [R9+URZ], R4 ;  /* 0x00000004090085a7 */ /* 0x000ea4000800007f */
[----:B--2---:R-:W-:Y:S05]  /*fec0*/  @!P0 BRA `(.L_x_170) ;  /* 0xfffffffc00f08947 */ /* 0x004fea000383ffff */
[----:B------:R-:W-:Y:S05]  /*fed0*/  BRA `(.L_x_198) ;  /* 0xfffffff4009c7947 */ /* 0x000fea000383ffff */
.L_x_171:
[----:B--2---:R2:W3:Y:S02]  /*fee0*/  SYNCS.PHASECHK.TRANS64.TRYWAIT P0, [R6+URZ], R5 ;  /* 0x00000005060075a7 */ /* 0x0044e4000800017f */
[----:B---3--:R-:W-:Y:S05]  /*fef0*/  @!P0 NANOSLEEP.SYNCS 0x989680 ;  /* 0x009896800000895d */ /* 0x008fea0003900000 */
[----:B------:R-:W3:Y:S02]  /*ff00*/  @!P0 SYNCS.PHASECHK.TRANS64 P0, [R6+URZ], R5 ;  /* 0x00000005060085a7 */ /* 0x000ee4000800007f */
[----:B---3--:R-:W-:Y:S05]  /*ff10*/  @!P0 BRA `(.L_x_171) ;  /* 0xfffffffc00f08947 */ /* 0x008fea000383ffff */
[----:B------:R-:W-:Y:S05]  /*ff20*/  BRA `(.L_x_199) ;  /* 0xfffffff400a47947 */ /* 0x000fea000383ffff */
.L_x_200:
[----:B------:R-:W-:-:S00]  /*ff30*/  BRA `(.L_x_200) ;  /* 0xfffffffc00fc7947 */ /* 0x000fc0000383ffff */
[----:B------:R-:W-:-:S00]  /*ff40*/  NOP ;  /* 0x0000000000007918 */ /* 0x000fc00000000000 */
        /* <DEDUP_REMOVED lines=11> */
.L_x_201:


//--------------------- .nv.global.init           --------------------------
	.section	.nv.global.init,"aw",@progbits
.nv.global.init:
	.type		$str$24,@object
	.size		$str$24,($str$25 - $str$24)
$str$24:
        /*0000*/ 	.byte	0x28, 0x61, 0x64, 0x64, 0x72, 0x65, 0x73, 0x73, 0x20, 0x26, 0x20, 0x6d, 0x61, 0x73, 0x6b, 0x29
        /*0010*/ 	.byte	0x20, 0x3d, 0x3d, 0x20, 0x30, 0x00
	.type		$str$25,@object
	.size		$str$25,(__unnamed_1 - $str$25)
$str$25:
        /*0016*/ 	.byte	0x2f, 0x74, 0x6d, 0x70, 0x2f, 0x63, 0x75, 0x74, 0x6c, 0x61, 0x73, 0x73, 0x5f, 0x73, 0x77, 0x65
        /*0026*/ 	.byte	0x65, 0x70, 0x5f, 0x73, 0x72, 0x63, 0x2f, 0x69, 0x6e, 0x63, 0x6c, 0x75, 0x64, 0x65, 0x2f, 0x63
        /*0036*/ 	.byte	0x75, 0x74, 0x65, 0x2f, 0x70, 0x6f, 0x69, 0x6e, 0x74, 0x65, 0x72, 0x5f, 0x66, 0x6c, 0x61, 0x67
        /*0046*/ 	.byte	0x67, 0x65, 0x64, 0x2e, 0x68, 0x70, 0x70, 0x00
	.type		__unnamed_1,@object
	.size		__unnamed_1,(__unnamed_2 - __unnamed_1)
__unnamed_1:
        /*004e*/ 	.byte	0x61, 0x75, 0x74, 0x6f, 0x20, 0x63, 0x75, 0x74, 0x65, 0x3a, 0x3a, 0x61, 0x73, 0x5f, 0x70, 0x6f
        /* <DEDUP_REMOVED lines=27> */
        /*020e*/ 	.byte	0x3a, 0x43, 0x3c, 0x34, 0x30, 0x39, 0x36, 0x3e, 0x3e, 0x3e, 0x3e, 0x3e, 0x5d, 0x00
	.type		__unnamed_2,@object
	.size		__unnamed_2,(.L_1 - __unnamed_2)
__unnamed_2:
        /* <DEDUP_REMOVED lines=29> */
.L_1:


//--------------------- .nv.shared._ZN7cutlass13device_kernelINS_4gemm6kernel13GemmUniversalIN4cute5tupleIJiiiiEEENS1_10collective13CollectiveMmaINS1_37MainloopSm90TmaGmmaWarpSpecializedFP8ILi10ENS5_IJNS4_1CILi1EEESB_SB_EEENS1_35KernelTmaWarpSpecializedCooperativeEEENS5_IJNSA_ILi256EEENSA_ILi64EEESG_EEENS_12float_e4m3_tENS5_IJlSB_lEEESI_SJ_NS4_8TiledMMAINS4_8MMA_AtomIJNS4_4SM904GMMA30MMA_64x64x32_F32E4M3E4M3_SS_TNILNSN_7ScaleInE1ELSP_1EEEEEENS4_6LayoutINS5_IJNSA_ILi2EEESB_SB_EEENS5_IJSB_NSA_ILi0EEESV_EEEEENS5_IJNS4_10UnderscoreESY_SY_EEEEENS4_13SM90_TMA_LOADENS4_14ComposedLayoutINS4_7SwizzleILi2ELi4ELi3EEENS4_18smem_ptr_flag_bitsILi8EEENSS_INS5_IJNSA_ILi8EEESG_EEENS5_IJSG_SB_EEEEEEEvNS4_8identityES11_S1B_vS1C_EENS_8epilogue10collective18CollectiveEpilogueINS1E_22Sm90TmaWarpSpecializedILi4ELi2ELi16ELb0ELb0EEEJSH_NS5_IJNSA_ILi128EEENSA_ILi32EEEEEESI_SJ_SI_SJ_NS1E_6fusion15FusionCallbacksIS1I_NS1M_13LinCombEltActINS1E_6thread4GELUESI_fSI_fLNS_15FloatRoundStyleE2EEESH_S1L_JEEES11_NS12_INS13_ILi1ELi4ELi3EEES16_NSS_INS5_IJS17_S1K_EEENS5_IJS1K_SB_EEEEEEENS4_39AutoVectorizingCopyWithAssumedAlignmentILi128EEENS4_14SM90_TMA_STOREES1Y_S20_NS4_9Copy_AtomIJNS4_17SM90_U32x4_STSM_NENS_6half_tEEEEvEEEvvEEEEvNT_6ParamsE --------------------------
	.section	.nv.shared._ZN7cutlass13device_kernelINS_4gemm6kernel13GemmUniversalIN4cute5tupleIJiiiiEEENS1_10collective13CollectiveMmaINS1_37MainloopSm90TmaGmmaWarpSpecializedFP8ILi10ENS5_IJNS4_1CILi1EEESB_SB_EEENS1_35KernelTmaWarpSpecializedCooperativeEEENS5_IJNSA_ILi256EEENSA_ILi64EEESG_EEENS_12float_e4m3_tENS5_IJlSB_lEEESI_SJ_NS4_8TiledMMAINS4_8MMA_AtomIJNS4_4SM904GMMA30MMA_64x64x32_F32E4M3E4M3_SS_TNILNSN_7ScaleInE1ELSP_1EEEEEENS4_6LayoutINS5_IJNSA_ILi2EEESB_SB_EEENS5_IJSB_NSA_ILi0EEESV_EEEEENS5_IJNS4_10UnderscoreESY_SY_EEEEENS4_13SM90_TMA_LOADENS4_14ComposedLayoutINS4_7SwizzleILi2ELi4ELi3EEENS4_18smem_ptr_flag_bitsILi8EEENSS_INS5_IJNSA_ILi8EEESG_EEENS5_IJSG_SB_EEEEEEEvNS4_8identityES11_S1B_vS1C_EENS_8epilogue10collective18CollectiveEpilogueINS1E_22Sm90TmaWarpSpecializedILi4ELi2ELi16ELb0ELb0EEEJSH_NS5_IJNSA_ILi128EEENSA_ILi32EEEEEESI_SJ_SI_SJ_NS1E_6fusion15FusionCallbacksIS1I_NS1M_13LinCombEltActINS1E_6thread4GELUESI_fSI_fLNS_15FloatRoundStyleE2EEESH_S1L_JEEES11_NS12_INS13_ILi1ELi4ELi3EEES16_NSS_INS5_IJS17_S1K_EEENS5_IJS1K_SB_EEEEEEENS4_39AutoVectorizingCopyWithAssumedAlignmentILi128EEENS4_14SM90_TMA_STOREES1Y_S20_NS4_9Copy_AtomIJNS4_17SM90_U32x4_STSM_NENS_6half_tEEEEvEEEvvEEEEvNT_6ParamsE,"aw",@nobits
	.sectionflags	@""
	.align	16
	.zero		1024


//--------------------- .nv.shared.reserved.0     --------------------------
	.section	.nv.shared.reserved.0,"aw",@nobits
	.weak		__nv_reservedSMEM_offset_0_alias
	.size		__nv_reservedSMEM_offset_0_alias, 0, 0
	.other		__nv_reservedSMEM_offset_0_alias,@"STO_CUDA_RESERVED_SHARED STV_DEFAULT"
__nv_reservedSMEM_offset_0_alias:
	.zero		0


//--------------------- .nv.global                --------------------------
	.section	.nv.global,"aw",@nobits
.nv.global:
	.type		_ZN39_INTERNAL_0a5c69b5_4_k_cu_23f93c3e_28014cute1_E,@object
	.size		_ZN39_INTERNAL_0a5c69b5_4_k_cu_23f93c3e_28014cute1_E,(_ZN39_INTERNAL_0a5c69b5_4_k_cu_23f93c3e_28014cuda3std3__45__cpo6cbeginE - _ZN39_INTERNAL_0a5c69b5_4_k_cu_23f93c3e_28014cute1_E)
_ZN39_INTERNAL_0a5c69b5_4_k_cu_23f93c3e_28014cute1_E:
	.zero		1
	.type		_ZN39_INTERNAL_0a5c69b5_4_k_cu_23f93c3e_28014cuda3std3__45__cpo6cbeginE,@object
	.size		_ZN39_INTERNAL_0a5c69b5_4_k_cu_23f93c3e_28014cuda3std3__45__cpo6cbeginE,(_ZN39_INTERNAL_0a5c69b5_4_k_cu_23f93c3e_28014cuda3std3__48in_placeE - _ZN39_INTERNAL_0a5c69b5_4_k_cu_23f93c3e_28014cuda3std3__45__cpo6cbeginE)
_ZN39_INTERNAL_0a5c69b5_4_k_cu_23f93c3e_28014cuda3std3__45__cpo6cbeginE:
	.zero		1
	.type		_ZN39_INTERNAL_0a5c69b5_4_k_cu_23f93c3e_28014cuda3std3__48in_placeE,@object
	.size		_ZN39_INTERNAL_0a5c69b5_4_k_cu_23f93c3e_28014cuda3std3__48in_placeE,(_ZN39_INTERNAL_0a5c69b5_4_k_cu_23f93c3e_28014cuda3std6ranges3__45__cpo9iter_moveE - _ZN39_INTERNAL_0a5c69b5_4_k_cu_23f93c3e_28014cuda3std3__48in_placeE)
_ZN39_INTERNAL_0a5c69b5_4_k_cu_23f93c3e_28014cuda3std3__48in_placeE:
	.zero		1
	.type		_ZN39_INTERNAL_0a5c69b5_4_k_cu_23f93c3e_28014cuda3std6ranges3__45__cpo9iter_moveE,@object
	.size		_ZN39_INTERNAL_0a5c69b5_4_k_cu_23f93c3e_28014cuda3std6ranges3__45__cpo9iter_moveE,(_ZN39_INTERNAL_0a5c69b5_4_k_cu_23f93c3e_28014cuda3std3__45__cpo5beginE - _ZN39_INTERNAL_0a5c69b5_4_k_cu_23f93c3e_28014cuda3std6ranges3__45__cpo9iter_moveE)
_ZN39_INTERNAL_0a5c69b5_4_k_cu_23f93c3e_28014cuda3std6ranges3__45__cpo9iter_moveE:
	.zero		1
	.type		_ZN39_INTERNAL_0a5c69b5_4_k_cu_23f93c3e_28014cuda3std3__45__cpo5beginE,@object
	.size		_ZN39_INTERNAL_0a5c69b5_4_k_cu_23f93c3e_28014cuda3std3__45__cpo5beginE,(_ZN39_INTERNAL_0a5c69b5_4_k_cu_23f93c3e_28014cuda3std3__441_GLOBAL__N__0a5c69b5_4_k_cu_23f93c3e_28016ignoreE - _ZN39_INTERNAL_0a5c69b5_4_k_cu_23f93c3e_28014cuda3std3__45__cpo5beginE)
_ZN39_INTERNAL_0a5c69b5_4_k_cu_23f93c3e_28014cuda3std3__45__cpo5beginE:
	.zero		1
	.type		_ZN39_INTERNAL_0a5c69b5_4_k_cu_23f93c3e_28014cuda3std3__441_GLOBAL__N__0a5c69b5_4_k_cu_23f93c3e_28016ignoreE,@object
	.size		_ZN39_INTERNAL_0a5c69b5_4_k_cu_23f93c3e_28014cuda3std3__441_GLOBAL__N__0a5c69b5_4_k_cu_23f93c3e_28016ignoreE,(_ZN39_INTERNAL_0a5c69b5_4_k_cu_23f93c3e_28014cute7productE - _ZN39_INTERNAL_0a5c69b5_4_k_cu_23f93c3e_28014cuda3std3__441_GLOBAL__N__0a5c69b5_4_k_cu_23f93c3e_28016ignoreE)
_ZN39_INTERNAL_0a5c69b5_4_k_cu_23f93c3e_28014cuda3std3__441_GLOBAL__N__0a5c69b5_4_k_cu_23f93c3e_28016ignoreE:
	.zero		1
	.type		_ZN39_INTERNAL_0a5c69b5_4_k_cu_23f93c3e_28014cute7productE,@object
	.size		_ZN39_INTERNAL_0a5c69b5_4_k_cu_23f93c3e_28014cute7productE,(_ZN39_INTERNAL_0a5c69b5_4_k_cu_23f93c3e_28014cuda3std3__45__cpo3endE - _ZN39_INTERNAL_0a5c69b5_4_k_cu_23f93c3e_28014cute7productE)
_ZN39_INTERNAL_0a5c69b5_4_k_cu_23f93c3e_28014cute7productE:
	.zero		1
	.type		_ZN39_INTERNAL_0a5c69b5_4_k_cu_23f93c3e_28014cuda3std3__45__cpo3endE,@object
	.size		_ZN39_INTERNAL_0a5c69b5_4_k_cu_23f93c3e_28014cuda3std3__45__cpo3endE,(_ZN39_INTERNAL_0a5c69b5_4_k_cu_23f93c3e_28014cuda3std3__419piecewise_constructE - _ZN39_INTERNAL_0a5c69b5_4_k_cu_23f93c3e_28014cuda3std3__45__cpo3endE)
_ZN39_INTERNAL_0a5c69b5_4_k_cu_23f93c3e_28014cuda3std3__45__cpo3endE:
	.zero		1
	.type		_ZN39_INTERNAL_0a5c69b5_4_k_cu_23f93c3e_28014cuda3std3__419piecewise_constructE,@object
	.size		_ZN39_INTERNAL_0a5c69b5_4_k_cu_23f93c3e_28014cuda3std3__419piecewise_constructE,(_ZN39_INTERNAL_0a5c69b5_4_k_cu_23f93c3e_28014cuda3std3__45__cpo4cendE - _ZN39_INTERNAL_0a5c69b5_4_k_cu_23f93c3e_28014cuda3std3__419piecewise_constructE)
_ZN39_INTERNAL_0a5c69b5_4_k_cu_23f93c3e_28014cuda3std3__419piecewise_constructE:
	.zero		1
	.type		_ZN39_INTERNAL_0a5c69b5_4_k_cu_23f93c3e_28014cuda3std3__45__cpo4cendE,@object
	.size		_ZN39_INTERNAL_0a5c69b5_4_k_cu_23f93c3e_28014cuda3std3__45__cpo4cendE,(_ZN39_INTERNAL_0a5c69b5_4_k_cu_23f93c3e_28014cuda3std6ranges3__45__cpo4swapE - _ZN39_INTERNAL_0a5c69b5_4_k_cu_23f93c3e_28014cuda3std3__45__cpo4cendE)
_ZN39_INTERNAL_0a5c69b5_4_k_cu_23f93c3e_28014cuda3std3__45__cpo4cendE:
	.zero		1
	.type		_ZN39_INTERNAL_0a5c69b5_4_k_cu_23f93c3e_28014cuda3std6ranges3__45__cpo4swapE,@object
	.size		_ZN39_INTERNAL_0a5c69b5_4_k_cu_23f93c3e_28014cuda3std6ranges3__45__cpo4swapE,(.L_9 - _ZN39_INTERNAL_0a5c69b5_4_k_cu_23f93c3e_28014cuda3std6ranges3__45__cpo4swapE)
_ZN39_INTERNAL_0a5c69b5_4_k_cu_23f93c3e_28014cuda3std6ranges3__45__cpo4swapE:
	.zero		1
.L_9:


//--------------------- .nv.constant0._ZN7cutlass13device_kernelINS_4gemm6kernel13GemmUniversalIN4cute5tupleIJiiiiEEENS1_10collective13CollectiveMmaINS1_37MainloopSm90TmaGmmaWarpSpecializedFP8ILi10ENS5_IJNS4_1CILi1EEESB_SB_EEENS1_35KernelTmaWarpSpecializedCooperativeEEENS5_IJNSA_ILi256EEENSA_ILi64EEESG_EEENS_12float_e4m3_tENS5_IJlSB_lEEESI_SJ_NS4_8TiledMMAINS4_8MMA_AtomIJNS4_4SM904GMMA30MMA_64x64x32_F32E4M3E4M3_SS_TNILNSN_7ScaleInE1ELSP_1EEEEEENS4_6LayoutINS5_IJNSA_ILi2EEESB_SB_EEENS5_IJSB_NSA_ILi0EEESV_EEEEENS5_IJNS4_10UnderscoreESY_SY_EEEEENS4_13SM90_TMA_LOADENS4_14ComposedLayoutINS4_7SwizzleILi2ELi4ELi3EEENS4_18smem_ptr_flag_bitsILi8EEENSS_INS5_IJNSA_ILi8EEESG_EEENS5_IJSG_SB_EEEEEEEvNS4_8identityES11_S1B_vS1C_EENS_8epilogue10collective18CollectiveEpilogueINS1E_22Sm90TmaWarpSpecializedILi4ELi2ELi16ELb0ELb0EEEJSH_NS5_IJNSA_ILi128EEENSA_ILi32EEEEEESI_SJ_SI_SJ_NS1E_6fusion15FusionCallbacksIS1I_NS1M_13LinCombEltActINS1E_6thread4GELUESI_fSI_fLNS_15FloatRoundStyleE2EEESH_S1L_JEEES11_NS12_INS13_ILi1ELi4ELi3EEES16_NSS_INS5_IJS17_S1K_EEENS5_IJS1K_SB_EEEEEEENS4_39AutoVectorizingCopyWithAssumedAlignmentILi128EEENS4_14SM90_TMA_STOREES1Y_S20_NS4_9Copy_AtomIJNS4_17SM90_U32x4_STSM_NENS_6half_tEEEEvEEEvvEEEEvNT_6ParamsE --------------------------
	.section	.nv.constant0._ZN7cutlass13device_kernelINS_4gemm6kernel13GemmUniversalIN4cute5tupleIJiiiiEEENS1_10collective13CollectiveMmaINS1_37MainloopSm90TmaGmmaWarpSpecializedFP8ILi10ENS5_IJNS4_1CILi1EEESB_SB_EEENS1_35KernelTmaWarpSpecializedCooperativeEEENS5_IJNSA_ILi256EEENSA_ILi64EEESG_EEENS_12float_e4m3_tENS5_IJlSB_lEEESI_SJ_NS4_8TiledMMAINS4_8MMA_AtomIJNS4_4SM904GMMA30MMA_64x64x32_F32E4M3E4M3_SS_TNILNSN_7ScaleInE1ELSP_1EEEEEENS4_6LayoutINS5_IJNSA_ILi2EEESB_SB_EEENS5_IJSB_NSA_ILi0EEESV_EEEEENS5_IJNS4_10UnderscoreESY_SY_EEEEENS4_13SM90_TMA_LOADENS4_14ComposedLayoutINS4_7SwizzleILi2ELi4ELi3EEENS4_18smem_ptr_flag_bitsILi8EEENSS_INS5_IJNSA_ILi8EEESG_EEENS5_IJSG_SB_EEEEEEEvNS4_8identityES11_S1B_vS1C_EENS_8epilogue10collective18CollectiveEpilogueINS1E_22Sm90TmaWarpSpecializedILi4ELi2ELi16ELb0ELb0EEEJSH_NS5_IJNSA_ILi128EEENSA_ILi32EEEEEESI_SJ_SI_SJ_NS1E_6fusion15FusionCallbacksIS1I_NS1M_13LinCombEltActINS1E_6thread4GELUESI_fSI_fLNS_15FloatRoundStyleE2EEESH_S1L_JEEES11_NS12_INS13_ILi1ELi4ELi3EEES16_NSS_INS5_IJS17_S1K_EEENS5_IJS1K_SB_EEEEEEENS4_39AutoVectorizingCopyWithAssumedAlignmentILi128EEENS4_14SM90_TMA_STOREES1Y_S20_NS4_9Copy_AtomIJNS4_17SM90_U32x4_STSM_NENS_6half_tEEEEvEEEvvEEEEvNT_6ParamsE,"a",@progbits
	.sectionflags	@""
	.align	4
.nv.constant0._ZN7cutlass13device_kernelINS_4gemm6kernel13GemmUniversalIN4cute5tupleIJiiiiEEENS1_10collective13CollectiveMmaINS1_37MainloopSm90TmaGmmaWarpSpecializedFP8ILi10ENS5_IJNS4_1CILi1EEESB_SB_EEENS1_35KernelTmaWarpSpecializedCooperativeEEENS5_IJNSA_ILi256EEENSA_ILi64EEESG_EEENS_12float_e4m3_tENS5_IJlSB_lEEESI_SJ_NS4_8TiledMMAINS4_8MMA_AtomIJNS4_4SM904GMMA30MMA_64x64x32_F32E4M3E4M3_SS_TNILNSN_7ScaleInE1ELSP_1EEEEEENS4_6LayoutINS5_IJNSA_ILi2EEESB_SB_EEENS5_IJSB_NSA_ILi0EEESV_EEEEENS5_IJNS4_10UnderscoreESY_SY_EEEEENS4_13SM90_TMA_LOADENS4_14ComposedLayoutINS4_7SwizzleILi2ELi4ELi3EEENS4_18smem_ptr_flag_bitsILi8EEENSS_INS5_IJNSA_ILi8EEESG_EEENS5_IJSG_SB_EEEEEEEvNS4_8identityES11_S1B_vS1C_EENS_8epilogue10collective18CollectiveEpilogueINS1E_22Sm90TmaWarpSpecializedILi4ELi2ELi16ELb0ELb0EEEJSH_NS5_IJNSA_ILi128EEENSA_ILi32EEEEEESI_SJ_SI_SJ_NS1E_6fusion15FusionCallbacksIS1I_NS1M_13LinCombEltActINS1E_6thread4GELUESI_fSI_fLNS_15FloatRoundStyleE2EEESH_S1L_JEEES11_NS12_INS13_ILi1ELi4ELi3EEES16_NSS_INS5_IJS17_S1K_EEENS5_IJS1K_SB_EEEEEEENS4_39AutoVectorizingCopyWithAssumedAlignmentILi128EEENS4_14SM90_TMA_STOREES1Y_S20_NS4_9Copy_AtomIJNS4_17SM90_U32x4_STSM_NENS_6half_tEEEEvEEEvvEEEEvNT_6ParamsE:
	.zero		2432


//--------------------- SYMBOLS --------------------------

	.type		.nv.reservedSmem.offset0,@object
	.size		.nv.reservedSmem.offset0,0x4
	.type		__assertfail,@function
